	.target	sm_100a

	.elftype	@"ET_EXEC"


//--------------------- .note.nv.tkinfo           --------------------------
	.section	.note.nv.tkinfo,"",@"SHT_NOTE"
	.sectionflags	@"SHF_NOTE_NV_TKINFO"
	.tkinfo
        /*0018*/ 	.word	0x00000002
        /*0030*/ 	.string	""
        /*0030*/ 	.string	"ptxas"
        /*0030*/ 	.string	"Cuda compilation tools, release 13.0, V13.0.88"
        /*0030*/ 	.string	"Build cuda_13.0.r13.0/compiler.36424714_0"
        /*0030*/ 	.string	"-arch sm_100a -m 64 "



//--------------------- .note.nv.cuinfo           --------------------------
	.section	.note.nv.cuinfo,"",@"SHT_NOTE"
	.sectionflags	@"SHF_NOTE_NV_CUINFO"
        /*0018*/ 	.short	0x0002
        /*001a*/ 	.short	0x0064
        /*001c*/ 	.short	0x0082
	.zero		2


//--------------------- .nv.info                  --------------------------
	.section	.nv.info,"",@"SHT_CUDA_INFO"
	.align	4


	//----- nvinfo : EIATTR_REGCOUNT
	.align		4
        /*0000*/ 	.byte	0x04, 0x2f
        /*0002*/ 	.short	(.L_41 - .L_40)
	.align		4
.L_40:
        /*0004*/ 	.word	index@(_ZN3cub18CUB_300001_SM_10006detail11EmptyKernelIvEEvv)
        /*0008*/ 	.word	0x00000004


	//----- nvinfo : EIATTR_FRAME_SIZE
	.align		4
.L_41:
        /*000c*/ 	.byte	0x04, 0x11
        /*000e*/ 	.short	(.L_43 - .L_42)
	.align		4
.L_42:
        /*0010*/ 	.word	index@(_ZN3cub18CUB_300001_SM_10006detail11EmptyKernelIvEEvv)
        /*0014*/ 	.word	0x00000000


	//----- nvinfo : EIATTR_REGCOUNT
	.align		4
.L_43:
        /*0018*/ 	.byte	0x04, 0x2f
        /*001a*/ 	.short	(.L_45 - .L_44)
	.align		4
.L_44:
        /*001c*/ 	.word	index@(_ZN4vllm15rms_norm_kernelIfLi16ELi2EEEvPT_PKS1_lllllS4_fii)
        /*0020*/ 	.word	0x00000030


	//----- nvinfo : EIATTR_FRAME_SIZE
	.align		4
.L_45:
        /*0024*/ 	.byte	0x04, 0x11
        /*0026*/ 	.short	(.L_47 - .L_46)
	.align		4
.L_46:
        /*0028*/ 	.word	index@(_ZN4vllm15rms_norm_kernelIfLi16ELi2EEEvPT_PKS1_lllllS4_fii)
        /*002c*/ 	.word	0x00000000


	//----- nvinfo : EIATTR_REGCOUNT
	.align		4
.L_47:
        /*0030*/ 	.byte	0x04, 0x2f
        /*0032*/ 	.short	(.L_49 - .L_48)
	.align		4
.L_48:
        /*0034*/ 	.word	index@(_ZN4vllm15rms_norm_kernelIfLi8ELi2EEEvPT_PKS1_lllllS4_fii)
        /*0038*/ 	.word	0x00000028


	//----- nvinfo : EIATTR_FRAME_SIZE
	.align		4
.L_49:
        /*003c*/ 	.byte	0x04, 0x11
        /*003e*/ 	.short	(.L_51 - .L_50)
	.align		4
.L_50:
        /*0040*/ 	.word	index@(_ZN4vllm15rms_norm_kernelIfLi8ELi2EEEvPT_PKS1_lllllS4_fii)
        /*0044*/ 	.word	0x00000000


	//----- nvinfo : EIATTR_REGCOUNT
	.align		4
.L_51:
        /*0048*/ 	.byte	0x04, 0x2f
        /*004a*/ 	.short	(.L_53 - .L_52)
	.align		4
.L_52:
        /*004c*/ 	.word	index@(_ZN4vllm15rms_norm_kernelIfLi4ELi2EEEvPT_PKS1_lllllS4_fii)
        /*0050*/ 	.word	0x00000020


	//----- nvinfo : EIATTR_FRAME_SIZE
	.align		4
.L_53:
        /*0054*/ 	.byte	0x04, 0x11
        /*0056*/ 	.short	(.L_55 - .L_54)
	.align		4
.L_54:
        /*0058*/ 	.word	index@(_ZN4vllm15rms_norm_kernelIfLi4ELi2EEEvPT_PKS1_lllllS4_fii)
        /*005c*/ 	.word	0x00000000


	//----- nvinfo : EIATTR_REGCOUNT
	.align		4
.L_55:
        /*0060*/ 	.byte	0x04, 0x2f
        /*0062*/ 	.short	(.L_57 - .L_56)
	.align		4
.L_56:
        /*0064*/ 	.word	index@(_ZN4vllm15rms_norm_kernelIfLi2ELi2EEEvPT_PKS1_lllllS4_fii)
        /*0068*/ 	.word	0x00000020


	//----- nvinfo : EIATTR_FRAME_SIZE
	.align		4
.L_57:
        /*006c*/ 	.byte	0x04, 0x11
        /*006e*/ 	.short	(.L_59 - .L_58)
	.align		4
.L_58:
        /*0070*/ 	.word	index@(_ZN4vllm15rms_norm_kernelIfLi2ELi2EEEvPT_PKS1_lllllS4_fii)
        /*0074*/ 	.word	0x00000000


	//----- nvinfo : EIATTR_REGCOUNT
	.align		4
.L_59:
        /*0078*/ 	.byte	0x04, 0x2f
        /*007a*/ 	.short	(.L_61 - .L_60)
	.align		4
.L_60:
        /*007c*/ 	.word	index@(_ZN4vllm15rms_norm_kernelIfLi1ELi2EEEvPT_PKS1_lllllS4_fii)
        /*0080*/ 	.word	0x0000001a


	//----- nvinfo : EIATTR_FRAME_SIZE
	.align		4
.L_61:
        /*0084*/ 	.byte	0x04, 0x11
        /*0086*/ 	.short	(.L_63 - .L_62)
	.align		4
.L_62:
        /*0088*/ 	.word	index@(_ZN4vllm15rms_norm_kernelIfLi1ELi2EEEvPT_PKS1_lllllS4_fii)
        /*008c*/ 	.word	0x00000000


	//----- nvinfo : EIATTR_REGCOUNT
	.align		4
.L_63:
        /*0090*/ 	.byte	0x04, 0x2f
        /*0092*/ 	.short	(.L_65 - .L_64)
	.align		4
.L_64:
        /*0094*/ 	.word	index@(_ZN4vllm15rms_norm_kernelIN3c104HalfELi16ELi2EEEvPT_PKS3_lllllS6_fii)
        /*0098*/ 	.word	0x00000020


	//----- nvinfo : EIATTR_FRAME_SIZE
	.align		4
.L_65:
        /*009c*/ 	.byte	0x04, 0x11
        /*009e*/ 	.short	(.L_67 - .L_66)
	.align		4
.L_66:
        /*00a0*/ 	.word	index@(_ZN4vllm15rms_norm_kernelIN3c104HalfELi16ELi2EEEvPT_PKS3_lllllS6_fii)
        /*00a4*/ 	.word	0x00000000


	//----- nvinfo : EIATTR_REGCOUNT
	.align		4
.L_67:
        /*00a8*/ 	.byte	0x04, 0x2f
        /*00aa*/ 	.short	(.L_69 - .L_68)
	.align		4
.L_68:
        /*00ac*/ 	.word	index@(_ZN4vllm15rms_norm_kernelIN3c104HalfELi8ELi2EEEvPT_PKS3_lllllS6_fii)
        /*00b0*/ 	.word	0x00000020


	//----- nvinfo : EIATTR_FRAME_SIZE
	.align		4
.L_69:
        /*00b4*/ 	.byte	0x04, 0x11
        /*00b6*/ 	.short	(.L_71 - .L_70)
	.align		4
.L_70:
        /*00b8*/ 	.word	index@(_ZN4vllm15rms_norm_kernelIN3c104HalfELi8ELi2EEEvPT_PKS3_lllllS6_fii)
        /*00bc*/ 	.word	0x00000000


	//----- nvinfo : EIATTR_REGCOUNT
	.align		4
.L_71:
        /*00c0*/ 	.byte	0x04, 0x2f
        /*00c2*/ 	.short	(.L_73 - .L_72)
	.align		4
.L_72:
        /*00c4*/ 	.word	index@(_ZN4vllm15rms_norm_kernelIN3c104HalfELi4ELi2EEEvPT_PKS3_lllllS6_fii)
        /*00c8*/ 	.word	0x00000020


	//----- nvinfo : EIATTR_FRAME_SIZE
	.align		4
.L_73:
        /*00cc*/ 	.byte	0x04, 0x11
        /*00ce*/ 	.short	(.L_75 - .L_74)
	.align		4
.L_74:
        /*00d0*/ 	.word	index@(_ZN4vllm15rms_norm_kernelIN3c104HalfELi4ELi2EEEvPT_PKS3_lllllS6_fii)
        /*00d4*/ 	.word	0x00000000


	//----- nvinfo : EIATTR_REGCOUNT
	.align		4
.L_75:
        /*00d8*/ 	.byte	0x04, 0x2f
        /*00da*/ 	.short	(.L_77 - .L_76)
	.align		4
.L_76:
        /*00dc*/ 	.word	index@(_ZN4vllm15rms_norm_kernelIN3c104HalfELi2ELi2EEEvPT_PKS3_lllllS6_fii)
        /*00e0*/ 	.word	0x00000020


	//----- nvinfo : EIATTR_FRAME_SIZE
	.align		4
.L_77:
        /*00e4*/ 	.byte	0x04, 0x11
        /*00e6*/ 	.short	(.L_79 - .L_78)
	.align		4
.L_78:
        /*00e8*/ 	.word	index@(_ZN4vllm15rms_norm_kernelIN3c104HalfELi2ELi2EEEvPT_PKS3_lllllS6_fii)
        /*00ec*/ 	.word	0x00000000


	//----- nvinfo : EIATTR_REGCOUNT
	.align		4
.L_79:
        /*00f0*/ 	.byte	0x04, 0x2f
        /*00f2*/ 	.short	(.L_81 - .L_80)
	.align		4
.L_80:
        /*00f4*/ 	.word	index@(_ZN4vllm15rms_norm_kernelIN3c104HalfELi1ELi2EEEvPT_PKS3_lllllS6_fii)
        /*00f8*/ 	.word	0x0000001a


	//----- nvinfo : EIATTR_FRAME_SIZE
	.align		4
.L_81:
        /*00fc*/ 	.byte	0x04, 0x11
        /*00fe*/ 	.short	(.L_83 - .L_82)
	.align		4
.L_82:
        /*0100*/ 	.word	index@(_ZN4vllm15rms_norm_kernelIN3c104HalfELi1ELi2EEEvPT_PKS3_lllllS6_fii)
        /*0104*/ 	.word	0x00000000


	//----- nvinfo : EIATTR_REGCOUNT
	.align		4
.L_83:
        /*0108*/ 	.byte	0x04, 0x2f
        /*010a*/ 	.short	(.L_85 - .L_84)
	.align		4
.L_84:
        /*010c*/ 	.word	index@(_ZN4vllm15rms_norm_kernelIN3c108BFloat16ELi16ELi2EEEvPT_PKS3_lllllS6_fii)
        /*0110*/ 	.word	0x00000020


	//----- nvinfo : EIATTR_FRAME_SIZE
	.align		4
.L_85:
        /*0114*/ 	.byte	0x04, 0x11
        /*0116*/ 	.short	(.L_87 - .L_86)
	.align		4
.L_86:
        /*0118*/ 	.word	index@(_ZN4vllm15rms_norm_kernelIN3c108BFloat16ELi16ELi2EEEvPT_PKS3_lllllS6_fii)
        /*011c*/ 	.word	0x00000000


	//----- nvinfo : EIATTR_REGCOUNT
	.align		4
.L_87:
        /*0120*/ 	.byte	0x04, 0x2f
        /*0122*/ 	.short	(.L_89 - .L_88)
	.align		4
.L_88:
        /*0124*/ 	.word	index@(_ZN4vllm15rms_norm_kernelIN3c108BFloat16ELi8ELi2EEEvPT_PKS3_lllllS6_fii)
        /*0128*/ 	.word	0x00000020


	//----- nvinfo : EIATTR_FRAME_SIZE
	.align		4
.L_89:
        /*012c*/ 	.byte	0x04, 0x11
        /*012e*/ 	.short	(.L_91 - .L_90)
	.align		4
.L_90:
        /*0130*/ 	.word	index@(_ZN4vllm15rms_norm_kernelIN3c108BFloat16ELi8ELi2EEEvPT_PKS3_lllllS6_fii)
        /*0134*/ 	.word	0x00000000


	//----- nvinfo : EIATTR_REGCOUNT
	.align		4
.L_91:
        /*0138*/ 	.byte	0x04, 0x2f
        /*013a*/ 	.short	(.L_93 - .L_92)
	.align		4
.L_92:
        /*013c*/ 	.word	index@(_ZN4vllm15rms_norm_kernelIN3c108BFloat16ELi4ELi2EEEvPT_PKS3_lllllS6_fii)
        /*0140*/ 	.word	0x0000001e


	//----- nvinfo : EIATTR_FRAME_SIZE
	.align		4
.L_93:
        /*0144*/ 	.byte	0x04, 0x11
        /*0146*/ 	.short	(.L_95 - .L_94)
	.align		4
.L_94:
        /*0148*/ 	.word	index@(_ZN4vllm15rms_norm_kernelIN3c108BFloat16ELi4ELi2EEEvPT_PKS3_lllllS6_fii)
        /*014c*/ 	.word	0x00000000


	//----- nvinfo : EIATTR_REGCOUNT
	.align		4
.L_95:
        /*0150*/ 	.byte	0x04, 0x2f
        /*0152*/ 	.short	(.L_97 - .L_96)
	.align		4
.L_96:
        /*0154*/ 	.word	index@(_ZN4vllm15rms_norm_kernelIN3c108BFloat16ELi2ELi2EEEvPT_PKS3_lllllS6_fii)
        /*0158*/ 	.word	0x00000020


	//----- nvinfo : EIATTR_FRAME_SIZE
	.align		4
.L_97:
        /*015c*/ 	.byte	0x04, 0x11
        /*015e*/ 	.short	(.L_99 - .L_98)
	.align		4
.L_98:
        /*0160*/ 	.word	index@(_ZN4vllm15rms_norm_kernelIN3c108BFloat16ELi2ELi2EEEvPT_PKS3_lllllS6_fii)
        /*0164*/ 	.word	0x00000000


	//----- nvinfo : EIATTR_REGCOUNT
	.align		4
.L_99:
        /*0168*/ 	.byte	0x04, 0x2f
        /*016a*/ 	.short	(.L_101 - .L_100)
	.align		4
.L_100:
        /*016c*/ 	.word	index@(_ZN4vllm15rms_norm_kernelIN3c108BFloat16ELi1ELi2EEEvPT_PKS3_lllllS6_fii)
        /*0170*/ 	.word	0x0000001a


	//----- nvinfo : EIATTR_FRAME_SIZE
	.align		4
.L_101:
        /*0174*/ 	.byte	0x04, 0x11
        /*0176*/ 	.short	(.L_103 - .L_102)
	.align		4
.L_102:
        /*0178*/ 	.word	index@(_ZN4vllm15rms_norm_kernelIN3c108BFloat16ELi1ELi2EEEvPT_PKS3_lllllS6_fii)
        /*017c*/ 	.word	0x00000000


	//----- nvinfo : EIATTR_REGCOUNT
	.align		4
.L_103:
        /*0180*/ 	.byte	0x04, 0x2f
        /*0182*/ 	.short	(.L_105 - .L_104)
	.align		4
.L_104:
        /*0184*/ 	.word	index@(_ZN4vllm15rms_norm_kernelIfLi16ELi3EEEvPT_PKS1_lllllS4_fii)
        /*0188*/ 	.word	0x00000030


	//----- nvinfo : EIATTR_FRAME_SIZE
	.align		4
.L_105:
        /*018c*/ 	.byte	0x04, 0x11
        /*018e*/ 	.short	(.L_107 - .L_106)
	.align		4
.L_106:
        /*0190*/ 	.word	index@($__internal_29_$__cuda_sm20_div_s64)
        /*0194*/ 	.word	0x00000000


	//----- nvinfo : EIATTR_FRAME_SIZE
	.align		4
.L_107:
        /*0198*/ 	.byte	0x04, 0x11
        /*019a*/ 	.short	(.L_109 - .L_108)
	.align		4
.L_108:
        /*019c*/ 	.word	index@(_ZN4vllm15rms_norm_kernelIfLi16ELi3EEEvPT_PKS1_lllllS4_fii)
        /*01a0*/ 	.word	0x00000000


	//----- nvinfo : EIATTR_REGCOUNT
	.align		4
.L_109:
        /*01a4*/ 	.byte	0x04, 0x2f
        /*01a6*/ 	.short	(.L_111 - .L_110)
	.align		4
.L_110:
        /*01a8*/ 	.word	index@(_ZN4vllm15rms_norm_kernelIfLi8ELi3EEEvPT_PKS1_lllllS4_fii)
        /*01ac*/ 	.word	0x00000028


	//----- nvinfo : EIATTR_FRAME_SIZE
	.align		4
.L_111:
        /*01b0*/ 	.byte	0x04, 0x11
        /*01b2*/ 	.short	(.L_113 - .L_112)
	.align		4
.L_112:
        /*01b4*/ 	.word	index@($__internal_28_$__cuda_sm20_div_s64)
        /*01b8*/ 	.word	0x00000000


	//----- nvinfo : EIATTR_FRAME_SIZE
	.align		4
.L_113:
        /*01bc*/ 	.byte	0x04, 0x11
        /*01be*/ 	.short	(.L_115 - .L_114)
	.align		4
.L_114:
        /*01c0*/ 	.word	index@(_ZN4vllm15rms_norm_kernelIfLi8ELi3EEEvPT_PKS1_lllllS4_fii)
        /*01c4*/ 	.word	0x00000000


	//----- nvinfo : EIATTR_REGCOUNT
	.align		4
.L_115:
        /*01c8*/ 	.byte	0x04, 0x2f
        /*01ca*/ 	.short	(.L_117 - .L_116)
	.align		4
.L_116:
        /*01cc*/ 	.word	index@(_ZN4vllm15rms_norm_kernelIfLi4ELi3EEEvPT_PKS1_lllllS4_fii)
        /*01d0*/ 	.word	0x00000020


	//----- nvinfo : EIATTR_FRAME_SIZE
	.align		4
.L_117:
        /*01d4*/ 	.byte	0x04, 0x11
        /*01d6*/ 	.short	(.L_119 - .L_118)
	.align		4
.L_118:
        /*01d8*/ 	.word	index@($__internal_27_$__cuda_sm20_div_s64)
        /*01dc*/ 	.word	0x00000000


	//----- nvinfo : EIATTR_FRAME_SIZE
	.align		4
.L_119:
        /*01e0*/ 	.byte	0x04, 0x11
        /*01e2*/ 	.short	(.L_121 - .L_120)
	.align		4
.L_120:
        /*01e4*/ 	.word	index@(_ZN4vllm15rms_norm_kernelIfLi4ELi3EEEvPT_PKS1_lllllS4_fii)
        /*01e8*/ 	.word	0x00000000


	//----- nvinfo : EIATTR_REGCOUNT
	.align		4
.L_121:
        /*01ec*/ 	.byte	0x04, 0x2f
        /*01ee*/ 	.short	(.L_123 - .L_122)
	.align		4
.L_122:
        /*01f0*/ 	.word	index@(_ZN4vllm15rms_norm_kernelIfLi2ELi3EEEvPT_PKS1_lllllS4_fii)
        /*01f4*/ 	.word	0x00000020


	//----- nvinfo : EIATTR_FRAME_SIZE
	.align		4
.L_123:
        /*01f8*/ 	.byte	0x04, 0x11
        /*01fa*/ 	.short	(.L_125 - .L_124)
	.align		4
.L_124:
        /*01fc*/ 	.word	index@($__internal_26_$__cuda_sm20_div_s64)
        /*0200*/ 	.word	0x00000000


	//----- nvinfo : EIATTR_FRAME_SIZE
	.align		4
.L_125:
        /*0204*/ 	.byte	0x04, 0x11
        /*0206*/ 	.short	(.L_127 - .L_126)
	.align		4
.L_126:
        /*0208*/ 	.word	index@(_ZN4vllm15rms_norm_kernelIfLi2ELi3EEEvPT_PKS1_lllllS4_fii)
        /*020c*/ 	.word	0x00000000


	//----- nvinfo : EIATTR_REGCOUNT
	.align		4
.L_127:
        /*0210*/ 	.byte	0x04, 0x2f
        /*0212*/ 	.short	(.L_129 - .L_128)
	.align		4
.L_128:
        /*0214*/ 	.word	index@(_ZN4vllm15rms_norm_kernelIfLi1ELi3EEEvPT_PKS1_lllllS4_fii)
        /*0218*/ 	.word	0x0000001a


	//----- nvinfo : EIATTR_FRAME_SIZE
	.align		4
.L_129:
        /*021c*/ 	.byte	0x04, 0x11
        /*021e*/ 	.short	(.L_131 - .L_130)
	.align		4
.L_130:
        /*0220*/ 	.word	index@($__internal_25_$__cuda_sm20_div_s64)
        /*0224*/ 	.word	0x00000000


	//----- nvinfo : EIATTR_FRAME_SIZE
	.align		4
.L_131:
        /*0228*/ 	.byte	0x04, 0x11
        /*022a*/ 	.short	(.L_133 - .L_132)
	.align		4
.L_132:
        /*022c*/ 	.word	index@(_ZN4vllm15rms_norm_kernelIfLi1ELi3EEEvPT_PKS1_lllllS4_fii)
        /*0230*/ 	.word	0x00000000


	//----- nvinfo : EIATTR_REGCOUNT
	.align		4
.L_133:
        /*0234*/ 	.byte	0x04, 0x2f
        /*0236*/ 	.short	(.L_135 - .L_134)
	.align		4
.L_134:
        /*0238*/ 	.word	index@(_ZN4vllm15rms_norm_kernelIN3c104HalfELi16ELi3EEEvPT_PKS3_lllllS6_fii)
        /*023c*/ 	.word	0x0000001f


	//----- nvinfo : EIATTR_FRAME_SIZE
	.align		4
.L_135:
        /*0240*/ 	.byte	0x04, 0x11
        /*0242*/ 	.short	(.L_137 - .L_136)
	.align		4
.L_136:
        /*0244*/ 	.word	index@($__internal_24_$__cuda_sm20_div_s64)
        /*0248*/ 	.word	0x00000000


	//----- nvinfo : EIATTR_FRAME_SIZE
	.align		4
.L_137:
        /*024c*/ 	.byte	0x04, 0x11
        /*024e*/ 	.short	(.L_139 - .L_138)
	.align		4
.L_138:
        /*0250*/ 	.word	index@(_ZN4vllm15rms_norm_kernelIN3c104HalfELi16ELi3EEEvPT_PKS3_lllllS6_fii)
        /*0254*/ 	.word	0x00000000


	//----- nvinfo : EIATTR_REGCOUNT
	.align		4
.L_139:
        /*0258*/ 	.byte	0x04, 0x2f
        /*025a*/ 	.short	(.L_141 - .L_140)
	.align		4
.L_140:
        /*025c*/ 	.word	index@(_ZN4vllm15rms_norm_kernelIN3c104HalfELi8ELi3EEEvPT_PKS3_lllllS6_fii)
        /*0260*/ 	.word	0x00000020


	//----- nvinfo : EIATTR_FRAME_SIZE
	.align		4
.L_141:
        /*0264*/ 	.byte	0x04, 0x11
        /*0266*/ 	.short	(.L_143 - .L_142)
	.align		4
.L_142:
        /*0268*/ 	.word	index@($__internal_23_$__cuda_sm20_div_s64)
        /*026c*/ 	.word	0x00000000


	//----- nvinfo : EIATTR_FRAME_SIZE
	.align		4
.L_143:
        /*0270*/ 	.byte	0x04, 0x11
        /*0272*/ 	.short	(.L_145 - .L_144)
	.align		4
.L_144:
        /*0274*/ 	.word	index@(_ZN4vllm15rms_norm_kernelIN3c104HalfELi8ELi3EEEvPT_PKS3_lllllS6_fii)
        /*0278*/ 	.word	0x00000000


	//----- nvinfo : EIATTR_REGCOUNT
	.align		4
.L_145:
        /*027c*/ 	.byte	0x04, 0x2f
        /*027e*/ 	.short	(.L_147 - .L_146)
	.align		4
.L_146:
        /*0280*/ 	.word	index@(_ZN4vllm15rms_norm_kernelIN3c104HalfELi4ELi3EEEvPT_PKS3_lllllS6_fii)
        /*0284*/ 	.word	0x00000020


	//----- nvinfo : EIATTR_FRAME_SIZE
	.align		4
.L_147:
        /*0288*/ 	.byte	0x04, 0x11
        /*028a*/ 	.short	(.L_149 - .L_148)
	.align		4
.L_148:
        /*028c*/ 	.word	index@($__internal_22_$__cuda_sm20_div_s64)
        /*0290*/ 	.word	0x00000000


	//----- nvinfo : EIATTR_FRAME_SIZE
	.align		4
.L_149:
        /*0294*/ 	.byte	0x04, 0x11
        /*0296*/ 	.short	(.L_151 - .L_150)
	.align		4
.L_150:
        /*0298*/ 	.word	index@(_ZN4vllm15rms_norm_kernelIN3c104HalfELi4ELi3EEEvPT_PKS3_lllllS6_fii)
        /*029c*/ 	.word	0x00000000


	//----- nvinfo : EIATTR_REGCOUNT
	.align		4
.L_151:
        /*02a0*/ 	.byte	0x04, 0x2f
        /*02a2*/ 	.short	(.L_153 - .L_152)
	.align		4
.L_152:
        /*02a4*/ 	.word	index@(_ZN4vllm15rms_norm_kernelIN3c104HalfELi2ELi3EEEvPT_PKS3_lllllS6_fii)
        /*02a8*/ 	.word	0x00000020


	//----- nvinfo : EIATTR_FRAME_SIZE
	.align		4
.L_153:
        /*02ac*/ 	.byte	0x04, 0x11
        /*02ae*/ 	.short	(.L_155 - .L_154)
	.align		4
.L_154:
        /*02b0*/ 	.word	index@($__internal_21_$__cuda_sm20_div_s64)
        /*02b4*/ 	.word	0x00000000


	//----- nvinfo : EIATTR_FRAME_SIZE
	.align		4
.L_155:
        /*02b8*/ 	.byte	0x04, 0x11
        /*02ba*/ 	.short	(.L_157 - .L_156)
	.align		4
.L_156:
        /*02bc*/ 	.word	index@(_ZN4vllm15rms_norm_kernelIN3c104HalfELi2ELi3EEEvPT_PKS3_lllllS6_fii)
        /*02c0*/ 	.word	0x00000000


	//----- nvinfo : EIATTR_REGCOUNT
	.align		4
.L_157:
        /*02c4*/ 	.byte	0x04, 0x2f
        /*02c6*/ 	.short	(.L_159 - .L_158)
	.align		4
.L_158:
        /*02c8*/ 	.word	index@(_ZN4vllm15rms_norm_kernelIN3c104HalfELi1ELi3EEEvPT_PKS3_lllllS6_fii)
        /*02cc*/ 	.word	0x0000001a


	//----- nvinfo : EIATTR_FRAME_SIZE
	.align		4
.L_159:
        /*02d0*/ 	.byte	0x04, 0x11
        /*02d2*/ 	.short	(.L_161 - .L_160)
	.align		4
.L_160:
        /*02d4*/ 	.word	index@($__internal_20_$__cuda_sm20_div_s64)
        /*02d8*/ 	.word	0x00000000


	//----- nvinfo : EIATTR_FRAME_SIZE
	.align		4
.L_161:
        /*02dc*/ 	.byte	0x04, 0x11
        /*02de*/ 	.short	(.L_163 - .L_162)
	.align		4
.L_162:
        /*02e0*/ 	.word	index@(_ZN4vllm15rms_norm_kernelIN3c104HalfELi1ELi3EEEvPT_PKS3_lllllS6_fii)
        /*02e4*/ 	.word	0x00000000


	//----- nvinfo : EIATTR_REGCOUNT
	.align		4
.L_163:
        /*02e8*/ 	.byte	0x04, 0x2f
        /*02ea*/ 	.short	(.L_165 - .L_164)
	.align		4
.L_164:
        /*02ec*/ 	.word	index@(_ZN4vllm15rms_norm_kernelIN3c108BFloat16ELi16ELi3EEEvPT_PKS3_lllllS6_fii)
        /*02f0*/ 	.word	0x00000020


	//----- nvinfo : EIATTR_FRAME_SIZE
	.align		4
.L_165:
        /*02f4*/ 	.byte	0x04, 0x11
        /*02f6*/ 	.short	(.L_167 - .L_166)
	.align		4
.L_166:
        /*02f8*/ 	.word	index@($__internal_19_$__cuda_sm20_div_s64)
        /*02fc*/ 	.word	0x00000000


	//----- nvinfo : EIATTR_FRAME_SIZE
	.align		4
.L_167:
        /*0300*/ 	.byte	0x04, 0x11
        /*0302*/ 	.short	(.L_169 - .L_168)
	.align		4
.L_168:
        /*0304*/ 	.word	index@(_ZN4vllm15rms_norm_kernelIN3c108BFloat16ELi16ELi3EEEvPT_PKS3_lllllS6_fii)
        /*0308*/ 	.word	0x00000000


	//----- nvinfo : EIATTR_REGCOUNT
	.align		4
.L_169:
        /*030c*/ 	.byte	0x04, 0x2f
        /*030e*/ 	.short	(.L_171 - .L_170)
	.align		4
.L_170:
        /*0310*/ 	.word	index@(_ZN4vllm15rms_norm_kernelIN3c108BFloat16ELi8ELi3EEEvPT_PKS3_lllllS6_fii)
        /*0314*/ 	.word	0x00000020


	//----- nvinfo : EIATTR_FRAME_SIZE
	.align		4
.L_171:
        /*0318*/ 	.byte	0x04, 0x11
        /*031a*/ 	.short	(.L_173 - .L_172)
	.align		4
.L_172:
        /*031c*/ 	.word	index@($__internal_18_$__cuda_sm20_div_s64)
        /*0320*/ 	.word	0x00000000


	//----- nvinfo : EIATTR_FRAME_SIZE
	.align		4
.L_173:
        /*0324*/ 	.byte	0x04, 0x11
        /*0326*/ 	.short	(.L_175 - .L_174)
	.align		4
.L_174:
        /*0328*/ 	.word	index@(_ZN4vllm15rms_norm_kernelIN3c108BFloat16ELi8ELi3EEEvPT_PKS3_lllllS6_fii)
        /*032c*/ 	.word	0x00000000


	//----- nvinfo : EIATTR_REGCOUNT
	.align		4
.L_175:
        /*0330*/ 	.byte	0x04, 0x2f
        /*0332*/ 	.short	(.L_177 - .L_176)
	.align		4
.L_176:
        /*0334*/ 	.word	index@(_ZN4vllm15rms_norm_kernelIN3c108BFloat16ELi4ELi3EEEvPT_PKS3_lllllS6_fii)
        /*0338*/ 	.word	0x0000001e


	//----- nvinfo : EIATTR_FRAME_SIZE
	.align		4
.L_177:
        /*033c*/ 	.byte	0x04, 0x11
        /*033e*/ 	.short	(.L_179 - .L_178)
	.align		4
.L_178:
        /*0340*/ 	.word	index@($__internal_17_$__cuda_sm20_div_s64)
        /*0344*/ 	.word	0x00000000


	//----- nvinfo : EIATTR_FRAME_SIZE
	.align		4
.L_179:
        /*0348*/ 	.byte	0x04, 0x11
        /*034a*/ 	.short	(.L_181 - .L_180)
	.align		4
.L_180:
        /*034c*/ 	.word	index@(_ZN4vllm15rms_norm_kernelIN3c108BFloat16ELi4ELi3EEEvPT_PKS3_lllllS6_fii)
        /*0350*/ 	.word	0x00000000


	//----- nvinfo : EIATTR_REGCOUNT
	.align		4
.L_181:
        /*0354*/ 	.byte	0x04, 0x2f
        /*0356*/ 	.short	(.L_183 - .L_182)
	.align		4
.L_182:
        /*0358*/ 	.word	index@(_ZN4vllm15rms_norm_kernelIN3c108BFloat16ELi2ELi3EEEvPT_PKS3_lllllS6_fii)
        /*035c*/ 	.word	0x00000020


	//----- nvinfo : EIATTR_FRAME_SIZE
	.align		4
.L_183:
        /*0360*/ 	.byte	0x04, 0x11
        /*0362*/ 	.short	(.L_185 - .L_184)
	.align		4
.L_184:
        /*0364*/ 	.word	index@($__internal_16_$__cuda_sm20_div_s64)
        /*0368*/ 	.word	0x00000000


	//----- nvinfo : EIATTR_FRAME_SIZE
	.align		4
.L_185:
        /*036c*/ 	.byte	0x04, 0x11
        /*036e*/ 	.short	(.L_187 - .L_186)
	.align		4
.L_186:
        /*0370*/ 	.word	index@(_ZN4vllm15rms_norm_kernelIN3c108BFloat16ELi2ELi3EEEvPT_PKS3_lllllS6_fii)
        /*0374*/ 	.word	0x00000000


	//----- nvinfo : EIATTR_REGCOUNT
	.align		4
.L_187:
        /*0378*/ 	.byte	0x04, 0x2f
        /*037a*/ 	.short	(.L_189 - .L_188)
	.align		4
.L_188:
        /*037c*/ 	.word	index@(_ZN4vllm15rms_norm_kernelIN3c108BFloat16ELi1ELi3EEEvPT_PKS3_lllllS6_fii)
        /*0380*/ 	.word	0x0000001a


	//----- nvinfo : EIATTR_FRAME_SIZE
	.align		4
.L_189:
        /*0384*/ 	.byte	0x04, 0x11
        /*0386*/ 	.short	(.L_191 - .L_190)
	.align		4
.L_190:
        /*0388*/ 	.word	index@($__internal_15_$__cuda_sm20_div_s64)
        /*038c*/ 	.word	0x00000000


	//----- nvinfo : EIATTR_FRAME_SIZE
	.align		4
.L_191:
        /*0390*/ 	.byte	0x04, 0x11
        /*0392*/ 	.short	(.L_193 - .L_192)
	.align		4
.L_192:
        /*0394*/ 	.word	index@(_ZN4vllm15rms_norm_kernelIN3c108BFloat16ELi1ELi3EEEvPT_PKS3_lllllS6_fii)
        /*0398*/ 	.word	0x00000000


	//----- nvinfo : EIATTR_REGCOUNT
	.align		4
.L_193:
        /*039c*/ 	.byte	0x04, 0x2f
        /*039e*/ 	.short	(.L_195 - .L_194)
	.align		4
.L_194:
        /*03a0*/ 	.word	index@(_ZN4vllm15rms_norm_kernelIfLi16ELi4EEEvPT_PKS1_lllllS4_fii)
        /*03a4*/ 	.word	0x00000030


	//----- nvinfo : EIATTR_FRAME_SIZE
	.align		4
.L_195:
        /*03a8*/ 	.byte	0x04, 0x11
        /*03aa*/ 	.short	(.L_197 - .L_196)
	.align		4
.L_196:
        /*03ac*/ 	.word	index@($__internal_14_$__cuda_sm20_div_s64)
        /*03b0*/ 	.word	0x00000000


	//----- nvinfo : EIATTR_FRAME_SIZE
	.align		4
.L_197:
        /*03b4*/ 	.byte	0x04, 0x11
        /*03b6*/ 	.short	(.L_199 - .L_198)
	.align		4
.L_198:
        /*03b8*/ 	.word	index@(_ZN4vllm15rms_norm_kernelIfLi16ELi4EEEvPT_PKS1_lllllS4_fii)
        /*03bc*/ 	.word	0x00000000


	//----- nvinfo : EIATTR_REGCOUNT
	.align		4
.L_199:
        /*03c0*/ 	.byte	0x04, 0x2f
        /*03c2*/ 	.short	(.L_201 - .L_200)
	.align		4
.L_200:
        /*03c4*/ 	.word	index@(_ZN4vllm15rms_norm_kernelIfLi8ELi4EEEvPT_PKS1_lllllS4_fii)
        /*03c8*/ 	.word	0x00000028


	//----- nvinfo : EIATTR_FRAME_SIZE
	.align		4
.L_201:
        /*03cc*/ 	.byte	0x04, 0x11
        /*03ce*/ 	.short	(.L_203 - .L_202)
	.align		4
.L_202:
        /*03d0*/ 	.word	index@($__internal_13_$__cuda_sm20_div_s64)
        /*03d4*/ 	.word	0x00000000


	//----- nvinfo : EIATTR_FRAME_SIZE
	.align		4
.L_203:
        /*03d8*/ 	.byte	0x04, 0x11
        /*03da*/ 	.short	(.L_205 - .L_204)
	.align		4
.L_204:
        /*03dc*/ 	.word	index@(_ZN4vllm15rms_norm_kernelIfLi8ELi4EEEvPT_PKS1_lllllS4_fii)
        /*03e0*/ 	.word	0x00000000


	//----- nvinfo : EIATTR_REGCOUNT
	.align		4
.L_205:
        /*03e4*/ 	.byte	0x04, 0x2f
        /*03e6*/ 	.short	(.L_207 - .L_206)
	.align		4
.L_206:
        /*03e8*/ 	.word	index@(_ZN4vllm15rms_norm_kernelIfLi4ELi4EEEvPT_PKS1_lllllS4_fii)
        /*03ec*/ 	.word	0x00000020


	//----- nvinfo : EIATTR_FRAME_SIZE
	.align		4
.L_207:
        /*03f0*/ 	.byte	0x04, 0x11
        /*03f2*/ 	.short	(.L_209 - .L_208)
	.align		4
.L_208:
        /*03f4*/ 	.word	index@($__internal_12_$__cuda_sm20_div_s64)
        /*03f8*/ 	.word	0x00000000


	//----- nvinfo : EIATTR_FRAME_SIZE
	.align		4
.L_209:
        /*03fc*/ 	.byte	0x04, 0x11
        /*03fe*/ 	.short	(.L_211 - .L_210)
	.align		4
.L_210:
        /*0400*/ 	.word	index@(_ZN4vllm15rms_norm_kernelIfLi4ELi4EEEvPT_PKS1_lllllS4_fii)
        /*0404*/ 	.word	0x00000000


	//----- nvinfo : EIATTR_REGCOUNT
	.align		4
.L_211:
        /*0408*/ 	.byte	0x04, 0x2f
        /*040a*/ 	.short	(.L_213 - .L_212)
	.align		4
.L_212:
        /*040c*/ 	.word	index@(_ZN4vllm15rms_norm_kernelIfLi2ELi4EEEvPT_PKS1_lllllS4_fii)
        /*0410*/ 	.word	0x00000020


	//----- nvinfo : EIATTR_FRAME_SIZE
	.align		4
.L_213:
        /*0414*/ 	.byte	0x04, 0x11
        /*0416*/ 	.short	(.L_215 - .L_214)
	.align		4
.L_214:
        /*0418*/ 	.word	index@($__internal_11_$__cuda_sm20_div_s64)
        /*041c*/ 	.word	0x00000000


	//----- nvinfo : EIATTR_FRAME_SIZE
	.align		4
.L_215:
        /*0420*/ 	.byte	0x04, 0x11
        /*0422*/ 	.short	(.L_217 - .L_216)
	.align		4
.L_216:
        /*0424*/ 	.word	index@(_ZN4vllm15rms_norm_kernelIfLi2ELi4EEEvPT_PKS1_lllllS4_fii)
        /*0428*/ 	.word	0x00000000


	//----- nvinfo : EIATTR_REGCOUNT
	.align		4
.L_217:
        /*042c*/ 	.byte	0x04, 0x2f
        /*042e*/ 	.short	(.L_219 - .L_218)
	.align		4
.L_218:
        /*0430*/ 	.word	index@(_ZN4vllm15rms_norm_kernelIfLi1ELi4EEEvPT_PKS1_lllllS4_fii)
        /*0434*/ 	.word	0x0000001a


	//----- nvinfo : EIATTR_FRAME_SIZE
	.align		4
.L_219:
        /*0438*/ 	.byte	0x04, 0x11
        /*043a*/ 	.short	(.L_221 - .L_220)
	.align		4
.L_220:
        /*043c*/ 	.word	index@($__internal_10_$__cuda_sm20_div_s64)
        /*0440*/ 	.word	0x00000000


	//----- nvinfo : EIATTR_FRAME_SIZE
	.align		4
.L_221:
        /*0444*/ 	.byte	0x04, 0x11
        /*0446*/ 	.short	(.L_223 - .L_222)
	.align		4
.L_222:
        /*0448*/ 	.word	index@(_ZN4vllm15rms_norm_kernelIfLi1ELi4EEEvPT_PKS1_lllllS4_fii)
        /*044c*/ 	.word	0x00000000


	//----- nvinfo : EIATTR_REGCOUNT
	.align		4
.L_223:
        /*0450*/ 	.byte	0x04, 0x2f
        /*0452*/ 	.short	(.L_225 - .L_224)
	.align		4
.L_224:
        /*0454*/ 	.word	index@(_ZN4vllm15rms_norm_kernelIN3c104HalfELi16ELi4EEEvPT_PKS3_lllllS6_fii)
        /*0458*/ 	.word	0x0000001f


	//----- nvinfo : EIATTR_FRAME_SIZE
	.align		4
.L_225:
        /*045c*/ 	.byte	0x04, 0x11
        /*045e*/ 	.short	(.L_227 - .L_226)
	.align		4
.L_226:
        /*0460*/ 	.word	index@($__internal_9_$__cuda_sm20_div_s64)
        /*0464*/ 	.word	0x00000000


	//----- nvinfo : EIATTR_FRAME_SIZE
	.align		4
.L_227:
        /*0468*/ 	.byte	0x04, 0x11
        /*046a*/ 	.short	(.L_229 - .L_228)
	.align		4
.L_228:
        /*046c*/ 	.word	index@(_ZN4vllm15rms_norm_kernelIN3c104HalfELi16ELi4EEEvPT_PKS3_lllllS6_fii)
        /*0470*/ 	.word	0x00000000


	//----- nvinfo : EIATTR_REGCOUNT
	.align		4
.L_229:
        /*0474*/ 	.byte	0x04, 0x2f
        /*0476*/ 	.short	(.L_231 - .L_230)
	.align		4
.L_230:
        /*0478*/ 	.word	index@(_ZN4vllm15rms_norm_kernelIN3c104HalfELi8ELi4EEEvPT_PKS3_lllllS6_fii)
        /*047c*/ 	.word	0x00000020


	//----- nvinfo : EIATTR_FRAME_SIZE
	.align		4
.L_231:
        /*0480*/ 	.byte	0x04, 0x11
        /*0482*/ 	.short	(.L_233 - .L_232)
	.align		4
.L_232:
        /*0484*/ 	.word	index@($__internal_8_$__cuda_sm20_div_s64)
        /*0488*/ 	.word	0x00000000


	//----- nvinfo : EIATTR_FRAME_SIZE
	.align		4
.L_233:
        /*048c*/ 	.byte	0x04, 0x11
        /*048e*/ 	.short	(.L_235 - .L_234)
	.align		4
.L_234:
        /*0490*/ 	.word	index@(_ZN4vllm15rms_norm_kernelIN3c104HalfELi8ELi4EEEvPT_PKS3_lllllS6_fii)
        /*0494*/ 	.word	0x00000000


	//----- nvinfo : EIATTR_REGCOUNT
	.align		4
.L_235:
        /*0498*/ 	.byte	0x04, 0x2f
        /*049a*/ 	.short	(.L_237 - .L_236)
	.align		4
.L_236:
        /*049c*/ 	.word	index@(_ZN4vllm15rms_norm_kernelIN3c104HalfELi4ELi4EEEvPT_PKS3_lllllS6_fii)
        /*04a0*/ 	.word	0x00000020


	//----- nvinfo : EIATTR_FRAME_SIZE
	.align		4
.L_237:
        /*04a4*/ 	.byte	0x04, 0x11
        /*04a6*/ 	.short	(.L_239 - .L_238)
	.align		4
.L_238:
        /*04a8*/ 	.word	index@($__internal_7_$__cuda_sm20_div_s64)
        /*04ac*/ 	.word	0x00000000


	//----- nvinfo : EIATTR_FRAME_SIZE
	.align		4
.L_239:
        /*04b0*/ 	.byte	0x04, 0x11
        /*04b2*/ 	.short	(.L_241 - .L_240)
	.align		4
.L_240:
        /*04b4*/ 	.word	index@(_ZN4vllm15rms_norm_kernelIN3c104HalfELi4ELi4EEEvPT_PKS3_lllllS6_fii)
        /*04b8*/ 	.word	0x00000000


	//----- nvinfo : EIATTR_REGCOUNT
	.align		4
.L_241:
        /*04bc*/ 	.byte	0x04, 0x2f
        /*04be*/ 	.short	(.L_243 - .L_242)
	.align		4
.L_242:
        /*04c0*/ 	.word	index@(_ZN4vllm15rms_norm_kernelIN3c104HalfELi2ELi4EEEvPT_PKS3_lllllS6_fii)
        /*04c4*/ 	.word	0x00000020


	//----- nvinfo : EIATTR_FRAME_SIZE
	.align		4
.L_243:
        /*04c8*/ 	.byte	0x04, 0x11
        /*04ca*/ 	.short	(.L_245 - .L_244)
	.align		4
.L_244:
        /*04cc*/ 	.word	index@($__internal_6_$__cuda_sm20_div_s64)
        /*04d0*/ 	.word	0x00000000


	//----- nvinfo : EIATTR_FRAME_SIZE
	.align		4
.L_245:
        /*04d4*/ 	.byte	0x04, 0x11
        /*04d6*/ 	.short	(.L_247 - .L_246)
	.align		4
.L_246:
        /*04d8*/ 	.word	index@(_ZN4vllm15rms_norm_kernelIN3c104HalfELi2ELi4EEEvPT_PKS3_lllllS6_fii)
        /*04dc*/ 	.word	0x00000000


	//----- nvinfo : EIATTR_REGCOUNT
	.align		4
.L_247:
        /*04e0*/ 	.byte	0x04, 0x2f
        /*04e2*/ 	.short	(.L_249 - .L_248)
	.align		4
.L_248:
        /*04e4*/ 	.word	index@(_ZN4vllm15rms_norm_kernelIN3c104HalfELi1ELi4EEEvPT_PKS3_lllllS6_fii)
        /*04e8*/ 	.word	0x0000001a


	//----- nvinfo : EIATTR_FRAME_SIZE
	.align		4
.L_249:
        /*04ec*/ 	.byte	0x04, 0x11
        /*04ee*/ 	.short	(.L_251 - .L_250)
	.align		4
.L_250:
        /*04f0*/ 	.word	index@($__internal_5_$__cuda_sm20_div_s64)
        /*04f4*/ 	.word	0x00000000


	//----- nvinfo : EIATTR_FRAME_SIZE
	.align		4
.L_251:
        /*04f8*/ 	.byte	0x04, 0x11
        /*04fa*/ 	.short	(.L_253 - .L_252)
	.align		4
.L_252:
        /*04fc*/ 	.word	index@(_ZN4vllm15rms_norm_kernelIN3c104HalfELi1ELi4EEEvPT_PKS3_lllllS6_fii)
        /*0500*/ 	.word	0x00000000


	//----- nvinfo : EIATTR_REGCOUNT
	.align		4
.L_253:
        /*0504*/ 	.byte	0x04, 0x2f
        /*0506*/ 	.short	(.L_255 - .L_254)
	.align		4
.L_254:
        /*0508*/ 	.word	index@(_ZN4vllm15rms_norm_kernelIN3c108BFloat16ELi16ELi4EEEvPT_PKS3_lllllS6_fii)
        /*050c*/ 	.word	0x00000020


	//----- nvinfo : EIATTR_FRAME_SIZE
	.align		4
.L_255:
        /*0510*/ 	.byte	0x04, 0x11
        /*0512*/ 	.short	(.L_257 - .L_256)
	.align		4
.L_256:
        /*0514*/ 	.word	index@($__internal_4_$__cuda_sm20_div_s64)
        /*0518*/ 	.word	0x00000000


	//----- nvinfo : EIATTR_FRAME_SIZE
	.align		4
.L_257:
        /*051c*/ 	.byte	0x04, 0x11
        /*051e*/ 	.short	(.L_259 - .L_258)
	.align		4
.L_258:
        /*0520*/ 	.word	index@(_ZN4vllm15rms_norm_kernelIN3c108BFloat16ELi16ELi4EEEvPT_PKS3_lllllS6_fii)
        /*0524*/ 	.word	0x00000000


	//----- nvinfo : EIATTR_REGCOUNT
	.align		4
.L_259:
        /*0528*/ 	.byte	0x04, 0x2f
        /*052a*/ 	.short	(.L_261 - .L_260)
	.align		4
.L_260:
        /*052c*/ 	.word	index@(_ZN4vllm15rms_norm_kernelIN3c108BFloat16ELi8ELi4EEEvPT_PKS3_lllllS6_fii)
        /*0530*/ 	.word	0x00000020


	//----- nvinfo : EIATTR_FRAME_SIZE
	.align		4
.L_261:
        /*0534*/ 	.byte	0x04, 0x11
        /*0536*/ 	.short	(.L_263 - .L_262)
	.align		4
.L_262:
        /*0538*/ 	.word	index@($__internal_3_$__cuda_sm20_div_s64)
        /*053c*/ 	.word	0x00000000


	//----- nvinfo : EIATTR_FRAME_SIZE
	.align		4
.L_263:
        /*0540*/ 	.byte	0x04, 0x11
        /*0542*/ 	.short	(.L_265 - .L_264)
	.align		4
.L_264:
        /*0544*/ 	.word	index@(_ZN4vllm15rms_norm_kernelIN3c108BFloat16ELi8ELi4EEEvPT_PKS3_lllllS6_fii)
        /*0548*/ 	.word	0x00000000


	//----- nvinfo : EIATTR_REGCOUNT
	.align		4
.L_265:
        /*054c*/ 	.byte	0x04, 0x2f
        /*054e*/ 	.short	(.L_267 - .L_266)
	.align		4
.L_266:
        /*0550*/ 	.word	index@(_ZN4vllm15rms_norm_kernelIN3c108BFloat16ELi4ELi4EEEvPT_PKS3_lllllS6_fii)
        /*0554*/ 	.word	0x0000001e


	//----- nvinfo : EIATTR_FRAME_SIZE
	.align		4
.L_267:
        /*0558*/ 	.byte	0x04, 0x11
        /*055a*/ 	.short	(.L_269 - .L_268)
	.align		4
.L_268:
        /*055c*/ 	.word	index@($__internal_2_$__cuda_sm20_div_s64)
        /*0560*/ 	.word	0x00000000


	//----- nvinfo : EIATTR_FRAME_SIZE
	.align		4
.L_269:
        /*0564*/ 	.byte	0x04, 0x11
        /*0566*/ 	.short	(.L_271 - .L_270)
	.align		4
.L_270:
        /*0568*/ 	.word	index@(_ZN4vllm15rms_norm_kernelIN3c108BFloat16ELi4ELi4EEEvPT_PKS3_lllllS6_fii)
        /*056c*/ 	.word	0x00000000


	//----- nvinfo : EIATTR_REGCOUNT
	.align		4
.L_271:
        /*0570*/ 	.byte	0x04, 0x2f
        /*0572*/ 	.short	(.L_273 - .L_272)
	.align		4
.L_272:
        /*0574*/ 	.word	index@(_ZN4vllm15rms_norm_kernelIN3c108BFloat16ELi2ELi4EEEvPT_PKS3_lllllS6_fii)
        /*0578*/ 	.word	0x00000020


	//----- nvinfo : EIATTR_FRAME_SIZE
	.align		4
.L_273:
        /*057c*/ 	.byte	0x04, 0x11
        /*057e*/ 	.short	(.L_275 - .L_274)
	.align		4
.L_274:
        /*0580*/ 	.word	index@($__internal_1_$__cuda_sm20_div_s64)
        /*0584*/ 	.word	0x00000000


	//----- nvinfo : EIATTR_FRAME_SIZE
	.align		4
.L_275:
        /*0588*/ 	.byte	0x04, 0x11
        /*058a*/ 	.short	(.L_277 - .L_276)
	.align		4
.L_276:
        /*058c*/ 	.word	index@(_ZN4vllm15rms_norm_kernelIN3c108BFloat16ELi2ELi4EEEvPT_PKS3_lllllS6_fii)
        /*0590*/ 	.word	0x00000000


	//----- nvinfo : EIATTR_REGCOUNT
	.align		4
.L_277:
        /*0594*/ 	.byte	0x04, 0x2f
        /*0596*/ 	.short	(.L_279 - .L_278)
	.align		4
.L_278:
        /*0598*/ 	.word	index@(_ZN4vllm15rms_norm_kernelIN3c108BFloat16ELi1ELi4EEEvPT_PKS3_lllllS6_fii)
        /*059c*/ 	.word	0x0000001a


	//----- nvinfo : EIATTR_FRAME_SIZE
	.align		4
.L_279:
        /*05a0*/ 	.byte	0x04, 0x11
        /*05a2*/ 	.short	(.L_281 - .L_280)
	.align		4
.L_280:
        /*05a4*/ 	.word	index@($__internal_0_$__cuda_sm20_div_s64)
        /*05a8*/ 	.word	0x00000000


	//----- nvinfo : EIATTR_FRAME_SIZE
	.align		4
.L_281:
        /*05ac*/ 	.byte	0x04, 0x11
        /*05ae*/ 	.short	(.L_283 - .L_282)
	.align		4
.L_282:
        /*05b0*/ 	.word	index@(_ZN4vllm15rms_norm_kernelIN3c108BFloat16ELi1ELi4EEEvPT_PKS3_lllllS6_fii)
        /*05b4*/ 	.word	0x00000000


	//----- nvinfo : EIATTR_REGCOUNT
	.align		4
.L_283:
        /*05b8*/ 	.byte	0x04, 0x2f
        /*05ba*/ 	.short	(.L_285 - .L_284)
	.align		4
.L_284:
        /*05bc*/ 	.word	index@(_ZN4vllm25fused_add_rms_norm_kernelIfLi8EEENSt9enable_ifIXaagtT0_Li0Esr4vllm12_typeConvertIT_EE6existsEvE4typeEPS2_lS5_PKS2_fii)
        /*05c0*/ 	.word	0x00000020


	//----- nvinfo : EIATTR_FRAME_SIZE
	.align		4
.L_285:
        /*05c4*/ 	.byte	0x04, 0x11
        /*05c6*/ 	.short	(.L_287 - .L_286)
	.align		4
.L_286:
        /*05c8*/ 	.word	index@(_ZN4vllm25fused_add_rms_norm_kernelIfLi8EEENSt9enable_ifIXaagtT0_Li0Esr4vllm12_typeConvertIT_EE6existsEvE4typeEPS2_lS5_PKS2_fii)
        /*05cc*/ 	.word	0x00000000


	//----- nvinfo : EIATTR_REGCOUNT
	.align		4
.L_287:
        /*05d0*/ 	.byte	0x04, 0x2f
        /*05d2*/ 	.short	(.L_289 - .L_288)
	.align		4
.L_288:
        /*05d4*/ 	.word	index@(_ZN4vllm25fused_add_rms_norm_kernelIN3c104HalfELi8EEENSt9enable_ifIXaagtT0_Li0Esr4vllm12_typeConvertIT_EE6existsEvE4typeEPS4_lS7_PKS4_fii)
        /*05d8*/ 	.word	0x00000020


	//----- nvinfo : EIATTR_FRAME_SIZE
	.align		4
.L_289:
        /*05dc*/ 	.byte	0x04, 0x11
        /*05de*/ 	.short	(.L_291 - .L_290)
	.align		4
.L_290:
        /*05e0*/ 	.word	index@(_ZN4vllm25fused_add_rms_norm_kernelIN3c104HalfELi8EEENSt9enable_ifIXaagtT0_Li0Esr4vllm12_typeConvertIT_EE6existsEvE4typeEPS4_lS7_PKS4_fii)
        /*05e4*/ 	.word	0x00000000


	//----- nvinfo : EIATTR_REGCOUNT
	.align		4
.L_291:
        /*05e8*/ 	.byte	0x04, 0x2f
        /*05ea*/ 	.short	(.L_293 - .L_292)
	.align		4
.L_292:
        /*05ec*/ 	.word	index@(_ZN4vllm25fused_add_rms_norm_kernelIN3c108BFloat16ELi8EEENSt9enable_ifIXaagtT0_Li0Esr4vllm12_typeConvertIT_EE6existsEvE4typeEPS4_lS7_PKS4_fii)
        /*05f0*/ 	.word	0x00000020


	//----- nvinfo : EIATTR_FRAME_SIZE
	.align		4
.L_293:
        /*05f4*/ 	.byte	0x04, 0x11
        /*05f6*/ 	.short	(.L_295 - .L_294)
	.align		4
.L_294:
        /*05f8*/ 	.word	index@(_ZN4vllm25fused_add_rms_norm_kernelIN3c108BFloat16ELi8EEENSt9enable_ifIXaagtT0_Li0Esr4vllm12_typeConvertIT_EE6existsEvE4typeEPS4_lS7_PKS4_fii)
        /*05fc*/ 	.word	0x00000000


	//----- nvinfo : EIATTR_REGCOUNT
	.align		4
.L_295:
        /*0600*/ 	.byte	0x04, 0x2f
        /*0602*/ 	.short	(.L_297 - .L_296)
	.align		4
.L_296:
        /*0604*/ 	.word	index@(_ZN4vllm25fused_add_rms_norm_kernelIfLi0EEENSt9enable_ifIXooeqT0_Li0Entsr4vllm12_typeConvertIT_EE6existsEvE4typeEPS2_lS5_PKS2_fii)
        /*0608*/ 	.word	0x00000017


	//----- nvinfo : EIATTR_FRAME_SIZE
	.align		4
.L_297:
        /*060c*/ 	.byte	0x04, 0x11
        /*060e*/ 	.short	(.L_299 - .L_298)
	.align		4
.L_298:
        /*0610*/ 	.word	index@(_ZN4vllm25fused_add_rms_norm_kernelIfLi0EEENSt9enable_ifIXooeqT0_Li0Entsr4vllm12_typeConvertIT_EE6existsEvE4typeEPS2_lS5_PKS2_fii)
        /*0614*/ 	.word	0x00000000


	//----- nvinfo : EIATTR_REGCOUNT
	.align		4
.L_299:
        /*0618*/ 	.byte	0x04, 0x2f
        /*061a*/ 	.short	(.L_301 - .L_300)
	.align		4
.L_300:
        /*061c*/ 	.word	index@(_ZN4vllm25fused_add_rms_norm_kernelIN3c104HalfELi0EEENSt9enable_ifIXooeqT0_Li0Entsr4vllm12_typeConvertIT_EE6existsEvE4typeEPS4_lS7_PKS4_fii)
        /*0620*/ 	.word	0x00000017


	//----- nvinfo : EIATTR_FRAME_SIZE
	.align		4
.L_301:
        /*0624*/ 	.byte	0x04, 0x11
        /*0626*/ 	.short	(.L_303 - .L_302)
	.align		4
.L_302:
        /*0628*/ 	.word	index@(_ZN4vllm25fused_add_rms_norm_kernelIN3c104HalfELi0EEENSt9enable_ifIXooeqT0_Li0Entsr4vllm12_typeConvertIT_EE6existsEvE4typeEPS4_lS7_PKS4_fii)
        /*062c*/ 	.word	0x00000000


	//----- nvinfo : EIATTR_REGCOUNT
	.align		4
.L_303:
        /*0630*/ 	.byte	0x04, 0x2f
        /*0632*/ 	.short	(.L_305 - .L_304)
	.align		4
.L_304:
        /*0634*/ 	.word	index@(_ZN4vllm25fused_add_rms_norm_kernelIN3c108BFloat16ELi0EEENSt9enable_ifIXooeqT0_Li0Entsr4vllm12_typeConvertIT_EE6existsEvE4typeEPS4_lS7_PKS4_fii)
        /*0638*/ 	.word	0x00000017


	//----- nvinfo : EIATTR_FRAME_SIZE
	.align		4
.L_305:
        /*063c*/ 	.byte	0x04, 0x11
        /*063e*/ 	.short	(.L_307 - .L_306)
	.align		4
.L_306:
        /*0640*/ 	.word	index@(_ZN4vllm25fused_add_rms_norm_kernelIN3c108BFloat16ELi0EEENSt9enable_ifIXooeqT0_Li0Entsr4vllm12_typeConvertIT_EE6existsEvE4typeEPS4_lS7_PKS4_fii)
        /*0644*/ 	.word	0x00000000


	//----- nvinfo : EIATTR_MIN_STACK_SIZE
	.align		4
.L_307:
        /*0648*/ 	.byte	0x04, 0x12
        /*064a*/ 	.short	(.L_309 - .L_308)
	.align		4
.L_308:
        /*064c*/ 	.word	index@(_ZN4vllm25fused_add_rms_norm_kernelIN3c108BFloat16ELi0EEENSt9enable_ifIXooeqT0_Li0Entsr4vllm12_typeConvertIT_EE6existsEvE4typeEPS4_lS7_PKS4_fii)
        /*0650*/ 	.word	0x00000000


	//----- nvinfo : EIATTR_MIN_STACK_SIZE
	.align		4
.L_309:
        /*0654*/ 	.byte	0x04, 0x12
        /*0656*/ 	.short	(.L_311 - .L_310)
	.align		4
.L_310:
        /*0658*/ 	.word	index@(_ZN4vllm25fused_add_rms_norm_kernelIN3c104HalfELi0EEENSt9enable_ifIXooeqT0_Li0Entsr4vllm12_typeConvertIT_EE6existsEvE4typeEPS4_lS7_PKS4_fii)
        /*065c*/ 	.word	0x00000000


	//----- nvinfo : EIATTR_MIN_STACK_SIZE
	.align		4
.L_311:
        /*0660*/ 	.byte	0x04, 0x12
        /*0662*/ 	.short	(.L_313 - .L_312)
	.align		4
.L_312:
        /*0664*/ 	.word	index@(_ZN4vllm25fused_add_rms_norm_kernelIfLi0EEENSt9enable_ifIXooeqT0_Li0Entsr4vllm12_typeConvertIT_EE6existsEvE4typeEPS2_lS5_PKS2_fii)
        /*0668*/ 	.word	0x00000000


	//----- nvinfo : EIATTR_MIN_STACK_SIZE
	.align		4
.L_313:
        /*066c*/ 	.byte	0x04, 0x12
        /*066e*/ 	.short	(.L_315 - .L_314)
	.align		4
.L_314:
        /*0670*/ 	.word	index@(_ZN4vllm25fused_add_rms_norm_kernelIN3c108BFloat16ELi8EEENSt9enable_ifIXaagtT0_Li0Esr4vllm12_typeConvertIT_EE6existsEvE4typeEPS4_lS7_PKS4_fii)
        /*0674*/ 	.word	0x00000000


	//----- nvinfo : EIATTR_MIN_STACK_SIZE
	.align		4
.L_315:
        /*0678*/ 	.byte	0x04, 0x12
        /*067a*/ 	.short	(.L_317 - .L_316)
	.align		4
.L_316:
        /*067c*/ 	.word	index@(_ZN4vllm25fused_add_rms_norm_kernelIN3c104HalfELi8EEENSt9enable_ifIXaagtT0_Li0Esr4vllm12_typeConvertIT_EE6existsEvE4typeEPS4_lS7_PKS4_fii)
        /*0680*/ 	.word	0x00000000


	//----- nvinfo : EIATTR_MIN_STACK_SIZE
	.align		4
.L_317:
        /*0684*/ 	.byte	0x04, 0x12
        /*0686*/ 	.short	(.L_319 - .L_318)
	.align		4
.L_318:
        /*0688*/ 	.word	index@(_ZN4vllm25fused_add_rms_norm_kernelIfLi8EEENSt9enable_ifIXaagtT0_Li0Esr4vllm12_typeConvertIT_EE6existsEvE4typeEPS2_lS5_PKS2_fii)
        /*068c*/ 	.word	0x00000000


	//----- nvinfo : EIATTR_MIN_STACK_SIZE
	.align		4
.L_319:
        /*0690*/ 	.byte	0x04, 0x12
        /*0692*/ 	.short	(.L_321 - .L_320)
	.align		4
.L_320:
        /*0694*/ 	.word	index@(_ZN4vllm15rms_norm_kernelIN3c108BFloat16ELi1ELi4EEEvPT_PKS3_lllllS6_fii)
        /*0698*/ 	.word	0x00000000


	//----- nvinfo : EIATTR_MIN_STACK_SIZE
	.align		4
.L_321:
        /*069c*/ 	.byte	0x04, 0x12
        /*069e*/ 	.short	(.L_323 - .L_322)
	.align		4
.L_322:
        /*06a0*/ 	.word	index@(_ZN4vllm15rms_norm_kernelIN3c108BFloat16ELi2ELi4EEEvPT_PKS3_lllllS6_fii)
        /*06a4*/ 	.word	0x00000000


	//----- nvinfo : EIATTR_MIN_STACK_SIZE
	.align		4
.L_323:
        /*06a8*/ 	.byte	0x04, 0x12
        /*06aa*/ 	.short	(.L_325 - .L_324)
	.align		4
.L_324:
        /*06ac*/ 	.word	index@(_ZN4vllm15rms_norm_kernelIN3c108BFloat16ELi4ELi4EEEvPT_PKS3_lllllS6_fii)
        /*06b0*/ 	.word	0x00000000


	//----- nvinfo : EIATTR_MIN_STACK_SIZE
	.align		4
.L_325:
        /*06b4*/ 	.byte	0x04, 0x12
        /*06b6*/ 	.short	(.L_327 - .L_326)
	.align		4
.L_326:
        /*06b8*/ 	.word	index@(_ZN4vllm15rms_norm_kernelIN3c108BFloat16ELi8ELi4EEEvPT_PKS3_lllllS6_fii)
        /*06bc*/ 	.word	0x00000000


	//----- nvinfo : EIATTR_MIN_STACK_SIZE
	.align		4
.L_327:
        /*06c0*/ 	.byte	0x04, 0x12
        /*06c2*/ 	.short	(.L_329 - .L_328)
	.align		4
.L_328:
        /*06c4*/ 	.word	index@(_ZN4vllm15rms_norm_kernelIN3c108BFloat16ELi16ELi4EEEvPT_PKS3_lllllS6_fii)
        /*06c8*/ 	.word	0x00000000


	//----- nvinfo : EIATTR_MIN_STACK_SIZE
	.align		4
.L_329:
        /*06cc*/ 	.byte	0x04, 0x12
        /*06ce*/ 	.short	(.L_331 - .L_330)
	.align		4
.L_330:
        /*06d0*/ 	.word	index@(_ZN4vllm15rms_norm_kernelIN3c104HalfELi1ELi4EEEvPT_PKS3_lllllS6_fii)
        /*06d4*/ 	.word	0x00000000


	//----- nvinfo : EIATTR_MIN_STACK_SIZE
	.align		4
.L_331:
        /*06d8*/ 	.byte	0x04, 0x12
        /*06da*/ 	.short	(.L_333 - .L_332)
	.align		4
.L_332:
        /*06dc*/ 	.word	index@(_ZN4vllm15rms_norm_kernelIN3c104HalfELi2ELi4EEEvPT_PKS3_lllllS6_fii)
        /*06e0*/ 	.word	0x00000000


	//----- nvinfo : EIATTR_MIN_STACK_SIZE
	.align		4
.L_333:
        /*06e4*/ 	.byte	0x04, 0x12
        /*06e6*/ 	.short	(.L_335 - .L_334)
	.align		4
.L_334:
        /*06e8*/ 	.word	index@(_ZN4vllm15rms_norm_kernelIN3c104HalfELi4ELi4EEEvPT_PKS3_lllllS6_fii)
        /*06ec*/ 	.word	0x00000000


	//----- nvinfo : EIATTR_MIN_STACK_SIZE
	.align		4
.L_335:
        /*06f0*/ 	.byte	0x04, 0x12
        /*06f2*/ 	.short	(.L_337 - .L_336)
	.align		4
.L_336:
        /*06f4*/ 	.word	index@(_ZN4vllm15rms_norm_kernelIN3c104HalfELi8ELi4EEEvPT_PKS3_lllllS6_fii)
        /*06f8*/ 	.word	0x00000000


	//----- nvinfo : EIATTR_MIN_STACK_SIZE
	.align		4
.L_337:
        /*06fc*/ 	.byte	0x04, 0x12
        /*06fe*/ 	.short	(.L_339 - .L_338)
	.align		4
.L_338:
        /*0700*/ 	.word	index@(_ZN4vllm15rms_norm_kernelIN3c104HalfELi16ELi4EEEvPT_PKS3_lllllS6_fii)
        /*0704*/ 	.word	0x00000000


	//----- nvinfo : EIATTR_MIN_STACK_SIZE
	.align		4
.L_339:
        /*0708*/ 	.byte	0x04, 0x12
        /*070a*/ 	.short	(.L_341 - .L_340)
	.align		4
.L_340:
        /*070c*/ 	.word	index@(_ZN4vllm15rms_norm_kernelIfLi1ELi4EEEvPT_PKS1_lllllS4_fii)
        /*0710*/ 	.word	0x00000000


	//----- nvinfo : EIATTR_MIN_STACK_SIZE
	.align		4
.L_341:
        /*0714*/ 	.byte	0x04, 0x12
        /*0716*/ 	.short	(.L_343 - .L_342)
	.align		4
.L_342:
        /*0718*/ 	.word	index@(_ZN4vllm15rms_norm_kernelIfLi2ELi4EEEvPT_PKS1_lllllS4_fii)
        /*071c*/ 	.word	0x00000000


	//----- nvinfo : EIATTR_MIN_STACK_SIZE
	.align		4
.L_343:
        /*0720*/ 	.byte	0x04, 0x12
        /*0722*/ 	.short	(.L_345 - .L_344)
	.align		4
.L_344:
        /*0724*/ 	.word	index@(_ZN4vllm15rms_norm_kernelIfLi4ELi4EEEvPT_PKS1_lllllS4_fii)
        /*0728*/ 	.word	0x00000000


	//----- nvinfo : EIATTR_MIN_STACK_SIZE
	.align		4
.L_345:
        /*072c*/ 	.byte	0x04, 0x12
        /*072e*/ 	.short	(.L_347 - .L_346)
	.align		4
.L_346:
        /*0730*/ 	.word	index@(_ZN4vllm15rms_norm_kernelIfLi8ELi4EEEvPT_PKS1_lllllS4_fii)
        /*0734*/ 	.word	0x00000000


	//----- nvinfo : EIATTR_MIN_STACK_SIZE
	.align		4
.L_347:
        /*0738*/ 	.byte	0x04, 0x12
        /*073a*/ 	.short	(.L_349 - .L_348)
	.align		4
.L_348:
        /*073c*/ 	.word	index@(_ZN4vllm15rms_norm_kernelIfLi16ELi4EEEvPT_PKS1_lllllS4_fii)
        /*0740*/ 	.word	0x00000000


	//----- nvinfo : EIATTR_MIN_STACK_SIZE
	.align		4
.L_349:
        /*0744*/ 	.byte	0x04, 0x12
        /*0746*/ 	.short	(.L_351 - .L_350)
	.align		4
.L_350:
        /*0748*/ 	.word	index@(_ZN4vllm15rms_norm_kernelIN3c108BFloat16ELi1ELi3EEEvPT_PKS3_lllllS6_fii)
        /*074c*/ 	.word	0x00000000


	//----- nvinfo : EIATTR_MIN_STACK_SIZE
	.align		4
.L_351:
        /*0750*/ 	.byte	0x04, 0x12
        /*0752*/ 	.short	(.L_353 - .L_352)
	.align		4
.L_352:
        /*0754*/ 	.word	index@(_ZN4vllm15rms_norm_kernelIN3c108BFloat16ELi2ELi3EEEvPT_PKS3_lllllS6_fii)
        /*0758*/ 	.word	0x00000000


	//----- nvinfo : EIATTR_MIN_STACK_SIZE
	.align		4
.L_353:
        /*075c*/ 	.byte	0x04, 0x12
        /*075e*/ 	.short	(.L_355 - .L_354)
	.align		4
.L_354:
        /*0760*/ 	.word	index@(_ZN4vllm15rms_norm_kernelIN3c108BFloat16ELi4ELi3EEEvPT_PKS3_lllllS6_fii)
        /*0764*/ 	.word	0x00000000


	//----- nvinfo : EIATTR_MIN_STACK_SIZE
	.align		4
.L_355:
        /*0768*/ 	.byte	0x04, 0x12
        /*076a*/ 	.short	(.L_357 - .L_356)
	.align		4
.L_356:
        /*076c*/ 	.word	index@(_ZN4vllm15rms_norm_kernelIN3c108BFloat16ELi8ELi3EEEvPT_PKS3_lllllS6_fii)
        /*0770*/ 	.word	0x00000000


	//----- nvinfo : EIATTR_MIN_STACK_SIZE
	.align		4
.L_357:
        /*0774*/ 	.byte	0x04, 0x12
        /*0776*/ 	.short	(.L_359 - .L_358)
	.align		4
.L_358:
        /*0778*/ 	.word	index@(_ZN4vllm15rms_norm_kernelIN3c108BFloat16ELi16ELi3EEEvPT_PKS3_lllllS6_fii)
        /*077c*/ 	.word	0x00000000


	//----- nvinfo : EIATTR_MIN_STACK_SIZE
	.align		4
.L_359:
        /*0780*/ 	.byte	0x04, 0x12
        /*0782*/ 	.short	(.L_361 - .L_360)
	.align		4
.L_360:
        /*0784*/ 	.word	index@(_ZN4vllm15rms_norm_kernelIN3c104HalfELi1ELi3EEEvPT_PKS3_lllllS6_fii)
        /*0788*/ 	.word	0x00000000


	//----- nvinfo : EIATTR_MIN_STACK_SIZE
	.align		4
.L_361:
        /*078c*/ 	.byte	0x04, 0x12
        /*078e*/ 	.short	(.L_363 - .L_362)
	.align		4
.L_362:
        /*0790*/ 	.word	index@(_ZN4vllm15rms_norm_kernelIN3c104HalfELi2ELi3EEEvPT_PKS3_lllllS6_fii)
        /*0794*/ 	.word	0x00000000


	//----- nvinfo : EIATTR_MIN_STACK_SIZE
	.align		4
.L_363:
        /*0798*/ 	.byte	0x04, 0x12
        /*079a*/ 	.short	(.L_365 - .L_364)
	.align		4
.L_364:
        /*079c*/ 	.word	index@(_ZN4vllm15rms_norm_kernelIN3c104HalfELi4ELi3EEEvPT_PKS3_lllllS6_fii)
        /*07a0*/ 	.word	0x00000000


	//----- nvinfo : EIATTR_MIN_STACK_SIZE
	.align		4
.L_365:
        /*07a4*/ 	.byte	0x04, 0x12
        /*07a6*/ 	.short	(.L_367 - .L_366)
	.align		4
.L_366:
        /*07a8*/ 	.word	index@(_ZN4vllm15rms_norm_kernelIN3c104HalfELi8ELi3EEEvPT_PKS3_lllllS6_fii)
        /*07ac*/ 	.word	0x00000000


	//----- nvinfo : EIATTR_MIN_STACK_SIZE
	.align		4
.L_367:
        /*07b0*/ 	.byte	0x04, 0x12
        /*07b2*/ 	.short	(.L_369 - .L_368)
	.align		4
.L_368:
        /*07b4*/ 	.word	index@(_ZN4vllm15rms_norm_kernelIN3c104HalfELi16ELi3EEEvPT_PKS3_lllllS6_fii)
        /*07b8*/ 	.word	0x00000000


	//----- nvinfo : EIATTR_MIN_STACK_SIZE
	.align		4
.L_369:
        /*07bc*/ 	.byte	0x04, 0x12
        /*07be*/ 	.short	(.L_371 - .L_370)
	.align		4
.L_370:
        /*07c0*/ 	.word	index@(_ZN4vllm15rms_norm_kernelIfLi1ELi3EEEvPT_PKS1_lllllS4_fii)
        /*07c4*/ 	.word	0x00000000


	//----- nvinfo : EIATTR_MIN_STACK_SIZE
	.align		4
.L_371:
        /*07c8*/ 	.byte	0x04, 0x12
        /*07ca*/ 	.short	(.L_373 - .L_372)
	.align		4
.L_372:
        /*07cc*/ 	.word	index@(_ZN4vllm15rms_norm_kernelIfLi2ELi3EEEvPT_PKS1_lllllS4_fii)
        /*07d0*/ 	.word	0x00000000


	//----- nvinfo : EIATTR_MIN_STACK_SIZE
	.align		4
.L_373:
        /*07d4*/ 	.byte	0x04, 0x12
        /*07d6*/ 	.short	(.L_375 - .L_374)
	.align		4
.L_374:
        /*07d8*/ 	.word	index@(_ZN4vllm15rms_norm_kernelIfLi4ELi3EEEvPT_PKS1_lllllS4_fii)
        /*07dc*/ 	.word	0x00000000


	//----- nvinfo : EIATTR_MIN_STACK_SIZE
	.align		4
.L_375:
        /*07e0*/ 	.byte	0x04, 0x12
        /*07e2*/ 	.short	(.L_377 - .L_376)
	.align		4
.L_376:
        /*07e4*/ 	.word	index@(_ZN4vllm15rms_norm_kernelIfLi8ELi3EEEvPT_PKS1_lllllS4_fii)
        /*07e8*/ 	.word	0x00000000


	//----- nvinfo : EIATTR_MIN_STACK_SIZE
	.align		4
.L_377:
        /*07ec*/ 	.byte	0x04, 0x12
        /*07ee*/ 	.short	(.L_379 - .L_378)
	.align		4
.L_378:
        /*07f0*/ 	.word	index@(_ZN4vllm15rms_norm_kernelIfLi16ELi3EEEvPT_PKS1_lllllS4_fii)
        /*07f4*/ 	.word	0x00000000


	//----- nvinfo : EIATTR_MIN_STACK_SIZE
	.align		4
.L_379:
        /*07f8*/ 	.byte	0x04, 0x12
        /*07fa*/ 	.short	(.L_381 - .L_380)
	.align		4
.L_380:
        /*07fc*/ 	.word	index@(_ZN4vllm15rms_norm_kernelIN3c108BFloat16ELi1ELi2EEEvPT_PKS3_lllllS6_fii)
        /*0800*/ 	.word	0x00000000


	//----- nvinfo : EIATTR_MIN_STACK_SIZE
	.align		4
.L_381:
        /*0804*/ 	.byte	0x04, 0x12
        /*0806*/ 	.short	(.L_383 - .L_382)
	.align		4
.L_382:
        /*0808*/ 	.word	index@(_ZN4vllm15rms_norm_kernelIN3c108BFloat16ELi2ELi2EEEvPT_PKS3_lllllS6_fii)
        /*080c*/ 	.word	0x00000000


	//----- nvinfo : EIATTR_MIN_STACK_SIZE
	.align		4
.L_383:
        /*0810*/ 	.byte	0x04, 0x12
        /*0812*/ 	.short	(.L_385 - .L_384)
	.align		4
.L_384:
        /*0814*/ 	.word	index@(_ZN4vllm15rms_norm_kernelIN3c108BFloat16ELi4ELi2EEEvPT_PKS3_lllllS6_fii)
        /*0818*/ 	.word	0x00000000


	//----- nvinfo : EIATTR_MIN_STACK_SIZE
	.align		4
.L_385:
        /*081c*/ 	.byte	0x04, 0x12
        /*081e*/ 	.short	(.L_387 - .L_386)
	.align		4
.L_386:
        /*0820*/ 	.word	index@(_ZN4vllm15rms_norm_kernelIN3c108BFloat16ELi8ELi2EEEvPT_PKS3_lllllS6_fii)
        /*0824*/ 	.word	0x00000000


	//----- nvinfo : EIATTR_MIN_STACK_SIZE
	.align		4
.L_387:
        /*0828*/ 	.byte	0x04, 0x12
        /*082a*/ 	.short	(.L_389 - .L_388)
	.align		4
.L_388:
        /*082c*/ 	.word	index@(_ZN4vllm15rms_norm_kernelIN3c108BFloat16ELi16ELi2EEEvPT_PKS3_lllllS6_fii)
        /*0830*/ 	.word	0x00000000


	//----- nvinfo : EIATTR_MIN_STACK_SIZE
	.align		4
.L_389:
        /*0834*/ 	.byte	0x04, 0x12
        /*0836*/ 	.short	(.L_391 - .L_390)
	.align		4
.L_390:
        /*0838*/ 	.word	index@(_ZN4vllm15rms_norm_kernelIN3c104HalfELi1ELi2EEEvPT_PKS3_lllllS6_fii)
        /*083c*/ 	.word	0x00000000


	//----- nvinfo : EIATTR_MIN_STACK_SIZE
	.align		4
.L_391:
        /*0840*/ 	.byte	0x04, 0x12
        /*0842*/ 	.short	(.L_393 - .L_392)
	.align		4
.L_392:
        /*0844*/ 	.word	index@(_ZN4vllm15rms_norm_kernelIN3c104HalfELi2ELi2EEEvPT_PKS3_lllllS6_fii)
        /*0848*/ 	.word	0x00000000


	//----- nvinfo : EIATTR_MIN_STACK_SIZE
	.align		4
.L_393:
        /*084c*/ 	.byte	0x04, 0x12
        /*084e*/ 	.short	(.L_395 - .L_394)
	.align		4
.L_394:
        /*0850*/ 	.word	index@(_ZN4vllm15rms_norm_kernelIN3c104HalfELi4ELi2EEEvPT_PKS3_lllllS6_fii)
        /*0854*/ 	.word	0x00000000


	//----- nvinfo : EIATTR_MIN_STACK_SIZE
	.align		4
.L_395:
        /*0858*/ 	.byte	0x04, 0x12
        /*085a*/ 	.short	(.L_397 - .L_396)
	.align		4
.L_396:
        /*085c*/ 	.word	index@(_ZN4vllm15rms_norm_kernelIN3c104HalfELi8ELi2EEEvPT_PKS3_lllllS6_fii)
        /*0860*/ 	.word	0x00000000


	//----- nvinfo : EIATTR_MIN_STACK_SIZE
	.align		4
.L_397:
        /*0864*/ 	.byte	0x04, 0x12
        /*0866*/ 	.short	(.L_399 - .L_398)
	.align		4
.L_398:
        /*0868*/ 	.word	index@(_ZN4vllm15rms_norm_kernelIN3c104HalfELi16ELi2EEEvPT_PKS3_lllllS6_fii)
        /*086c*/ 	.word	0x00000000


	//----- nvinfo : EIATTR_MIN_STACK_SIZE
	.align		4
.L_399:
        /*0870*/ 	.byte	0x04, 0x12
        /*0872*/ 	.short	(.L_401 - .L_400)
	.align		4
.L_400:
        /*0874*/ 	.word	index@(_ZN4vllm15rms_norm_kernelIfLi1ELi2EEEvPT_PKS1_lllllS4_fii)
        /*0878*/ 	.word	0x00000000


	//----- nvinfo : EIATTR_MIN_STACK_SIZE
	.align		4
.L_401:
        /*087c*/ 	.byte	0x04, 0x12
        /*087e*/ 	.short	(.L_403 - .L_402)
	.align		4
.L_402:
        /*0880*/ 	.word	index@(_ZN4vllm15rms_norm_kernelIfLi2ELi2EEEvPT_PKS1_lllllS4_fii)
        /*0884*/ 	.word	0x00000000


	//----- nvinfo : EIATTR_MIN_STACK_SIZE
	.align		4
.L_403:
        /*0888*/ 	.byte	0x04, 0x12
        /*088a*/ 	.short	(.L_405 - .L_404)
	.align		4
.L_404:
        /*088c*/ 	.word	index@(_ZN4vllm15rms_norm_kernelIfLi4ELi2EEEvPT_PKS1_lllllS4_fii)
        /*0890*/ 	.word	0x00000000


	//----- nvinfo : EIATTR_MIN_STACK_SIZE
	.align		4
.L_405:
        /*0894*/ 	.byte	0x04, 0x12
        /*0896*/ 	.short	(.L_407 - .L_406)
	.align		4
.L_406:
        /*0898*/ 	.word	index@(_ZN4vllm15rms_norm_kernelIfLi8ELi2EEEvPT_PKS1_lllllS4_fii)
        /*089c*/ 	.word	0x00000000


	//----- nvinfo : EIATTR_MIN_STACK_SIZE
	.align		4
.L_407:
        /*08a0*/ 	.byte	0x04, 0x12
        /*08a2*/ 	.short	(.L_409 - .L_408)
	.align		4
.L_408:
        /*08a4*/ 	.word	index@(_ZN4vllm15rms_norm_kernelIfLi16ELi2EEEvPT_PKS1_lllllS4_fii)
        /*08a8*/ 	.word	0x00000000


	//----- nvinfo : EIATTR_MIN_STACK_SIZE
	.align		4
.L_409:
        /*08ac*/ 	.byte	0x04, 0x12
        /*08ae*/ 	.short	(.L_411 - .L_410)
	.align		4
.L_410:
        /*08b0*/ 	.word	index@(_ZN3cub18CUB_300001_SM_10006detail11EmptyKernelIvEEvv)
        /*08b4*/ 	.word	0x00000000
.L_411:


//--------------------- .nv.compat                --------------------------
	.section	.nv.compat,"",@"SHT_CUDA_COMPAT_INFO"
	.align	4
        /*0000*/ 	.byte	0x02, 0x09, 0x01, 0x00, 0x02, 0x02, 0x01, 0x00, 0x02, 0x05, 0x05, 0x00, 0x03, 0x07, 0x01, 0x01
        /*0010*/ 	.byte	0x02, 0x03, 0x00, 0x00, 0x02, 0x06, 0x01, 0x00, 0x04, 0x0b, 0x08, 0x00, 0x09, 0x00, 0x00, 0x00
        /*0020*/ 	.byte	0x00, 0x00, 0x00, 0x00


//--------------------- .nv.info._ZN4vllm25fused_add_rms_norm_kernelIN3c108BFloat16ELi0EEENSt9enable_ifIXooeqT0_Li0Entsr4vllm12_typeConvertIT_EE6existsEvE4typeEPS4_lS7_PKS4_fii --------------------------
	.section	.nv.info._ZN4vllm25fused_add_rms_norm_kernelIN3c108BFloat16ELi0EEENSt9enable_ifIXooeqT0_Li0Entsr4vllm12_typeConvertIT_EE6existsEvE4typeEPS4_lS7_PKS4_fii,"",@"SHT_CUDA_INFO"
	.sectionflags	@""
	.align	4


	//----- nvinfo : EIATTR_CUDA_API_VERSION
	.align		4
        /*0000*/ 	.byte	0x04, 0x37
        /*0002*/ 	.short	(.L_413 - .L_412)
.L_412:
        /*0004*/ 	.word	0x00000082


	//----- nvinfo : EIATTR_KPARAM_INFO
	.align		4
.L_413:
        /*0008*/ 	.byte	0x04, 0x17
        /*000a*/ 	.short	(.L_415 - .L_414)
.L_414:
        /*000c*/ 	.word	0x00000000
        /*0010*/ 	.short	0x0006
        /*0012*/ 	.short	0x0028
        /*0014*/ 	.byte	0x00, 0xf0, 0x11, 0x00


	//----- nvinfo : EIATTR_KPARAM_INFO
	.align		4
.L_415:
        /*0018*/ 	.byte	0x04, 0x17
        /*001a*/ 	.short	(.L_417 - .L_416)
.L_416:
        /*001c*/ 	.word	0x00000000
        /*0020*/ 	.short	0x0005
        /*0022*/ 	.short	0x0024
        /*0024*/ 	.byte	0x00, 0xf0, 0x11, 0x00


	//----- nvinfo : EIATTR_KPARAM_INFO
	.align		4
.L_417:
        /*0028*/ 	.byte	0x04, 0x17
        /*002a*/ 	.short	(.L_419 - .L_418)
.L_418:
        /*002c*/ 	.word	0x00000000
        /*0030*/ 	.short	0x0004
        /*0032*/ 	.short	0x0020
        /*0034*/ 	.byte	0x00, 0xf0, 0x11, 0x00


	//----- nvinfo : EIATTR_KPARAM_INFO
	.align		4
.L_419:
        /*0038*/ 	.byte	0x04, 0x17
        /*003a*/ 	.short	(.L_421 - .L_420)
.L_420:
        /*003c*/ 	.word	0x00000000
        /*0040*/ 	.short	0x0003
        /*0042*/ 	.short	0x0018
        /*0044*/ 	.byte	0x00, 0xf5, 0x21, 0x00


	//----- nvinfo : EIATTR_KPARAM_INFO
	.align		4
.L_421:
        /*0048*/ 	.byte	0x04, 0x17
        /*004a*/ 	.short	(.L_423 - .L_422)
.L_422:
        /*004c*/ 	.word	0x00000000
        /*0050*/ 	.short	0x0002
        /*0052*/ 	.short	0x0010
        /*0054*/ 	.byte	0x00, 0xf5, 0x21, 0x00


	//----- nvinfo : EIATTR_KPARAM_INFO
	.align		4
.L_423:
        /*0058*/ 	.byte	0x04, 0x17
        /*005a*/ 	.short	(.L_425 - .L_424)
.L_424:
        /*005c*/ 	.word	0x00000000
        /*0060*/ 	.short	0x0001
        /*0062*/ 	.short	0x0008
        /*0064*/ 	.byte	0x00, 0xf0, 0x21, 0x00


	//----- nvinfo : EIATTR_KPARAM_INFO
	.align		4
.L_425:
        /*0068*/ 	.byte	0x04, 0x17
        /*006a*/ 	.short	(.L_427 - .L_426)
.L_426:
        /*006c*/ 	.word	0x00000000
        /*0070*/ 	.short	0x0000
        /*0072*/ 	.short	0x0000
        /*0074*/ 	.byte	0x00, 0xf5, 0x21, 0x00


	//----- nvinfo : EIATTR_SPARSE_MMA_MASK
	.align		4
.L_427:
        /*0078*/ 	.byte	0x03, 0x50
        /*007a*/ 	.short	0x0000


	//----- nvinfo : EIATTR_MAXREG_COUNT
	.align		4
        /*007c*/ 	.byte	0x03, 0x1b
        /*007e*/ 	.short	0x00ff


	//----- nvinfo : EIATTR_NUM_BARRIERS
	.align		4
        /*0080*/ 	.byte	0x02, 0x4c
        /*0082*/ 	.byte	0x01
	.zero		1


	//----- nvinfo : EIATTR_MERCURY_ISA_VERSION
	.align		4
        /*0084*/ 	.byte	0x03, 0x5f
        /*0086*/ 	.short	0x0101


	//----- nvinfo : EIATTR_COOP_GROUP_MASK_REGIDS
	.align		4
        /*0088*/ 	.byte	0x04, 0x29
        /*008a*/ 	.short	(.L_429 - .L_428)


	//   ....[0]....
.L_428:
        /*008c*/ 	.word	0xffffffff


	//   ....[1]....
        /*0090*/ 	.word	0xffffffff


	//   ....[2]....
        /*0094*/ 	.word	0xffffffff


	//   ....[3]....
        /*0098*/ 	.word	0xffffffff


	//   ....[4]....
        /*009c*/ 	.word	0xffffffff


	//   ....[5]....
        /*00a0*/ 	.word	0xffffffff


	//   ....[6]....
        /*00a4*/ 	.word	0xffffffff


	//   ....[7]....
        /*00a8*/ 	.word	0xffffffff


	//   ....[8]....
        /*00ac*/ 	.word	0xffffffff


	//   ....[9]....
        /*00b0*/ 	.word	0xffffffff


	//----- nvinfo : EIATTR_COOP_GROUP_INSTR_OFFSETS
	.align		4
.L_429:
        /*00b4*/ 	.byte	0x04, 0x28
        /*00b6*/ 	.short	(.L_431 - .L_430)


	//   ....[0]....
.L_430:
        /*00b8*/ 	.word	0x00000270


	//   ....[1]....
        /*00bc*/ 	.word	0x000002a0


	//   ....[2]....
        /*00c0*/ 	.word	0x00000320


	//   ....[3]....
        /*00c4*/ 	.word	0x00000360


	//   ....[4]....
        /*00c8*/ 	.word	0x00000380


	//   ....[5]....
        /*00cc*/ 	.word	0x00000720


	//   ....[6]....
        /*00d0*/ 	.word	0x00000780


	//   ....[7]....
        /*00d4*/ 	.word	0x000007d0


	//   ....[8]....
        /*00d8*/ 	.word	0x00000800


	//   ....[9]....
        /*00dc*/ 	.word	0x00000820


	//----- nvinfo : EIATTR_VRC_CTA_INIT_COUNT
	.align		4
.L_431:
        /*00e0*/ 	.byte	0x02, 0x4a
	.zero		1
	.zero		1


	//----- nvinfo : EIATTR_EXIT_INSTR_OFFSETS
	.align		4
        /*00e4*/ 	.byte	0x04, 0x1c
        /*00e6*/ 	.short	(.L_433 - .L_432)


	//   ....[0]....
.L_432:
        /*00e8*/ 	.word	0x00000dc0


	//   ....[1]....
        /*00ec*/ 	.word	0x00000fb0


	//----- nvinfo : EIATTR_CRS_STACK_SIZE
	.align		4
.L_433:
        /*00f0*/ 	.byte	0x04, 0x1e
        /*00f2*/ 	.short	(.L_435 - .L_434)
.L_434:
        /*00f4*/ 	.word	0x00000000


	//----- nvinfo : EIATTR_CBANK_PARAM_SIZE
	.align		4
.L_435:
        /*00f8*/ 	.byte	0x03, 0x19
        /*00fa*/ 	.short	0x002c


	//----- nvinfo : EIATTR_PARAM_CBANK
	.align		4
        /*00fc*/ 	.byte	0x04, 0x0a
        /*00fe*/ 	.short	(.L_437 - .L_436)
	.align		4
.L_436:
        /*0100*/ 	.word	index@(.nv.constant0._ZN4vllm25fused_add_rms_norm_kernelIN3c108BFloat16ELi0EEENSt9enable_ifIXooeqT0_Li0Entsr4vllm12_typeConvertIT_EE6existsEvE4typeEPS4_lS7_PKS4_fii)
        /*0104*/ 	.short	0x0380
        /*0106*/ 	.short	0x002c


	//----- nvinfo : EIATTR_SW_WAR
	.align		4
.L_437:
        /*0108*/ 	.byte	0x04, 0x36
        /*010a*/ 	.short	(.L_439 - .L_438)
.L_438:
        /*010c*/ 	.word	0x00000008
.L_439:


//--------------------- .nv.info._ZN4vllm25fused_add_rms_norm_kernelIN3c104HalfELi0EEENSt9enable_ifIXooeqT0_Li0Entsr4vllm12_typeConvertIT_EE6existsEvE4typeEPS4_lS7_PKS4_fii --------------------------
	.section	.nv.info._ZN4vllm25fused_add_rms_norm_kernelIN3c104HalfELi0EEENSt9enable_ifIXooeqT0_Li0Entsr4vllm12_typeConvertIT_EE6existsEvE4typeEPS4_lS7_PKS4_fii,"",@"SHT_CUDA_INFO"
	.sectionflags	@""
	.align	4


	//----- nvinfo : EIATTR_CUDA_API_VERSION
	.align		4
        /*0000*/ 	.byte	0x04, 0x37
        /*0002*/ 	.short	(.L_441 - .L_440)
.L_440:
        /*0004*/ 	.word	0x00000082


	//----- nvinfo : EIATTR_KPARAM_INFO
	.align		4
.L_441:
        /*0008*/ 	.byte	0x04, 0x17
        /*000a*/ 	.short	(.L_443 - .L_442)
.L_442:
        /*000c*/ 	.word	0x00000000
        /*0010*/ 	.short	0x0006
        /*0012*/ 	.short	0x0028
        /*0014*/ 	.byte	0x00, 0xf0, 0x11, 0x00


	//----- nvinfo : EIATTR_KPARAM_INFO
	.align		4
.L_443:
        /*0018*/ 	.byte	0x04, 0x17
        /*001a*/ 	.short	(.L_445 - .L_444)
.L_444:
        /*001c*/ 	.word	0x00000000
        /*0020*/ 	.short	0x0005
        /*0022*/ 	.short	0x0024
        /*0024*/ 	.byte	0x00, 0xf0, 0x11, 0x00


	//----- nvinfo : EIATTR_KPARAM_INFO
	.align		4
.L_445:
        /*0028*/ 	.byte	0x04, 0x17
        /*002a*/ 	.short	(.L_447 - .L_446)
.L_446:
        /*002c*/ 	.word	0x00000000
        /*0030*/ 	.short	0x0004
        /*0032*/ 	.short	0x0020
        /*0034*/ 	.byte	0x00, 0xf0, 0x11, 0x00


	//----- nvinfo : EIATTR_KPARAM_INFO
	.align		4
.L_447:
        /*0038*/ 	.byte	0x04, 0x17
        /*003a*/ 	.short	(.L_449 - .L_448)
.L_448:
        /*003c*/ 	.word	0x00000000
        /*0040*/ 	.short	0x0003
        /*0042*/ 	.short	0x0018
        /*0044*/ 	.byte	0x00, 0xf5, 0x21, 0x00


	//----- nvinfo : EIATTR_KPARAM_INFO
	.align		4
.L_449:
        /*0048*/ 	.byte	0x04, 0x17
        /*004a*/ 	.short	(.L_451 - .L_450)
.L_450:
        /*004c*/ 	.word	0x00000000
        /*0050*/ 	.short	0x0002
        /*0052*/ 	.short	0x0010
        /*0054*/ 	.byte	0x00, 0xf5, 0x21, 0x00


	//----- nvinfo : EIATTR_KPARAM_INFO
	.align		4
.L_451:
        /*0058*/ 	.byte	0x04, 0x17
        /*005a*/ 	.short	(.L_453 - .L_452)
.L_452:
        /*005c*/ 	.word	0x00000000
        /*0060*/ 	.short	0x0001
        /*0062*/ 	.short	0x0008
        /*0064*/ 	.byte	0x00, 0xf0, 0x21, 0x00


	//----- nvinfo : EIATTR_KPARAM_INFO
	.align		4
.L_453:
        /*0068*/ 	.byte	0x04, 0x17
        /*006a*/ 	.short	(.L_455 - .L_454)
.L_454:
        /*006c*/ 	.word	0x00000000
        /*0070*/ 	.short	0x0000
        /*0072*/ 	.short	0x0000
        /*0074*/ 	.byte	0x00, 0xf5, 0x21, 0x00


	//----- nvinfo : EIATTR_SPARSE_MMA_MASK
	.align		4
.L_455:
        /*0078*/ 	.byte	0x03, 0x50
        /*007a*/ 	.short	0x0000


	//----- nvinfo : EIATTR_MAXREG_COUNT
	.align		4
        /*007c*/ 	.byte	0x03, 0x1b
        /*007e*/ 	.short	0x00ff


	//----- nvinfo : EIATTR_NUM_BARRIERS
	.align		4
        /*0080*/ 	.byte	0x02, 0x4c
        /*0082*/ 	.byte	0x01
	.zero		1


	//----- nvinfo : EIATTR_MERCURY_ISA_VERSION
	.align		4
        /*0084*/ 	.byte	0x03, 0x5f
        /*0086*/ 	.short	0x0101


	//----- nvinfo : EIATTR_COOP_GROUP_MASK_REGIDS
	.align		4
        /*0088*/ 	.byte	0x04, 0x29
        /*008a*/ 	.short	(.L_457 - .L_456)


	//   ....[0]....
.L_456:
        /*008c*/ 	.word	0xffffffff


	//   ....[1]....
        /*0090*/ 	.word	0xffffffff


	//   ....[2]....
        /*0094*/ 	.word	0xffffffff


	//   ....[3]....
        /*0098*/ 	.word	0xffffffff


	//   ....[4]....
        /*009c*/ 	.word	0xffffffff


	//   ....[5]....
        /*00a0*/ 	.word	0xffffffff


	//   ....[6]....
        /*00a4*/ 	.word	0xffffffff


	//   ....[7]....
        /*00a8*/ 	.word	0xffffffff


	//   ....[8]....
        /*00ac*/ 	.word	0xffffffff


	//   ....[9]....
        /*00b0*/ 	.word	0xffffffff


	//----- nvinfo : EIATTR_COOP_GROUP_INSTR_OFFSETS
	.align		4
.L_457:
        /*00b4*/ 	.byte	0x04, 0x28
        /*00b6*/ 	.short	(.L_459 - .L_458)


	//   ....[0]....
.L_458:
        /*00b8*/ 	.word	0x00000270


	//   ....[1]....
        /*00bc*/ 	.word	0x000002a0


	//   ....[2]....
        /*00c0*/ 	.word	0x00000320


	//   ....[3]....
        /*00c4*/ 	.word	0x00000360


	//   ....[4]....
        /*00c8*/ 	.word	0x00000380


	//   ....[5]....
        /*00cc*/ 	.word	0x00000720


	//   ....[6]....
        /*00d0*/ 	.word	0x00000780


	//   ....[7]....
        /*00d4*/ 	.word	0x000007d0


	//   ....[8]....
        /*00d8*/ 	.word	0x00000800


	//   ....[9]....
        /*00dc*/ 	.word	0x00000820


	//----- nvinfo : EIATTR_VRC_CTA_INIT_COUNT
	.align		4
.L_459:
        /*00e0*/ 	.byte	0x02, 0x4a
	.zero		1
	.zero		1


	//----- nvinfo : EIATTR_EXIT_INSTR_OFFSETS
	.align		4
        /*00e4*/ 	.byte	0x04, 0x1c
        /*00e6*/ 	.short	(.L_461 - .L_460)


	//   ....[0]....
.L_460:
        /*00e8*/ 	.word	0x00000dc0


	//   ....[1]....
        /*00ec*/ 	.word	0x00000fb0


	//----- nvinfo : EIATTR_CRS_STACK_SIZE
	.align		4
.L_461:
        /*00f0*/ 	.byte	0x04, 0x1e
        /*00f2*/ 	.short	(.L_463 - .L_462)
.L_462:
        /*00f4*/ 	.word	0x00000000


	//----- nvinfo : EIATTR_CBANK_PARAM_SIZE
	.align		4
.L_463:
        /*00f8*/ 	.byte	0x03, 0x19
        /*00fa*/ 	.short	0x002c


	//----- nvinfo : EIATTR_PARAM_CBANK
	.align		4
        /*00fc*/ 	.byte	0x04, 0x0a
        /*00fe*/ 	.short	(.L_465 - .L_464)
	.align		4
.L_464:
        /*0100*/ 	.word	index@(.nv.constant0._ZN4vllm25fused_add_rms_norm_kernelIN3c104HalfELi0EEENSt9enable_ifIXooeqT0_Li0Entsr4vllm12_typeConvertIT_EE6existsEvE4typeEPS4_lS7_PKS4_fii)
        /*0104*/ 	.short	0x0380
        /*0106*/ 	.short	0x002c


	//----- nvinfo : EIATTR_SW_WAR
	.align		4
.L_465:
        /*0108*/ 	.byte	0x04, 0x36
        /*010a*/ 	.short	(.L_467 - .L_466)
.L_466:
        /*010c*/ 	.word	0x00000008
.L_467:


//--------------------- .nv.info._ZN4vllm25fused_add_rms_norm_kernelIfLi0EEENSt9enable_ifIXooeqT0_Li0Entsr4vllm12_typeConvertIT_EE6existsEvE4typeEPS2_lS5_PKS2_fii --------------------------
	.section	.nv.info._ZN4vllm25fused_add_rms_norm_kernelIfLi0EEENSt9enable_ifIXooeqT0_Li0Entsr4vllm12_typeConvertIT_EE6existsEvE4typeEPS2_lS5_PKS2_fii,"",@"SHT_CUDA_INFO"
	.sectionflags	@""
	.align	4


	//----- nvinfo : EIATTR_CUDA_API_VERSION
	.align		4
        /*0000*/ 	.byte	0x04, 0x37
        /*0002*/ 	.short	(.L_469 - .L_468)
.L_468:
        /*0004*/ 	.word	0x00000082


	//----- nvinfo : EIATTR_KPARAM_INFO
	.align		4
.L_469:
        /*0008*/ 	.byte	0x04, 0x17
        /*000a*/ 	.short	(.L_471 - .L_470)
.L_470:
        /*000c*/ 	.word	0x00000000
        /*0010*/ 	.short	0x0006
        /*0012*/ 	.short	0x0028
        /*0014*/ 	.byte	0x00, 0xf0, 0x11, 0x00


	//----- nvinfo : EIATTR_KPARAM_INFO
	.align		4
.L_471:
        /*0018*/ 	.byte	0x04, 0x17
        /*001a*/ 	.short	(.L_473 - .L_472)
.L_472:
        /*001c*/ 	.word	0x00000000
        /*0020*/ 	.short	0x0005
        /*0022*/ 	.short	0x0024
        /*0024*/ 	.byte	0x00, 0xf0, 0x11, 0x00


	//----- nvinfo : EIATTR_KPARAM_INFO
	.align		4
.L_473:
        /*0028*/ 	.byte	0x04, 0x17
        /*002a*/ 	.short	(.L_475 - .L_474)
.L_474:
        /*002c*/ 	.word	0x00000000
        /*0030*/ 	.short	0x0004
        /*0032*/ 	.short	0x0020
        /*0034*/ 	.byte	0x00, 0xf0, 0x11, 0x00


	//----- nvinfo : EIATTR_KPARAM_INFO
	.align		4
.L_475:
        /*0038*/ 	.byte	0x04, 0x17
        /*003a*/ 	.short	(.L_477 - .L_476)
.L_476:
        /*003c*/ 	.word	0x00000000
        /*0040*/ 	.short	0x0003
        /*0042*/ 	.short	0x0018
        /*0044*/ 	.byte	0x00, 0xf5, 0x21, 0x00


	//----- nvinfo : EIATTR_KPARAM_INFO
	.align		4
.L_477:
        /*0048*/ 	.byte	0x04, 0x17
        /*004a*/ 	.short	(.L_479 - .L_478)
.L_478:
        /*004c*/ 	.word	0x00000000
        /*0050*/ 	.short	0x0002
        /*0052*/ 	.short	0x0010
        /*0054*/ 	.byte	0x00, 0xf5, 0x21, 0x00


	//----- nvinfo : EIATTR_KPARAM_INFO
	.align		4
.L_479:
        /*0058*/ 	.byte	0x04, 0x17
        /*005a*/ 	.short	(.L_481 - .L_480)
.L_480:
        /*005c*/ 	.word	0x00000000
        /*0060*/ 	.short	0x0001
        /*0062*/ 	.short	0x0008
        /*0064*/ 	.byte	0x00, 0xf0, 0x21, 0x00


	//----- nvinfo : EIATTR_KPARAM_INFO
	.align		4
.L_481:
        /*0068*/ 	.byte	0x04, 0x17
        /*006a*/ 	.short	(.L_483 - .L_482)
.L_482:
        /*006c*/ 	.word	0x00000000
        /*0070*/ 	.short	0x0000
        /*0072*/ 	.short	0x0000
        /*0074*/ 	.byte	0x00, 0xf5, 0x21, 0x00


	//----- nvinfo : EIATTR_SPARSE_MMA_MASK
	.align		4
.L_483:
        /*0078*/ 	.byte	0x03, 0x50
        /*007a*/ 	.short	0x0000


	//----- nvinfo : EIATTR_MAXREG_COUNT
	.align		4
        /*007c*/ 	.byte	0x03, 0x1b
        /*007e*/ 	.short	0x00ff


	//----- nvinfo : EIATTR_NUM_BARRIERS
	.align		4
        /*0080*/ 	.byte	0x02, 0x4c
        /*0082*/ 	.byte	0x01
	.zero		1


	//----- nvinfo : EIATTR_MERCURY_ISA_VERSION
	.align		4
        /*0084*/ 	.byte	0x03, 0x5f
        /*0086*/ 	.short	0x0101


	//----- nvinfo : EIATTR_COOP_GROUP_MASK_REGIDS
	.align		4
        /*0088*/ 	.byte	0x04, 0x29
        /*008a*/ 	.short	(.L_485 - .L_484)


	//   ....[0]....
.L_484:
        /*008c*/ 	.word	0xffffffff


	//   ....[1]....
        /*0090*/ 	.word	0xffffffff


	//   ....[2]....
        /*0094*/ 	.word	0xffffffff


	//   ....[3]....
        /*0098*/ 	.word	0xffffffff


	//   ....[4]....
        /*009c*/ 	.word	0xffffffff


	//   ....[5]....
        /*00a0*/ 	.word	0xffffffff


	//   ....[6]....
        /*00a4*/ 	.word	0xffffffff


	//   ....[7]....
        /*00a8*/ 	.word	0xffffffff


	//   ....[8]....
        /*00ac*/ 	.word	0xffffffff


	//   ....[9]....
        /*00b0*/ 	.word	0xffffffff


	//----- nvinfo : EIATTR_COOP_GROUP_INSTR_OFFSETS
	.align		4
.L_485:
        /*00b4*/ 	.byte	0x04, 0x28
        /*00b6*/ 	.short	(.L_487 - .L_486)


	//   ....[0]....
.L_486:
        /*00b8*/ 	.word	0x00000230


	//   ....[1]....
        /*00bc*/ 	.word	0x00000260


	//   ....[2]....
        /*00c0*/ 	.word	0x000002e0


	//   ....[3]....
        /*00c4*/ 	.word	0x00000320


	//   ....[4]....
        /*00c8*/ 	.word	0x00000340


	//   ....[5]....
        /*00cc*/ 	.word	0x000006e0


	//   ....[6]....
        /*00d0*/ 	.word	0x00000740


	//   ....[7]....
        /*00d4*/ 	.word	0x00000790


	//   ....[8]....
        /*00d8*/ 	.word	0x000007c0


	//   ....[9]....
        /*00dc*/ 	.word	0x000007e0


	//----- nvinfo : EIATTR_VRC_CTA_INIT_COUNT
	.align		4
.L_487:
        /*00e0*/ 	.byte	0x02, 0x4a
	.zero		1
	.zero		1


	//----- nvinfo : EIATTR_EXIT_INSTR_OFFSETS
	.align		4
        /*00e4*/ 	.byte	0x04, 0x1c
        /*00e6*/ 	.short	(.L_489 - .L_488)


	//   ....[0]....
.L_488:
        /*00e8*/ 	.word	0x00000d80


	//   ....[1]....
        /*00ec*/ 	.word	0x00000f20


	//----- nvinfo : EIATTR_CRS_STACK_SIZE
	.align		4
.L_489:
        /*00f0*/ 	.byte	0x04, 0x1e
        /*00f2*/ 	.short	(.L_491 - .L_490)
.L_490:
        /*00f4*/ 	.word	0x00000000


	//----- nvinfo : EIATTR_CBANK_PARAM_SIZE
	.align		4
.L_491:
        /*00f8*/ 	.byte	0x03, 0x19
        /*00fa*/ 	.short	0x002c


	//----- nvinfo : EIATTR_PARAM_CBANK
	.align		4
        /*00fc*/ 	.byte	0x04, 0x0a
        /*00fe*/ 	.short	(.L_493 - .L_492)
	.align		4
.L_492:
        /*0100*/ 	.word	index@(.nv.constant0._ZN4vllm25fused_add_rms_norm_kernelIfLi0EEENSt9enable_ifIXooeqT0_Li0Entsr4vllm12_typeConvertIT_EE6existsEvE4typeEPS2_lS5_PKS2_fii)
        /*0104*/ 	.short	0x0380
        /*0106*/ 	.short	0x002c


	//----- nvinfo : EIATTR_SW_WAR
	.align		4
.L_493:
        /*0108*/ 	.byte	0x04, 0x36
        /*010a*/ 	.short	(.L_495 - .L_494)
.L_494:
        /*010c*/ 	.word	0x00000008
.L_495:


//--------------------- .nv.info._ZN4vllm25fused_add_rms_norm_kernelIN3c108BFloat16ELi8EEENSt9enable_ifIXaagtT0_Li0Esr4vllm12_typeConvertIT_EE6existsEvE4typeEPS4_lS7_PKS4_fii --------------------------
	.section	.nv.info._ZN4vllm25fused_add_rms_norm_kernelIN3c108BFloat16ELi8EEENSt9enable_ifIXaagtT0_Li0Esr4vllm12_typeConvertIT_EE6existsEvE4typeEPS4_lS7_PKS4_fii,"",@"SHT_CUDA_INFO"
	.sectionflags	@""
	.align	4


	//----- nvinfo : EIATTR_CUDA_API_VERSION
	.align		4
        /*0000*/ 	.byte	0x04, 0x37
        /*0002*/ 	.short	(.L_497 - .L_496)
.L_496:
        /*0004*/ 	.word	0x00000082


	//----- nvinfo : EIATTR_KPARAM_INFO
	.align		4
.L_497:
        /*0008*/ 	.byte	0x04, 0x17
        /*000a*/ 	.short	(.L_499 - .L_498)
.L_498:
        /*000c*/ 	.word	0x00000000
        /*0010*/ 	.short	0x0006
        /*0012*/ 	.short	0x0028
        /*0014*/ 	.byte	0x00, 0xf0, 0x11, 0x00


	//----- nvinfo : EIATTR_KPARAM_INFO
	.align		4
.L_499:
        /*0018*/ 	.byte	0x04, 0x17
        /*001a*/ 	.short	(.L_501 - .L_500)
.L_500:
        /*001c*/ 	.word	0x00000000
        /*0020*/ 	.short	0x0005
        /*0022*/ 	.short	0x0024
        /*0024*/ 	.byte	0x00, 0xf0, 0x11, 0x00


	//----- nvinfo : EIATTR_KPARAM_INFO
	.align		4
.L_501:
        /*0028*/ 	.byte	0x04, 0x17
        /*002a*/ 	.short	(.L_503 - .L_502)
.L_502:
        /*002c*/ 	.word	0x00000000
        /*0030*/ 	.short	0x0004
        /*0032*/ 	.short	0x0020
        /*0034*/ 	.byte	0x00, 0xf0, 0x11, 0x00


	//----- nvinfo : EIATTR_KPARAM_INFO
	.align		4
.L_503:
        /*0038*/ 	.byte	0x04, 0x17
        /*003a*/ 	.short	(.L_505 - .L_504)
.L_504:
        /*003c*/ 	.word	0x00000000
        /*0040*/ 	.short	0x0003
        /*0042*/ 	.short	0x0018
        /*0044*/ 	.byte	0x00, 0xf5, 0x21, 0x00


	//----- nvinfo : EIATTR_KPARAM_INFO
	.align		4
.L_505:
        /*0048*/ 	.byte	0x04, 0x17
        /*004a*/ 	.short	(.L_507 - .L_506)
.L_506:
        /*004c*/ 	.word	0x00000000
        /*0050*/ 	.short	0x0002
        /*0052*/ 	.short	0x0010
        /*0054*/ 	.byte	0x00, 0xf5, 0x21, 0x00


	//----- nvinfo : EIATTR_KPARAM_INFO
	.align		4
.L_507:
        /*0058*/ 	.byte	0x04, 0x17
        /*005a*/ 	.short	(.L_509 - .L_508)
.L_508:
        /*005c*/ 	.word	0x00000000
        /*0060*/ 	.short	0x0001
        /*0062*/ 	.short	0x0008
        /*0064*/ 	.byte	0x00, 0xf0, 0x21, 0x00


	//----- nvinfo : EIATTR_KPARAM_INFO
	.align		4
.L_509:
        /*0068*/ 	.byte	0x04, 0x17
        /*006a*/ 	.short	(.L_511 - .L_510)
.L_510:
        /*006c*/ 	.word	0x00000000
        /*0070*/ 	.short	0x0000
        /*0072*/ 	.short	0x0000
        /*0074*/ 	.byte	0x00, 0xf5, 0x21, 0x00


	//----- nvinfo : EIATTR_SPARSE_MMA_MASK
	.align		4
.L_511:
        /*0078*/ 	.byte	0x03, 0x50
        /*007a*/ 	.short	0x0000


	//----- nvinfo : EIATTR_MAXREG_COUNT
	.align		4
        /*007c*/ 	.byte	0x03, 0x1b
        /*007e*/ 	.short	0x00ff


	//----- nvinfo : EIATTR_NUM_BARRIERS
	.align		4
        /*0080*/ 	.byte	0x02, 0x4c
        /*0082*/ 	.byte	0x01
	.zero		1


	//----- nvinfo : EIATTR_MERCURY_ISA_VERSION
	.align		4
        /*0084*/ 	.byte	0x03, 0x5f
        /*0086*/ 	.short	0x0101


	//----- nvinfo : EIATTR_COOP_GROUP_MASK_REGIDS
	.align		4
        /*0088*/ 	.byte	0x04, 0x29
        /*008a*/ 	.short	(.L_513 - .L_512)


	//   ....[0]....
.L_512:
        /*008c*/ 	.word	0xffffffff


	//   ....[1]....
        /*0090*/ 	.word	0xffffffff


	//   ....[2]....
        /*0094*/ 	.word	0xffffffff


	//   ....[3]....
        /*0098*/ 	.word	0xffffffff


	//   ....[4]....
        /*009c*/ 	.word	0xffffffff


	//   ....[5]....
        /*00a0*/ 	.word	0xffffffff


	//   ....[6]....
        /*00a4*/ 	.word	0xffffffff


	//   ....[7]....
        /*00a8*/ 	.word	0xffffffff


	//   ....[8]....
        /*00ac*/ 	.word	0xffffffff


	//   ....[9]....
        /*00b0*/ 	.word	0xffffffff


	//----- nvinfo : EIATTR_COOP_GROUP_INSTR_OFFSETS
	.align		4
.L_513:
        /*00b4*/ 	.byte	0x04, 0x28
        /*00b6*/ 	.short	(.L_515 - .L_514)


	//   ....[0]....
.L_514:
        /*00b8*/ 	.word	0x00000c90


	//   ....[1]....
        /*00bc*/ 	.word	0x00000cc0


	//   ....[2]....
        /*00c0*/ 	.word	0x00000d40


	//   ....[3]....
        /*00c4*/ 	.word	0x00000d80


	//   ....[4]....
        /*00c8*/ 	.word	0x00000da0


	//   ....[5]....
        /*00cc*/ 	.word	0x00001140


	//   ....[6]....
        /*00d0*/ 	.word	0x000011a0


	//   ....[7]....
        /*00d4*/ 	.word	0x000011f0


	//   ....[8]....
        /*00d8*/ 	.word	0x00001220


	//   ....[9]....
        /*00dc*/ 	.word	0x00001240


	//----- nvinfo : EIATTR_VRC_CTA_INIT_COUNT
	.align		4
.L_515:
        /*00e0*/ 	.byte	0x02, 0x4a
	.zero		1
	.zero		1


	//----- nvinfo : EIATTR_EXIT_INSTR_OFFSETS
	.align		4
        /*00e4*/ 	.byte	0x04, 0x1c
        /*00e6*/ 	.short	(.L_517 - .L_516)


	//   ....[0]....
.L_516:
        /*00e8*/ 	.word	0x000017e0


	//   ....[1]....
        /*00ec*/ 	.word	0x00001db0


	//   ....[2]....
        /*00f0*/ 	.word	0x00002470


	//----- nvinfo : EIATTR_CRS_STACK_SIZE
	.align		4
.L_517:
        /*00f4*/ 	.byte	0x04, 0x1e
        /*00f6*/ 	.short	(.L_519 - .L_518)
.L_518:
        /*00f8*/ 	.word	0x00000000


	//----- nvinfo : EIATTR_CBANK_PARAM_SIZE
	.align		4
.L_519:
        /*00fc*/ 	.byte	0x03, 0x19
        /*00fe*/ 	.short	0x002c


	//----- nvinfo : EIATTR_PARAM_CBANK
	.align		4
        /*0100*/ 	.byte	0x04, 0x0a
        /*0102*/ 	.short	(.L_521 - .L_520)
	.align		4
.L_520:
        /*0104*/ 	.word	index@(.nv.constant0._ZN4vllm25fused_add_rms_norm_kernelIN3c108BFloat16ELi8EEENSt9enable_ifIXaagtT0_Li0Esr4vllm12_typeConvertIT_EE6existsEvE4typeEPS4_lS7_PKS4_fii)
        /*0108*/ 	.short	0x0380
        /*010a*/ 	.short	0x002c


	//----- nvinfo : EIATTR_SW_WAR
	.align		4
.L_521:
        /*010c*/ 	.byte	0x04, 0x36
        /*010e*/ 	.short	(.L_523 - .L_522)
.L_522:
        /*0110*/ 	.word	0x00000008
.L_523:


//--------------------- .nv.info._ZN4vllm25fused_add_rms_norm_kernelIN3c104HalfELi8EEENSt9enable_ifIXaagtT0_Li0Esr4vllm12_typeConvertIT_EE6existsEvE4typeEPS4_lS7_PKS4_fii --------------------------
	.section	.nv.info._ZN4vllm25fused_add_rms_norm_kernelIN3c104HalfELi8EEENSt9enable_ifIXaagtT0_Li0Esr4vllm12_typeConvertIT_EE6existsEvE4typeEPS4_lS7_PKS4_fii,"",@"SHT_CUDA_INFO"
	.sectionflags	@""
	.align	4


	//----- nvinfo : EIATTR_CUDA_API_VERSION
	.align		4
        /*0000*/ 	.byte	0x04, 0x37
        /*0002*/ 	.short	(.L_525 - .L_524)
.L_524:
        /*0004*/ 	.word	0x00000082


	//----- nvinfo : EIATTR_KPARAM_INFO
	.align		4
.L_525:
        /*0008*/ 	.byte	0x04, 0x17
        /*000a*/ 	.short	(.L_527 - .L_526)
.L_526:
        /*000c*/ 	.word	0x00000000
        /*0010*/ 	.short	0x0006
        /*0012*/ 	.short	0x0028
        /*0014*/ 	.byte	0x00, 0xf0, 0x11, 0x00


	//----- nvinfo : EIATTR_KPARAM_INFO
	.align		4
.L_527:
        /*0018*/ 	.byte	0x04, 0x17
        /*001a*/ 	.short	(.L_529 - .L_528)
.L_528:
        /*001c*/ 	.word	0x00000000
        /*0020*/ 	.short	0x0005
        /*0022*/ 	.short	0x0024
        /*0024*/ 	.byte	0x00, 0xf0, 0x11, 0x00


	//----- nvinfo : EIATTR_KPARAM_INFO
	.align		4
.L_529:
        /*0028*/ 	.byte	0x04, 0x17
        /*002a*/ 	.short	(.L_531 - .L_530)
.L_530:
        /*002c*/ 	.word	0x00000000
        /*0030*/ 	.short	0x0004
        /*0032*/ 	.short	0x0020
        /*0034*/ 	.byte	0x00, 0xf0, 0x11, 0x00


	//----- nvinfo : EIATTR_KPARAM_INFO
	.align		4
.L_531:
        /*0038*/ 	.byte	0x04, 0x17
        /*003a*/ 	.short	(.L_533 - .L_532)
.L_532:
        /*003c*/ 	.word	0x00000000
        /*0040*/ 	.short	0x0003
        /*0042*/ 	.short	0x0018
        /*0044*/ 	.byte	0x00, 0xf5, 0x21, 0x00


	//----- nvinfo : EIATTR_KPARAM_INFO
	.align		4
.L_533:
        /*0048*/ 	.byte	0x04, 0x17
        /*004a*/ 	.short	(.L_535 - .L_534)
.L_534:
        /*004c*/ 	.word	0x00000000
        /*0050*/ 	.short	0x0002
        /*0052*/ 	.short	0x0010
        /*0054*/ 	.byte	0x00, 0xf5, 0x21, 0x00


	//----- nvinfo : EIATTR_KPARAM_INFO
	.align		4
.L_535:
        /*0058*/ 	.byte	0x04, 0x17
        /*005a*/ 	.short	(.L_537 - .L_536)
.L_536:
        /*005c*/ 	.word	0x00000000
        /*0060*/ 	.short	0x0001
        /*0062*/ 	.short	0x0008
        /*0064*/ 	.byte	0x00, 0xf0, 0x21, 0x00


	//----- nvinfo : EIATTR_KPARAM_INFO
	.align		4
.L_537:
        /*0068*/ 	.byte	0x04, 0x17
        /*006a*/ 	.short	(.L_539 - .L_538)
.L_538:
        /*006c*/ 	.word	0x00000000
        /*0070*/ 	.short	0x0000
        /*0072*/ 	.short	0x0000
        /*0074*/ 	.byte	0x00, 0xf5, 0x21, 0x00


	//----- nvinfo : EIATTR_SPARSE_MMA_MASK
	.align		4
.L_539:
        /*0078*/ 	.byte	0x03, 0x50
        /*007a*/ 	.short	0x0000


	//----- nvinfo : EIATTR_MAXREG_COUNT
	.align		4
        /*007c*/ 	.byte	0x03, 0x1b
        /*007e*/ 	.short	0x00ff


	//----- nvinfo : EIATTR_NUM_BARRIERS
	.align		4
        /*0080*/ 	.byte	0x02, 0x4c
        /*0082*/ 	.byte	0x01
	.zero		1


	//----- nvinfo : EIATTR_MERCURY_ISA_VERSION
	.align		4
        /*0084*/ 	.byte	0x03, 0x5f
        /*0086*/ 	.short	0x0101


	//----- nvinfo : EIATTR_COOP_GROUP_MASK_REGIDS
	.align		4
        /*0088*/ 	.byte	0x04, 0x29
        /*008a*/ 	.short	(.L_541 - .L_540)


	//   ....[0]....
.L_540:
        /*008c*/ 	.word	0xffffffff


	//   ....[1]....
        /*0090*/ 	.word	0xffffffff


	//   ....[2]....
        /*0094*/ 	.word	0xffffffff


	//   ....[3]....
        /*0098*/ 	.word	0xffffffff


	//   ....[4]....
        /*009c*/ 	.word	0xffffffff


	//   ....[5]....
        /*00a0*/ 	.word	0xffffffff


	//   ....[6]....
        /*00a4*/ 	.word	0xffffffff


	//   ....[7]....
        /*00a8*/ 	.word	0xffffffff


	//   ....[8]....
        /*00ac*/ 	.word	0xffffffff


	//   ....[9]....
        /*00b0*/ 	.word	0xffffffff


	//----- nvinfo : EIATTR_COOP_GROUP_INSTR_OFFSETS
	.align		4
.L_541:
        /*00b4*/ 	.byte	0x04, 0x28
        /*00b6*/ 	.short	(.L_543 - .L_542)


	//   ....[0]....
.L_542:
        /*00b8*/ 	.word	0x00000490


	//   ....[1]....
        /*00bc*/ 	.word	0x000004c0


	//   ....[2]....
        /*00c0*/ 	.word	0x00000540


	//   ....[3]....
        /*00c4*/ 	.word	0x00000580


	//   ....[4]....
        /*00c8*/ 	.word	0x000005a0


	//   ....[5]....
        /*00cc*/ 	.word	0x00000940


	//   ....[6]....
        /*00d0*/ 	.word	0x000009a0


	//   ....[7]....
        /*00d4*/ 	.word	0x000009f0


	//   ....[8]....
        /*00d8*/ 	.word	0x00000a20


	//   ....[9]....
        /*00dc*/ 	.word	0x00000a40


	//----- nvinfo : EIATTR_VRC_CTA_INIT_COUNT
	.align		4
.L_543:
        /*00e0*/ 	.byte	0x02, 0x4a
	.zero		1
	.zero		1


	//----- nvinfo : EIATTR_EXIT_INSTR_OFFSETS
	.align		4
        /*00e4*/ 	.byte	0x04, 0x1c
        /*00e6*/ 	.short	(.L_545 - .L_544)


	//   ....[0]....
.L_544:
        /*00e8*/ 	.word	0x00000fe0


	//   ....[1]....
        /*00ec*/ 	.word	0x000013e0


	//----- nvinfo : EIATTR_CRS_STACK_SIZE
	.align		4
.L_545:
        /*00f0*/ 	.byte	0x04, 0x1e
        /*00f2*/ 	.short	(.L_547 - .L_546)
.L_546:
        /*00f4*/ 	.word	0x00000000


	//----- nvinfo : EIATTR_CBANK_PARAM_SIZE
	.align		4
.L_547:
        /*00f8*/ 	.byte	0x03, 0x19
        /*00fa*/ 	.short	0x002c


	//----- nvinfo : EIATTR_PARAM_CBANK
	.align		4
        /*00fc*/ 	.byte	0x04, 0x0a
        /*00fe*/ 	.short	(.L_549 - .L_548)
	.align		4
.L_548:
        /*0100*/ 	.word	index@(.nv.constant0._ZN4vllm25fused_add_rms_norm_kernelIN3c104HalfELi8EEENSt9enable_ifIXaagtT0_Li0Esr4vllm12_typeConvertIT_EE6existsEvE4typeEPS4_lS7_PKS4_fii)
        /*0104*/ 	.short	0x0380
        /*0106*/ 	.short	0x002c


	//----- nvinfo : EIATTR_SW_WAR
	.align		4
.L_549:
        /*0108*/ 	.byte	0x04, 0x36
        /*010a*/ 	.short	(.L_551 - .L_550)
.L_550:
        /*010c*/ 	.word	0x00000008
.L_551:


//--------------------- .nv.info._ZN4vllm25fused_add_rms_norm_kernelIfLi8EEENSt9enable_ifIXaagtT0_Li0Esr4vllm12_typeConvertIT_EE6existsEvE4typeEPS2_lS5_PKS2_fii --------------------------
	.section	.nv.info._ZN4vllm25fused_add_rms_norm_kernelIfLi8EEENSt9enable_ifIXaagtT0_Li0Esr4vllm12_typeConvertIT_EE6existsEvE4typeEPS2_lS5_PKS2_fii,"",@"SHT_CUDA_INFO"
	.sectionflags	@""
	.align	4


	//----- nvinfo : EIATTR_CUDA_API_VERSION
	.align		4
        /*0000*/ 	.byte	0x04, 0x37
        /*0002*/ 	.short	(.L_553 - .L_552)
.L_552:
        /*0004*/ 	.word	0x00000082


	//----- nvinfo : EIATTR_KPARAM_INFO
	.align		4
.L_553:
        /*0008*/ 	.byte	0x04, 0x17
        /*000a*/ 	.short	(.L_555 - .L_554)
.L_554:
        /*000c*/ 	.word	0x00000000
        /*0010*/ 	.short	0x0006
        /*0012*/ 	.short	0x0028
        /*0014*/ 	.byte	0x00, 0xf0, 0x11, 0x00


	//----- nvinfo : EIATTR_KPARAM_INFO
	.align		4
.L_555:
        /*0018*/ 	.byte	0x04, 0x17
        /*001a*/ 	.short	(.L_557 - .L_556)
.L_556:
        /*001c*/ 	.word	0x00000000
        /*0020*/ 	.short	0x0005
        /*0022*/ 	.short	0x0024
        /*0024*/ 	.byte	0x00, 0xf0, 0x11, 0x00


	//----- nvinfo : EIATTR_KPARAM_INFO
	.align		4
.L_557:
        /*0028*/ 	.byte	0x04, 0x17
        /*002a*/ 	.short	(.L_559 - .L_558)
.L_558:
        /*002c*/ 	.word	0x00000000
        /*0030*/ 	.short	0x0004
        /*0032*/ 	.short	0x0020
        /*0034*/ 	.byte	0x00, 0xf0, 0x11, 0x00


	//----- nvinfo : EIATTR_KPARAM_INFO
	.align		4
.L_559:
        /*0038*/ 	.byte	0x04, 0x17
        /*003a*/ 	.short	(.L_561 - .L_560)
.L_560:
        /*003c*/ 	.word	0x00000000
        /*0040*/ 	.short	0x0003
        /*0042*/ 	.short	0x0018
        /*0044*/ 	.byte	0x00, 0xf5, 0x21, 0x00


	//----- nvinfo : EIATTR_KPARAM_INFO
	.align		4
.L_561:
        /*0048*/ 	.byte	0x04, 0x17
        /*004a*/ 	.short	(.L_563 - .L_562)
.L_562:
        /*004c*/ 	.word	0x00000000
        /*0050*/ 	.short	0x0002
        /*0052*/ 	.short	0x0010
        /*0054*/ 	.byte	0x00, 0xf5, 0x21, 0x00


	//----- nvinfo : EIATTR_KPARAM_INFO
	.align		4
.L_563:
        /*0058*/ 	.byte	0x04, 0x17
        /*005a*/ 	.short	(.L_565 - .L_564)
.L_564:
        /*005c*/ 	.word	0x00000000
        /*0060*/ 	.short	0x0001
        /*0062*/ 	.short	0x0008
        /*0064*/ 	.byte	0x00, 0xf0, 0x21, 0x00


	//----- nvinfo : EIATTR_KPARAM_INFO
	.align		4
.L_565:
        /*0068*/ 	.byte	0x04, 0x17
        /*006a*/ 	.short	(.L_567 - .L_566)
.L_566:
        /*006c*/ 	.word	0x00000000
        /*0070*/ 	.short	0x0000
        /*0072*/ 	.short	0x0000
        /*0074*/ 	.byte	0x00, 0xf5, 0x21, 0x00


	//----- nvinfo : EIATTR_SPARSE_MMA_MASK
	.align		4
.L_567:
        /*0078*/ 	.byte	0x03, 0x50
        /*007a*/ 	.short	0x0000


	//----- nvinfo : EIATTR_MAXREG_COUNT
	.align		4
        /*007c*/ 	.byte	0x03, 0x1b
        /*007e*/ 	.short	0x00ff


	//----- nvinfo : EIATTR_NUM_BARRIERS
	.align		4
        /*0080*/ 	.byte	0x02, 0x4c
        /*0082*/ 	.byte	0x01
	.zero		1


	//----- nvinfo : EIATTR_MERCURY_ISA_VERSION
	.align		4
        /*0084*/ 	.byte	0x03, 0x5f
        /*0086*/ 	.short	0x0101


	//----- nvinfo : EIATTR_COOP_GROUP_MASK_REGIDS
	.align		4
        /*0088*/ 	.byte	0x04, 0x29
        /*008a*/ 	.short	(.L_569 - .L_568)


	//   ....[0]....
.L_568:
        /*008c*/ 	.word	0xffffffff


	//   ....[1]....
        /*0090*/ 	.word	0xffffffff


	//   ....[2]....
        /*0094*/ 	.word	0xffffffff


	//   ....[3]....
        /*0098*/ 	.word	0xffffffff


	//   ....[4]....
        /*009c*/ 	.word	0xffffffff


	//   ....[5]....
        /*00a0*/ 	.word	0xffffffff


	//   ....[6]....
        /*00a4*/ 	.word	0xffffffff


	//   ....[7]....
        /*00a8*/ 	.word	0xffffffff


	//   ....[8]....
        /*00ac*/ 	.word	0xffffffff


	//   ....[9]....
        /*00b0*/ 	.word	0xffffffff


	//----- nvinfo : EIATTR_COOP_GROUP_INSTR_OFFSETS
	.align		4
.L_569:
        /*00b4*/ 	.byte	0x04, 0x28
        /*00b6*/ 	.short	(.L_571 - .L_570)


	//   ....[0]....
.L_570:
        /*00b8*/ 	.word	0x00000ab0


	//   ....[1]....
        /*00bc*/ 	.word	0x00000ae0


	//   ....[2]....
        /*00c0*/ 	.word	0x00000b50


	//   ....[3]....
        /*00c4*/ 	.word	0x00000ba0


	//   ....[4]....
        /*00c8*/ 	.word	0x00000bc0


	//   ....[5]....
        /*00cc*/ 	.word	0x00000f60


	//   ....[6]....
        /*00d0*/ 	.word	0x00000fb0


	//   ....[7]....
        /*00d4*/ 	.word	0x00001000


	//   ....[8]....
        /*00d8*/ 	.word	0x00001040


	//   ....[9]....
        /*00dc*/ 	.word	0x00001060


	//----- nvinfo : EIATTR_VRC_CTA_INIT_COUNT
	.align		4
.L_571:
        /*00e0*/ 	.byte	0x02, 0x4a
	.zero		1
	.zero		1


	//----- nvinfo : EIATTR_EXIT_INSTR_OFFSETS
	.align		4
        /*00e4*/ 	.byte	0x04, 0x1c
        /*00e6*/ 	.short	(.L_573 - .L_572)


	//   ....[0]....
.L_572:
        /*00e8*/ 	.word	0x00001600


	//   ....[1]....
        /*00ec*/ 	.word	0x00001af0


	//   ....[2]....
        /*00f0*/ 	.word	0x00001ff0


	//----- nvinfo : EIATTR_CRS_STACK_SIZE
	.align		4
.L_573:
        /*00f4*/ 	.byte	0x04, 0x1e
        /*00f6*/ 	.short	(.L_575 - .L_574)
.L_574:
        /*00f8*/ 	.word	0x00000000


	//----- nvinfo : EIATTR_CBANK_PARAM_SIZE
	.align		4
.L_575:
        /*00fc*/ 	.byte	0x03, 0x19
        /*00fe*/ 	.short	0x002c


	//----- nvinfo : EIATTR_PARAM_CBANK
	.align		4
        /*0100*/ 	.byte	0x04, 0x0a
        /*0102*/ 	.short	(.L_577 - .L_576)
	.align		4
.L_576:
        /*0104*/ 	.word	index@(.nv.constant0._ZN4vllm25fused_add_rms_norm_kernelIfLi8EEENSt9enable_ifIXaagtT0_Li0Esr4vllm12_typeConvertIT_EE6existsEvE4typeEPS2_lS5_PKS2_fii)
        /*0108*/ 	.short	0x0380
        /*010a*/ 	.short	0x002c


	//----- nvinfo : EIATTR_SW_WAR
	.align		4
.L_577:
        /*010c*/ 	.byte	0x04, 0x36
        /*010e*/ 	.short	(.L_579 - .L_578)
.L_578:
        /*0110*/ 	.word	0x00000008
.L_579:


//--------------------- .nv.info._ZN4vllm15rms_norm_kernelIN3c108BFloat16ELi1ELi4EEEvPT_PKS3_lllllS6_fii --------------------------
	.section	.nv.info._ZN4vllm15rms_norm_kernelIN3c108BFloat16ELi1ELi4EEEvPT_PKS3_lllllS6_fii,"",@"SHT_CUDA_INFO"
	.sectionflags	@""
	.align	4


	//----- nvinfo : EIATTR_CUDA_API_VERSION
	.align		4
        /*0000*/ 	.byte	0x04, 0x37
        /*0002*/ 	.short	(.L_581 - .L_580)
.L_580:
        /*0004*/ 	.word	0x00000082


	//----- nvinfo : EIATTR_KPARAM_INFO
	.align		4
.L_581:
        /*0008*/ 	.byte	0x04, 0x17
        /*000a*/ 	.short	(.L_583 - .L_582)
.L_582:
        /*000c*/ 	.word	0x00000000
        /*0010*/ 	.short	0x000a
        /*0012*/ 	.short	0x0048
        /*0014*/ 	.byte	0x00, 0xf0, 0x11, 0x00


	//----- nvinfo : EIATTR_KPARAM_INFO
	.align		4
.L_583:
        /*0018*/ 	.byte	0x04, 0x17
        /*001a*/ 	.short	(.L_585 - .L_584)
.L_584:
        /*001c*/ 	.word	0x00000000
        /*0020*/ 	.short	0x0009
        /*0022*/ 	.short	0x0044
        /*0024*/ 	.byte	0x00, 0xf0, 0x11, 0x00


	//----- nvinfo : EIATTR_KPARAM_INFO
	.align		4
.L_585:
        /*0028*/ 	.byte	0x04, 0x17
        /*002a*/ 	.short	(.L_587 - .L_586)
.L_586:
        /*002c*/ 	.word	0x00000000
        /*0030*/ 	.short	0x0008
        /*0032*/ 	.short	0x0040
        /*0034*/ 	.byte	0x00, 0xf0, 0x11, 0x00


	//----- nvinfo : EIATTR_KPARAM_INFO
	.align		4
.L_587:
        /*0038*/ 	.byte	0x04, 0x17
        /*003a*/ 	.short	(.L_589 - .L_588)
.L_588:
        /*003c*/ 	.word	0x00000000
        /*0040*/ 	.short	0x0007
        /*0042*/ 	.short	0x0038
        /*0044*/ 	.byte	0x00, 0xf5, 0x21, 0x00


	//----- nvinfo : EIATTR_KPARAM_INFO
	.align		4
.L_589:
        /*0048*/ 	.byte	0x04, 0x17
        /*004a*/ 	.short	(.L_591 - .L_590)
.L_590:
        /*004c*/ 	.word	0x00000000
        /*0050*/ 	.short	0x0006
        /*0052*/ 	.short	0x0030
        /*0054*/ 	.byte	0x00, 0xf0, 0x21, 0x00


	//----- nvinfo : EIATTR_KPARAM_INFO
	.align		4
.L_591:
        /*0058*/ 	.byte	0x04, 0x17
        /*005a*/ 	.short	(.L_593 - .L_592)
.L_592:
        /*005c*/ 	.word	0x00000000
        /*0060*/ 	.short	0x0005
        /*0062*/ 	.short	0x0028
        /*0064*/ 	.byte	0x00, 0xf0, 0x21, 0x00


	//----- nvinfo : EIATTR_KPARAM_INFO
	.align		4
.L_593:
        /*0068*/ 	.byte	0x04, 0x17
        /*006a*/ 	.short	(.L_595 - .L_594)
.L_594:
        /*006c*/ 	.word	0x00000000
        /*0070*/ 	.short	0x0004
        /*0072*/ 	.short	0x0020
        /*0074*/ 	.byte	0x00, 0xf0, 0x21, 0x00


	//----- nvinfo : EIATTR_KPARAM_INFO
	.align		4
.L_595:
        /*0078*/ 	.byte	0x04, 0x17
        /*007a*/ 	.short	(.L_597 - .L_596)
.L_596:
        /*007c*/ 	.word	0x00000000
        /*0080*/ 	.short	0x0003
        /*0082*/ 	.short	0x0018
        /*0084*/ 	.byte	0x00, 0xf0, 0x21, 0x00


	//----- nvinfo : EIATTR_KPARAM_INFO
	.align		4
.L_597:
        /*0088*/ 	.byte	0x04, 0x17
        /*008a*/ 	.short	(.L_599 - .L_598)
.L_598:
        /*008c*/ 	.word	0x00000000
        /*0090*/ 	.short	0x0002
        /*0092*/ 	.short	0x0010
        /*0094*/ 	.byte	0x00, 0xf0, 0x21, 0x00


	//----- nvinfo : EIATTR_KPARAM_INFO
	.align		4
.L_599:
        /*0098*/ 	.byte	0x04, 0x17
        /*009a*/ 	.short	(.L_601 - .L_600)
.L_600:
        /*009c*/ 	.word	0x00000000
        /*00a0*/ 	.short	0x0001
        /*00a2*/ 	.short	0x0008
        /*00a4*/ 	.byte	0x00, 0xf5, 0x21, 0x00


	//----- nvinfo : EIATTR_KPARAM_INFO
	.align		4
.L_601:
        /*00a8*/ 	.byte	0x04, 0x17
        /*00aa*/ 	.short	(.L_603 - .L_602)
.L_602:
        /*00ac*/ 	.word	0x00000000
        /*00b0*/ 	.short	0x0000
        /*00b2*/ 	.short	0x0000
        /*00b4*/ 	.byte	0x00, 0xf5, 0x21, 0x00


	//----- nvinfo : EIATTR_SPARSE_MMA_MASK
	.align		4
.L_603:
        /*00b8*/ 	.byte	0x03, 0x50
        /*00ba*/ 	.short	0x0000


	//----- nvinfo : EIATTR_MAXREG_COUNT
	.align		4
        /*00bc*/ 	.byte	0x03, 0x1b
        /*00be*/ 	.short	0x00ff


	//----- nvinfo : EIATTR_NUM_BARRIERS
	.align		4
        /*00c0*/ 	.byte	0x02, 0x4c
        /*00c2*/ 	.byte	0x01
	.zero		1


	//----- nvinfo : EIATTR_MERCURY_ISA_VERSION
	.align		4
        /*00c4*/ 	.byte	0x03, 0x5f
        /*00c6*/ 	.short	0x0101


	//----- nvinfo : EIATTR_COOP_GROUP_MASK_REGIDS
	.align		4
        /*00c8*/ 	.byte	0x04, 0x29
        /*00ca*/ 	.short	(.L_605 - .L_604)


	//   ....[0]....
.L_604:
        /*00cc*/ 	.word	0xffffffff


	//   ....[1]....
        /*00d0*/ 	.word	0xffffffff


	//   ....[2]....
        /*00d4*/ 	.word	0xffffffff


	//   ....[3]....
        /*00d8*/ 	.word	0xffffffff


	//   ....[4]....
        /*00dc*/ 	.word	0xffffffff


	//   ....[5]....
        /*00e0*/ 	.word	0xffffffff


	//   ....[6]....
        /*00e4*/ 	.word	0xffffffff


	//   ....[7]....
        /*00e8*/ 	.word	0xffffffff


	//   ....[8]....
        /*00ec*/ 	.word	0xffffffff


	//   ....[9]....
        /*00f0*/ 	.word	0xffffffff


	//----- nvinfo : EIATTR_COOP_GROUP_INSTR_OFFSETS
	.align		4
.L_605:
        /*00f4*/ 	.byte	0x04, 0x28
        /*00f6*/ 	.short	(.L_607 - .L_606)


	//   ....[0]....
.L_606:
        /*00f8*/ 	.word	0x00001190


	//   ....[1]....
        /*00fc*/ 	.word	0x000011c0


	//   ....[2]....
        /*0100*/ 	.word	0x00001240


	//   ....[3]....
        /*0104*/ 	.word	0x00001280


	//   ....[4]....
        /*0108*/ 	.word	0x000012a0


	//   ....[5]....
        /*010c*/ 	.word	0x00001640


	//   ....[6]....
        /*0110*/ 	.word	0x000016a0


	//   ....[7]....
        /*0114*/ 	.word	0x000016f0


	//   ....[8]....
        /*0118*/ 	.word	0x00001720


	//   ....[9]....
        /*011c*/ 	.word	0x00001740


	//----- nvinfo : EIATTR_VRC_CTA_INIT_COUNT
	.align		4
.L_607:
        /*0120*/ 	.byte	0x02, 0x4a
	.zero		1
	.zero		1


	//----- nvinfo : EIATTR_EXIT_INSTR_OFFSETS
	.align		4
        /*0124*/ 	.byte	0x04, 0x1c
        /*0126*/ 	.short	(.L_609 - .L_608)


	//   ....[0]....
.L_608:
        /*0128*/ 	.word	0x00001cf0


	//   ....[1]....
        /*012c*/ 	.word	0x00001e70


	//----- nvinfo : EIATTR_CRS_STACK_SIZE
	.align		4
.L_609:
        /*0130*/ 	.byte	0x04, 0x1e
        /*0132*/ 	.short	(.L_611 - .L_610)
.L_610:
        /*0134*/ 	.word	0x00000000


	//----- nvinfo : EIATTR_CBANK_PARAM_SIZE
	.align		4
.L_611:
        /*0138*/ 	.byte	0x03, 0x19
        /*013a*/ 	.short	0x004c


	//----- nvinfo : EIATTR_PARAM_CBANK
	.align		4
        /*013c*/ 	.byte	0x04, 0x0a
        /*013e*/ 	.short	(.L_613 - .L_612)
	.align		4
.L_612:
        /*0140*/ 	.word	index@(.nv.constant0._ZN4vllm15rms_norm_kernelIN3c108BFloat16ELi1ELi4EEEvPT_PKS3_lllllS6_fii)
        /*0144*/ 	.short	0x0380
        /*0146*/ 	.short	0x004c


	//----- nvinfo : EIATTR_SW_WAR
	.align		4
.L_613:
        /*0148*/ 	.byte	0x04, 0x36
        /*014a*/ 	.short	(.L_615 - .L_614)
.L_614:
        /*014c*/ 	.word	0x00000008
.L_615:


//--------------------- .nv.info._ZN4vllm15rms_norm_kernelIN3c108BFloat16ELi2ELi4EEEvPT_PKS3_lllllS6_fii --------------------------
	.section	.nv.info._ZN4vllm15rms_norm_kernelIN3c108BFloat16ELi2ELi4EEEvPT_PKS3_lllllS6_fii,"",@"SHT_CUDA_INFO"
	.sectionflags	@""
	.align	4


	//----- nvinfo : EIATTR_CUDA_API_VERSION
	.align		4
        /*0000*/ 	.byte	0x04, 0x37
        /*0002*/ 	.short	(.L_617 - .L_616)
.L_616:
        /*0004*/ 	.word	0x00000082


	//----- nvinfo : EIATTR_KPARAM_INFO
	.align		4
.L_617:
        /*0008*/ 	.byte	0x04, 0x17
        /*000a*/ 	.short	(.L_619 - .L_618)
.L_618:
        /*000c*/ 	.word	0x00000000
        /*0010*/ 	.short	0x000a
        /*0012*/ 	.short	0x0048
        /*0014*/ 	.byte	0x00, 0xf0, 0x11, 0x00


	//----- nvinfo : EIATTR_KPARAM_INFO
	.align		4
.L_619:
        /*0018*/ 	.byte	0x04, 0x17
        /*001a*/ 	.short	(.L_621 - .L_620)
.L_620:
        /*001c*/ 	.word	0x00000000
        /*0020*/ 	.short	0x0009
        /*0022*/ 	.short	0x0044
        /*0024*/ 	.byte	0x00, 0xf0, 0x11, 0x00


	//----- nvinfo : EIATTR_KPARAM_INFO
	.align		4
.L_621:
        /*0028*/ 	.byte	0x04, 0x17
        /*002a*/ 	.short	(.L_623 - .L_622)
.L_622:
        /*002c*/ 	.word	0x00000000
        /*0030*/ 	.short	0x0008
        /*0032*/ 	.short	0x0040
        /*0034*/ 	.byte	0x00, 0xf0, 0x11, 0x00


	//----- nvinfo : EIATTR_KPARAM_INFO
	.align		4
.L_623:
        /*0038*/ 	.byte	0x04, 0x17
        /*003a*/ 	.short	(.L_625 - .L_624)
.L_624:
        /*003c*/ 	.word	0x00000000
        /*0040*/ 	.short	0x0007
        /*0042*/ 	.short	0x0038
        /*0044*/ 	.byte	0x00, 0xf5, 0x21, 0x00


	//----- nvinfo : EIATTR_KPARAM_INFO
	.align		4
.L_625:
        /*0048*/ 	.byte	0x04, 0x17
        /*004a*/ 	.short	(.L_627 - .L_626)
.L_626:
        /*004c*/ 	.word	0x00000000
        /*0050*/ 	.short	0x0006
        /*0052*/ 	.short	0x0030
        /*0054*/ 	.byte	0x00, 0xf0, 0x21, 0x00


	//----- nvinfo : EIATTR_KPARAM_INFO
	.align		4
.L_627:
        /*0058*/ 	.byte	0x04, 0x17
        /*005a*/ 	.short	(.L_629 - .L_628)
.L_628:
        /*005c*/ 	.word	0x00000000
        /*0060*/ 	.short	0x0005
        /*0062*/ 	.short	0x0028
        /*0064*/ 	.byte	0x00, 0xf0, 0x21, 0x00


	//----- nvinfo : EIATTR_KPARAM_INFO
	.align		4
.L_629:
        /*0068*/ 	.byte	0x04, 0x17
        /*006a*/ 	.short	(.L_631 - .L_630)
.L_630:
        /*006c*/ 	.word	0x00000000
        /*0070*/ 	.short	0x0004
        /*0072*/ 	.short	0x0020
        /*0074*/ 	.byte	0x00, 0xf0, 0x21, 0x00


	//----- nvinfo : EIATTR_KPARAM_INFO
	.align		4
.L_631:
        /*0078*/ 	.byte	0x04, 0x17
        /*007a*/ 	.short	(.L_633 - .L_632)
.L_632:
        /*007c*/ 	.word	0x00000000
        /*0080*/ 	.short	0x0003
        /*0082*/ 	.short	0x0018
        /*0084*/ 	.byte	0x00, 0xf0, 0x21, 0x00


	//----- nvinfo : EIATTR_KPARAM_INFO
	.align		4
.L_633:
        /*0088*/ 	.byte	0x04, 0x17
        /*008a*/ 	.short	(.L_635 - .L_634)
.L_634:
        /*008c*/ 	.word	0x00000000
        /*0090*/ 	.short	0x0002
        /*0092*/ 	.short	0x0010
        /*0094*/ 	.byte	0x00, 0xf0, 0x21, 0x00


	//----- nvinfo : EIATTR_KPARAM_INFO
	.align		4
.L_635:
        /*0098*/ 	.byte	0x04, 0x17
        /*009a*/ 	.short	(.L_637 - .L_636)
.L_636:
        /*009c*/ 	.word	0x00000000
        /*00a0*/ 	.short	0x0001
        /*00a2*/ 	.short	0x0008
        /*00a4*/ 	.byte	0x00, 0xf5, 0x21, 0x00


	//----- nvinfo : EIATTR_KPARAM_INFO
	.align		4
.L_637:
        /*00a8*/ 	.byte	0x04, 0x17
        /*00aa*/ 	.short	(.L_639 - .L_638)
.L_638:
        /*00ac*/ 	.word	0x00000000
        /*00b0*/ 	.short	0x0000
        /*00b2*/ 	.short	0x0000
        /*00b4*/ 	.byte	0x00, 0xf5, 0x21, 0x00


	//----- nvinfo : EIATTR_SPARSE_MMA_MASK
	.align		4
.L_639:
        /*00b8*/ 	.byte	0x03, 0x50
        /*00ba*/ 	.short	0x0000


	//----- nvinfo : EIATTR_MAXREG_COUNT
	.align		4
        /*00bc*/ 	.byte	0x03, 0x1b
        /*00be*/ 	.short	0x00ff


	//----- nvinfo : EIATTR_NUM_BARRIERS
	.align		4
        /*00c0*/ 	.byte	0x02, 0x4c
        /*00c2*/ 	.byte	0x01
	.zero		1


	//----- nvinfo : EIATTR_MERCURY_ISA_VERSION
	.align		4
        /*00c4*/ 	.byte	0x03, 0x5f
        /*00c6*/ 	.short	0x0101


	//----- nvinfo : EIATTR_COOP_GROUP_MASK_REGIDS
	.align		4
        /*00c8*/ 	.byte	0x04, 0x29
        /*00ca*/ 	.short	(.L_641 - .L_640)


	//   ....[0]....
.L_640:
        /*00cc*/ 	.word	0xffffffff


	//   ....[1]....
        /*00d0*/ 	.word	0xffffffff


	//   ....[2]....
        /*00d4*/ 	.word	0xffffffff


	//   ....[3]....
        /*00d8*/ 	.word	0xffffffff


	//   ....[4]....
        /*00dc*/ 	.word	0xffffffff


	//   ....[5]....
        /*00e0*/ 	.word	0xffffffff


	//   ....[6]....
        /*00e4*/ 	.word	0xffffffff


	//   ....[7]....
        /*00e8*/ 	.word	0xffffffff


	//   ....[8]....
        /*00ec*/ 	.word	0xffffffff


	//   ....[9]....
        /*00f0*/ 	.word	0xffffffff


	//----- nvinfo : EIATTR_COOP_GROUP_INSTR_OFFSETS
	.align		4
.L_641:
        /*00f4*/ 	.byte	0x04, 0x28
        /*00f6*/ 	.short	(.L_643 - .L_642)


	//   ....[0]....
.L_642:
        /*00f8*/ 	.word	0x00001920


	//   ....[1]....
        /*00fc*/ 	.word	0x00001950


	//   ....[2]....
        /*0100*/ 	.word	0x000019c0


	//   ....[3]....
        /*0104*/ 	.word	0x00001a10


	//   ....[4]....
        /*0108*/ 	.word	0x00001a30


	//   ....[5]....
        /*010c*/ 	.word	0x00001dd0


	//   ....[6]....
        /*0110*/ 	.word	0x00001e20


	//   ....[7]....
        /*0114*/ 	.word	0x00001e70


	//   ....[8]....
        /*0118*/ 	.word	0x00001eb0


	//   ....[9]....
        /*011c*/ 	.word	0x00001ed0


	//----- nvinfo : EIATTR_VRC_CTA_INIT_COUNT
	.align		4
.L_643:
        /*0120*/ 	.byte	0x02, 0x4a
	.zero		1
	.zero		1


	//----- nvinfo : EIATTR_EXIT_INSTR_OFFSETS
	.align		4
        /*0124*/ 	.byte	0x04, 0x1c
        /*0126*/ 	.short	(.L_645 - .L_644)


	//   ....[0]....
.L_644:
        /*0128*/ 	.word	0x000024a0


	//   ....[1]....
        /*012c*/ 	.word	0x00002910


	//   ....[2]....
        /*0130*/ 	.word	0x00002f10


	//----- nvinfo : EIATTR_CRS_STACK_SIZE
	.align		4
.L_645:
        /*0134*/ 	.byte	0x04, 0x1e
        /*0136*/ 	.short	(.L_647 - .L_646)
.L_646:
        /*0138*/ 	.word	0x00000000


	//----- nvinfo : EIATTR_CBANK_PARAM_SIZE
	.align		4
.L_647:
        /*013c*/ 	.byte	0x03, 0x19
        /*013e*/ 	.short	0x004c


	//----- nvinfo : EIATTR_PARAM_CBANK
	.align		4
        /*0140*/ 	.byte	0x04, 0x0a
        /*0142*/ 	.short	(.L_649 - .L_648)
	.align		4
.L_648:
        /*0144*/ 	.word	index@(.nv.constant0._ZN4vllm15rms_norm_kernelIN3c108BFloat16ELi2ELi4EEEvPT_PKS3_lllllS6_fii)
        /*0148*/ 	.short	0x0380
        /*014a*/ 	.short	0x004c


	//----- nvinfo : EIATTR_SW_WAR
	.align		4
.L_649:
        /*014c*/ 	.byte	0x04, 0x36
        /*014e*/ 	.short	(.L_651 - .L_650)
.L_650:
        /*0150*/ 	.word	0x00000008
.L_651:


//--------------------- .nv.info._ZN4vllm15rms_norm_kernelIN3c108BFloat16ELi4ELi4EEEvPT_PKS3_lllllS6_fii --------------------------
	.section	.nv.info._ZN4vllm15rms_norm_kernelIN3c108BFloat16ELi4ELi4EEEvPT_PKS3_lllllS6_fii,"",@"SHT_CUDA_INFO"
	.sectionflags	@""
	.align	4


	//----- nvinfo : EIATTR_CUDA_API_VERSION
	.align		4
        /*0000*/ 	.byte	0x04, 0x37
        /*0002*/ 	.short	(.L_653 - .L_652)
.L_652:
        /*0004*/ 	.word	0x00000082


	//----- nvinfo : EIATTR_KPARAM_INFO
	.align		4
.L_653:
        /*0008*/ 	.byte	0x04, 0x17
        /*000a*/ 	.short	(.L_655 - .L_654)
.L_654:
        /*000c*/ 	.word	0x00000000
        /*0010*/ 	.short	0x000a
        /*0012*/ 	.short	0x0048
        /*0014*/ 	.byte	0x00, 0xf0, 0x11, 0x00


	//----- nvinfo : EIATTR_KPARAM_INFO
	.align		4
.L_655:
        /*0018*/ 	.byte	0x04, 0x17
        /*001a*/ 	.short	(.L_657 - .L_656)
.L_656:
        /*001c*/ 	.word	0x00000000
        /*0020*/ 	.short	0x0009
        /*0022*/ 	.short	0x0044
        /*0024*/ 	.byte	0x00, 0xf0, 0x11, 0x00


	//----- nvinfo : EIATTR_KPARAM_INFO
	.align		4
.L_657:
        /*0028*/ 	.byte	0x04, 0x17
        /*002a*/ 	.short	(.L_659 - .L_658)
.L_658:
        /*002c*/ 	.word	0x00000000
        /*0030*/ 	.short	0x0008
        /*0032*/ 	.short	0x0040
        /*0034*/ 	.byte	0x00, 0xf0, 0x11, 0x00


	//----- nvinfo : EIATTR_KPARAM_INFO
	.align		4
.L_659:
        /*0038*/ 	.byte	0x04, 0x17
        /*003a*/ 	.short	(.L_661 - .L_660)
.L_660:
        /*003c*/ 	.word	0x00000000
        /*0040*/ 	.short	0x0007
        /*0042*/ 	.short	0x0038
        /*0044*/ 	.byte	0x00, 0xf5, 0x21, 0x00


	//----- nvinfo : EIATTR_KPARAM_INFO
	.align		4
.L_661:
        /*0048*/ 	.byte	0x04, 0x17
        /*004a*/ 	.short	(.L_663 - .L_662)
.L_662:
        /*004c*/ 	.word	0x00000000
        /*0050*/ 	.short	0x0006
        /*0052*/ 	.short	0x0030
        /*0054*/ 	.byte	0x00, 0xf0, 0x21, 0x00


	//----- nvinfo : EIATTR_KPARAM_INFO
	.align		4
.L_663:
        /*0058*/ 	.byte	0x04, 0x17
        /*005a*/ 	.short	(.L_665 - .L_664)
.L_664:
        /*005c*/ 	.word	0x00000000
        /*0060*/ 	.short	0x0005
        /*0062*/ 	.short	0x0028
        /*0064*/ 	.byte	0x00, 0xf0, 0x21, 0x00


	//----- nvinfo : EIATTR_KPARAM_INFO
	.align		4
.L_665:
        /*0068*/ 	.byte	0x04, 0x17
        /*006a*/ 	.short	(.L_667 - .L_666)
.L_666:
        /*006c*/ 	.word	0x00000000
        /*0070*/ 	.short	0x0004
        /*0072*/ 	.short	0x0020
        /*0074*/ 	.byte	0x00, 0xf0, 0x21, 0x00


	//----- nvinfo : EIATTR_KPARAM_INFO
	.align		4
.L_667:
        /*0078*/ 	.byte	0x04, 0x17
        /*007a*/ 	.short	(.L_669 - .L_668)
.L_668:
        /*007c*/ 	.word	0x00000000
        /*0080*/ 	.short	0x0003
        /*0082*/ 	.short	0x0018
        /*0084*/ 	.byte	0x00, 0xf0, 0x21, 0x00


	//----- nvinfo : EIATTR_KPARAM_INFO
	.align		4
.L_669:
        /*0088*/ 	.byte	0x04, 0x17
        /*008a*/ 	.short	(.L_671 - .L_670)
.L_670:
        /*008c*/ 	.word	0x00000000
        /*0090*/ 	.short	0x0002
        /*0092*/ 	.short	0x0010
        /*0094*/ 	.byte	0x00, 0xf0, 0x21, 0x00


	//----- nvinfo : EIATTR_KPARAM_INFO
	.align		4
.L_671:
        /*0098*/ 	.byte	0x04, 0x17
        /*009a*/ 	.short	(.L_673 - .L_672)
.L_672:
        /*009c*/ 	.word	0x00000000
        /*00a0*/ 	.short	0x0001
        /*00a2*/ 	.short	0x0008
        /*00a4*/ 	.byte	0x00, 0xf5, 0x21, 0x00


	//----- nvinfo : EIATTR_KPARAM_INFO
	.align		4
.L_673:
        /*00a8*/ 	.byte	0x04, 0x17
        /*00aa*/ 	.short	(.L_675 - .L_674)
.L_674:
        /*00ac*/ 	.word	0x00000000
        /*00b0*/ 	.short	0x0000
        /*00b2*/ 	.short	0x0000
        /*00b4*/ 	.byte	0x00, 0xf5, 0x21, 0x00


	//----- nvinfo : EIATTR_SPARSE_MMA_MASK
	.align		4
.L_675:
        /*00b8*/ 	.byte	0x03, 0x50
        /*00ba*/ 	.short	0x0000


	//----- nvinfo : EIATTR_MAXREG_COUNT
	.align		4
        /*00bc*/ 	.byte	0x03, 0x1b
        /*00be*/ 	.short	0x00ff


	//----- nvinfo : EIATTR_NUM_BARRIERS
	.align		4
        /*00c0*/ 	.byte	0x02, 0x4c
        /*00c2*/ 	.byte	0x01
	.zero		1


	//----- nvinfo : EIATTR_MERCURY_ISA_VERSION
	.align		4
        /*00c4*/ 	.byte	0x03, 0x5f
        /*00c6*/ 	.short	0x0101


	//----- nvinfo : EIATTR_COOP_GROUP_MASK_REGIDS
	.align		4
        /*00c8*/ 	.byte	0x04, 0x29
        /*00ca*/ 	.short	(.L_677 - .L_676)


	//   ....[0]....
.L_676:
        /*00cc*/ 	.word	0xffffffff


	//   ....[1]....
        /*00d0*/ 	.word	0xffffffff


	//   ....[2]....
        /*00d4*/ 	.word	0xffffffff


	//   ....[3]....
        /*00d8*/ 	.word	0xffffffff


	//   ....[4]....
        /*00dc*/ 	.word	0xffffffff


	//   ....[5]....
        /*00e0*/ 	.word	0xffffffff


	//   ....[6]....
        /*00e4*/ 	.word	0xffffffff


	//   ....[7]....
        /*00e8*/ 	.word	0xffffffff


	//   ....[8]....
        /*00ec*/ 	.word	0xffffffff


	//   ....[9]....
        /*00f0*/ 	.word	0xffffffff


	//----- nvinfo : EIATTR_COOP_GROUP_INSTR_OFFSETS
	.align		4
.L_677:
        /*00f4*/ 	.byte	0x04, 0x28
        /*00f6*/ 	.short	(.L_679 - .L_678)


	//   ....[0]....
.L_678:
        /*00f8*/ 	.word	0x00001d90


	//   ....[1]....
        /*00fc*/ 	.word	0x00001dc0


	//   ....[2]....
        /*0100*/ 	.word	0x00001e40


	//   ....[3]....
        /*0104*/ 	.word	0x00001e80


	//   ....[4]....
        /*0108*/ 	.word	0x00001ea0


	//   ....[5]....
        /*010c*/ 	.word	0x00002240


	//   ....[6]....
        /*0110*/ 	.word	0x000022a0


	//   ....[7]....
        /*0114*/ 	.word	0x000022f0


	//   ....[8]....
        /*0118*/ 	.word	0x00002320


	//   ....[9]....
        /*011c*/ 	.word	0x00002340


	//----- nvinfo : EIATTR_VRC_CTA_INIT_COUNT
	.align		4
.L_679:
        /*0120*/ 	.byte	0x02, 0x4a
	.zero		1
	.zero		1


	//----- nvinfo : EIATTR_EXIT_INSTR_OFFSETS
	.align		4
        /*0124*/ 	.byte	0x04, 0x1c
        /*0126*/ 	.short	(.L_681 - .L_680)


	//   ....[0]....
.L_680:
        /*0128*/ 	.word	0x00002920


	//   ....[1]....
        /*012c*/ 	.word	0x00002e80


	//   ....[2]....
        /*0130*/ 	.word	0x00003840


	//----- nvinfo : EIATTR_CRS_STACK_SIZE
	.align		4
.L_681:
        /*0134*/ 	.byte	0x04, 0x1e
        /*0136*/ 	.short	(.L_683 - .L_682)
.L_682:
        /*0138*/ 	.word	0x00000000


	//----- nvinfo : EIATTR_CBANK_PARAM_SIZE
	.align		4
.L_683:
        /*013c*/ 	.byte	0x03, 0x19
        /*013e*/ 	.short	0x004c


	//----- nvinfo : EIATTR_PARAM_CBANK
	.align		4
        /*0140*/ 	.byte	0x04, 0x0a
        /*0142*/ 	.short	(.L_685 - .L_684)
	.align		4
.L_684:
        /*0144*/ 	.word	index@(.nv.constant0._ZN4vllm15rms_norm_kernelIN3c108BFloat16ELi4ELi4EEEvPT_PKS3_lllllS6_fii)
        /*0148*/ 	.short	0x0380
        /*014a*/ 	.short	0x004c


	//----- nvinfo : EIATTR_SW_WAR
	.align		4
.L_685:
        /*014c*/ 	.byte	0x04, 0x36
        /*014e*/ 	.short	(.L_687 - .L_686)
.L_686:
        /*0150*/ 	.word	0x00000008
.L_687:


//--------------------- .nv.info._ZN4vllm15rms_norm_kernelIN3c108BFloat16ELi8ELi4EEEvPT_PKS3_lllllS6_fii --------------------------
	.section	.nv.info._ZN4vllm15rms_norm_kernelIN3c108BFloat16ELi8ELi4EEEvPT_PKS3_lllllS6_fii,"",@"SHT_CUDA_INFO"
	.sectionflags	@""
	.align	4


	//----- nvinfo : EIATTR_CUDA_API_VERSION
	.align		4
        /*0000*/ 	.byte	0x04, 0x37
        /*0002*/ 	.short	(.L_689 - .L_688)
.L_688:
        /*0004*/ 	.word	0x00000082


	//----- nvinfo : EIATTR_KPARAM_INFO
	.align		4
.L_689:
        /*0008*/ 	.byte	0x04, 0x17
        /*000a*/ 	.short	(.L_691 - .L_690)
.L_690:
        /*000c*/ 	.word	0x00000000
        /*0010*/ 	.short	0x000a
        /*0012*/ 	.short	0x0048
        /*0014*/ 	.byte	0x00, 0xf0, 0x11, 0x00


	//----- nvinfo : EIATTR_KPARAM_INFO
	.align		4
.L_691:
        /*0018*/ 	.byte	0x04, 0x17
        /*001a*/ 	.short	(.L_693 - .L_692)
.L_692:
        /*001c*/ 	.word	0x00000000
        /*0020*/ 	.short	0x0009
        /*0022*/ 	.short	0x0044
        /*0024*/ 	.byte	0x00, 0xf0, 0x11, 0x00


	//----- nvinfo : EIATTR_KPARAM_INFO
	.align		4
.L_693:
        /*0028*/ 	.byte	0x04, 0x17
        /*002a*/ 	.short	(.L_695 - .L_694)
.L_694:
        /*002c*/ 	.word	0x00000000
        /*0030*/ 	.short	0x0008
        /*0032*/ 	.short	0x0040
        /*0034*/ 	.byte	0x00, 0xf0, 0x11, 0x00


	//----- nvinfo : EIATTR_KPARAM_INFO
	.align		4
.L_695:
        /*0038*/ 	.byte	0x04, 0x17
        /*003a*/ 	.short	(.L_697 - .L_696)
.L_696:
        /*003c*/ 	.word	0x00000000
        /*0040*/ 	.short	0x0007
        /*0042*/ 	.short	0x0038
        /*0044*/ 	.byte	0x00, 0xf5, 0x21, 0x00


	//----- nvinfo : EIATTR_KPARAM_INFO
	.align		4
.L_697:
        /*0048*/ 	.byte	0x04, 0x17
        /*004a*/ 	.short	(.L_699 - .L_698)
.L_698:
        /*004c*/ 	.word	0x00000000
        /*0050*/ 	.short	0x0006
        /*0052*/ 	.short	0x0030
        /*0054*/ 	.byte	0x00, 0xf0, 0x21, 0x00


	//----- nvinfo : EIATTR_KPARAM_INFO
	.align		4
.L_699:
        /*0058*/ 	.byte	0x04, 0x17
        /*005a*/ 	.short	(.L_701 - .L_700)
.L_700:
        /*005c*/ 	.word	0x00000000
        /*0060*/ 	.short	0x0005
        /*0062*/ 	.short	0x0028
        /*0064*/ 	.byte	0x00, 0xf0, 0x21, 0x00


	//----- nvinfo : EIATTR_KPARAM_INFO
	.align		4
.L_701:
        /*0068*/ 	.byte	0x04, 0x17
        /*006a*/ 	.short	(.L_703 - .L_702)
.L_702:
        /*006c*/ 	.word	0x00000000
        /*0070*/ 	.short	0x0004
        /*0072*/ 	.short	0x0020
        /*0074*/ 	.byte	0x00, 0xf0, 0x21, 0x00


	//----- nvinfo : EIATTR_KPARAM_INFO
	.align		4
.L_703:
        /*0078*/ 	.byte	0x04, 0x17
        /*007a*/ 	.short	(.L_705 - .L_704)
.L_704:
        /*007c*/ 	.word	0x00000000
        /*0080*/ 	.short	0x0003
        /*0082*/ 	.short	0x0018
        /*0084*/ 	.byte	0x00, 0xf0, 0x21, 0x00


	//----- nvinfo : EIATTR_KPARAM_INFO
	.align		4
.L_705:
        /*0088*/ 	.byte	0x04, 0x17
        /*008a*/ 	.short	(.L_707 - .L_706)
.L_706:
        /*008c*/ 	.word	0x00000000
        /*0090*/ 	.short	0x0002
        /*0092*/ 	.short	0x0010
        /*0094*/ 	.byte	0x00, 0xf0, 0x21, 0x00


	//----- nvinfo : EIATTR_KPARAM_INFO
	.align		4
.L_707:
        /*0098*/ 	.byte	0x04, 0x17
        /*009a*/ 	.short	(.L_709 - .L_708)
.L_708:
        /*009c*/ 	.word	0x00000000
        /*00a0*/ 	.short	0x0001
        /*00a2*/ 	.short	0x0008
        /*00a4*/ 	.byte	0x00, 0xf5, 0x21, 0x00


	//----- nvinfo : EIATTR_KPARAM_INFO
	.align		4
.L_709:
        /*00a8*/ 	.byte	0x04, 0x17
        /*00aa*/ 	.short	(.L_711 - .L_710)
.L_710:
        /*00ac*/ 	.word	0x00000000
        /*00b0*/ 	.short	0x0000
        /*00b2*/ 	.short	0x0000
        /*00b4*/ 	.byte	0x00, 0xf5, 0x21, 0x00


	//----- nvinfo : EIATTR_SPARSE_MMA_MASK
	.align		4
.L_711:
        /*00b8*/ 	.byte	0x03, 0x50
        /*00ba*/ 	.short	0x0000


	//----- nvinfo : EIATTR_MAXREG_COUNT
	.align		4
        /*00bc*/ 	.byte	0x03, 0x1b
        /*00be*/ 	.short	0x00ff


	//----- nvinfo : EIATTR_NUM_BARRIERS
	.align		4
        /*00c0*/ 	.byte	0x02, 0x4c
        /*00c2*/ 	.byte	0x01
	.zero		1


	//----- nvinfo : EIATTR_MERCURY_ISA_VERSION
	.align		4
        /*00c4*/ 	.byte	0x03, 0x5f
        /*00c6*/ 	.short	0x0101


	//----- nvinfo : EIATTR_COOP_GROUP_MASK_REGIDS
	.align		4
        /*00c8*/ 	.byte	0x04, 0x29
        /*00ca*/ 	.short	(.L_713 - .L_712)


	//   ....[0]....
.L_712:
        /*00cc*/ 	.word	0xffffffff


	//   ....[1]....
        /*00d0*/ 	.word	0xffffffff


	//   ....[2]....
        /*00d4*/ 	.word	0xffffffff


	//   ....[3]....
        /*00d8*/ 	.word	0xffffffff


	//   ....[4]....
        /*00dc*/ 	.word	0xffffffff


	//   ....[5]....
        /*00e0*/ 	.word	0xffffffff


	//   ....[6]....
        /*00e4*/ 	.word	0xffffffff


	//   ....[7]....
        /*00e8*/ 	.word	0xffffffff


	//   ....[8]....
        /*00ec*/ 	.word	0xffffffff


	//   ....[9]....
        /*00f0*/ 	.word	0xffffffff


	//----- nvinfo : EIATTR_COOP_GROUP_INSTR_OFFSETS
	.align		4
.L_713:
        /*00f4*/ 	.byte	0x04, 0x28
        /*00f6*/ 	.short	(.L_715 - .L_714)


	//   ....[0]....
.L_714:
        /*00f8*/ 	.word	0x00002460


	//   ....[1]....
        /*00fc*/ 	.word	0x00002490


	//   ....[2]....
        /*0100*/ 	.word	0x00002500


	//   ....[3]....
        /*0104*/ 	.word	0x00002550


	//   ....[4]....
        /*0108*/ 	.word	0x00002570


	//   ....[5]....
        /*010c*/ 	.word	0x00002910


	//   ....[6]....
        /*0110*/ 	.word	0x00002960


	//   ....[7]....
        /*0114*/ 	.word	0x000029b0


	//   ....[8]....
        /*0118*/ 	.word	0x000029f0


	//   ....[9]....
        /*011c*/ 	.word	0x00002a10


	//----- nvinfo : EIATTR_VRC_CTA_INIT_COUNT
	.align		4
.L_715:
        /*0120*/ 	.byte	0x02, 0x4a
	.zero		1
	.zero		1


	//----- nvinfo : EIATTR_EXIT_INSTR_OFFSETS
	.align		4
        /*0124*/ 	.byte	0x04, 0x1c
        /*0126*/ 	.short	(.L_717 - .L_716)


	//   ....[0]....
.L_716:
        /*0128*/ 	.word	0x00002ff0


	//   ....[1]....
        /*012c*/ 	.word	0x00003730


	//   ....[2]....
        /*0130*/ 	.word	0x00004870


	//----- nvinfo : EIATTR_CRS_STACK_SIZE
	.align		4
.L_717:
        /*0134*/ 	.byte	0x04, 0x1e
        /*0136*/ 	.short	(.L_719 - .L_718)
.L_718:
        /*0138*/ 	.word	0x00000000


	//----- nvinfo : EIATTR_CBANK_PARAM_SIZE
	.align		4
.L_719:
        /*013c*/ 	.byte	0x03, 0x19
        /*013e*/ 	.short	0x004c


	//----- nvinfo : EIATTR_PARAM_CBANK
	.align		4
        /*0140*/ 	.byte	0x04, 0x0a
        /*0142*/ 	.short	(.L_721 - .L_720)
	.align		4
.L_720:
        /*0144*/ 	.word	index@(.nv.constant0._ZN4vllm15rms_norm_kernelIN3c108BFloat16ELi8ELi4EEEvPT_PKS3_lllllS6_fii)
        /*0148*/ 	.short	0x0380
        /*014a*/ 	.short	0x004c


	//----- nvinfo : EIATTR_SW_WAR
	.align		4
.L_721:
        /*014c*/ 	.byte	0x04, 0x36
        /*014e*/ 	.short	(.L_723 - .L_722)
.L_722:
        /*0150*/ 	.word	0x00000008
.L_723:


//--------------------- .nv.info._ZN4vllm15rms_norm_kernelIN3c108BFloat16ELi16ELi4EEEvPT_PKS3_lllllS6_fii --------------------------
	.section	.nv.info._ZN4vllm15rms_norm_kernelIN3c108BFloat16ELi16ELi4EEEvPT_PKS3_lllllS6_fii,"",@"SHT_CUDA_INFO"
	.sectionflags	@""
	.align	4


	//----- nvinfo : EIATTR_CUDA_API_VERSION
	.align		4
        /*0000*/ 	.byte	0x04, 0x37
        /*0002*/ 	.short	(.L_725 - .L_724)
.L_724:
        /*0004*/ 	.word	0x00000082


	//----- nvinfo : EIATTR_KPARAM_INFO
	.align		4
.L_725:
        /*0008*/ 	.byte	0x04, 0x17
        /*000a*/ 	.short	(.L_727 - .L_726)
.L_726:
        /*000c*/ 	.word	0x00000000
        /*0010*/ 	.short	0x000a
        /*0012*/ 	.short	0x0048
        /*0014*/ 	.byte	0x00, 0xf0, 0x11, 0x00


	//----- nvinfo : EIATTR_KPARAM_INFO
	.align		4
.L_727:
        /*0018*/ 	.byte	0x04, 0x17
        /*001a*/ 	.short	(.L_729 - .L_728)
.L_728:
        /*001c*/ 	.word	0x00000000
        /*0020*/ 	.short	0x0009
        /*0022*/ 	.short	0x0044
        /*0024*/ 	.byte	0x00, 0xf0, 0x11, 0x00


	//----- nvinfo : EIATTR_KPARAM_INFO
	.align		4
.L_729:
        /*0028*/ 	.byte	0x04, 0x17
        /*002a*/ 	.short	(.L_731 - .L_730)
.L_730:
        /*002c*/ 	.word	0x00000000
        /*0030*/ 	.short	0x0008
        /*0032*/ 	.short	0x0040
        /*0034*/ 	.byte	0x00, 0xf0, 0x11, 0x00


	//----- nvinfo : EIATTR_KPARAM_INFO
	.align		4
.L_731:
        /*0038*/ 	.byte	0x04, 0x17
        /*003a*/ 	.short	(.L_733 - .L_732)
.L_732:
        /*003c*/ 	.word	0x00000000
        /*0040*/ 	.short	0x0007
        /*0042*/ 	.short	0x0038
        /*0044*/ 	.byte	0x00, 0xf5, 0x21, 0x00


	//----- nvinfo : EIATTR_KPARAM_INFO
	.align		4
.L_733:
        /*0048*/ 	.byte	0x04, 0x17
        /*004a*/ 	.short	(.L_735 - .L_734)
.L_734:
        /*004c*/ 	.word	0x00000000
        /*0050*/ 	.short	0x0006
        /*0052*/ 	.short	0x0030
        /*0054*/ 	.byte	0x00, 0xf0, 0x21, 0x00


	//----- nvinfo : EIATTR_KPARAM_INFO
	.align		4
.L_735:
        /*0058*/ 	.byte	0x04, 0x17
        /*005a*/ 	.short	(.L_737 - .L_736)
.L_736:
        /*005c*/ 	.word	0x00000000
        /*0060*/ 	.short	0x0005
        /*0062*/ 	.short	0x0028
        /*0064*/ 	.byte	0x00, 0xf0, 0x21, 0x00


	//----- nvinfo : EIATTR_KPARAM_INFO
	.align		4
.L_737:
        /*0068*/ 	.byte	0x04, 0x17
        /*006a*/ 	.short	(.L_739 - .L_738)
.L_738:
        /*006c*/ 	.word	0x00000000
        /*0070*/ 	.short	0x0004
        /*0072*/ 	.short	0x0020
        /*0074*/ 	.byte	0x00, 0xf0, 0x21, 0x00


	//----- nvinfo : EIATTR_KPARAM_INFO
	.align		4
.L_739:
        /*0078*/ 	.byte	0x04, 0x17
        /*007a*/ 	.short	(.L_741 - .L_740)
.L_740:
        /*007c*/ 	.word	0x00000000
        /*0080*/ 	.short	0x0003
        /*0082*/ 	.short	0x0018
        /*0084*/ 	.byte	0x00, 0xf0, 0x21, 0x00


	//----- nvinfo : EIATTR_KPARAM_INFO
	.align		4
.L_741:
        /*0088*/ 	.byte	0x04, 0x17
        /*008a*/ 	.short	(.L_743 - .L_742)
.L_742:
        /*008c*/ 	.word	0x00000000
        /*0090*/ 	.short	0x0002
        /*0092*/ 	.short	0x0010
        /*0094*/ 	.byte	0x00, 0xf0, 0x21, 0x00


	//----- nvinfo : EIATTR_KPARAM_INFO
	.align		4
.L_743:
        /*0098*/ 	.byte	0x04, 0x17
        /*009a*/ 	.short	(.L_745 - .L_744)
.L_744:
        /*009c*/ 	.word	0x00000000
        /*00a0*/ 	.short	0x0001
        /*00a2*/ 	.short	0x0008
        /*00a4*/ 	.byte	0x00, 0xf5, 0x21, 0x00


	//----- nvinfo : EIATTR_KPARAM_INFO
	.align		4
.L_745:
        /*00a8*/ 	.byte	0x04, 0x17
        /*00aa*/ 	.short	(.L_747 - .L_746)
.L_746:
        /*00ac*/ 	.word	0x00000000
        /*00b0*/ 	.short	0x0000
        /*00b2*/ 	.short	0x0000
        /*00b4*/ 	.byte	0x00, 0xf5, 0x21, 0x00


	//----- nvinfo : EIATTR_SPARSE_MMA_MASK
	.align		4
.L_747:
        /*00b8*/ 	.byte	0x03, 0x50
        /*00ba*/ 	.short	0x0000


	//----- nvinfo : EIATTR_MAXREG_COUNT
	.align		4
        /*00bc*/ 	.byte	0x03, 0x1b
        /*00be*/ 	.short	0x00ff


	//----- nvinfo : EIATTR_NUM_BARRIERS
	.align		4
        /*00c0*/ 	.byte	0x02, 0x4c
        /*00c2*/ 	.byte	0x01
	.zero		1


	//----- nvinfo : EIATTR_MERCURY_ISA_VERSION
	.align		4
        /*00c4*/ 	.byte	0x03, 0x5f
        /*00c6*/ 	.short	0x0101


	//----- nvinfo : EIATTR_COOP_GROUP_MASK_REGIDS
	.align		4
        /*00c8*/ 	.byte	0x04, 0x29
        /*00ca*/ 	.short	(.L_749 - .L_748)


	//   ....[0]....
.L_748:
        /*00cc*/ 	.word	0xffffffff


	//   ....[1]....
        /*00d0*/ 	.word	0xffffffff


	//   ....[2]....
        /*00d4*/ 	.word	0xffffffff


	//   ....[3]....
        /*00d8*/ 	.word	0xffffffff


	//   ....[4]....
        /*00dc*/ 	.word	0xffffffff


	//   ....[5]....
        /*00e0*/ 	.word	0xffffffff


	//   ....[6]....
        /*00e4*/ 	.word	0xffffffff


	//   ....[7]....
        /*00e8*/ 	.word	0xffffffff


	//   ....[8]....
        /*00ec*/ 	.word	0xffffffff


	//   ....[9]....
        /*00f0*/ 	.word	0xffffffff


	//----- nvinfo : EIATTR_COOP_GROUP_INSTR_OFFSETS
	.align		4
.L_749:
        /*00f4*/ 	.byte	0x04, 0x28
        /*00f6*/ 	.short	(.L_751 - .L_750)


	//   ....[0]....
.L_750:
        /*00f8*/ 	.word	0x00002450


	//   ....[1]....
        /*00fc*/ 	.word	0x00002480


	//   ....[2]....
        /*0100*/ 	.word	0x00002500


	//   ....[3]....
        /*0104*/ 	.word	0x00002540


	//   ....[4]....
        /*0108*/ 	.word	0x00002560


	//   ....[5]....
        /*010c*/ 	.word	0x00002900


	//   ....[6]....
        /*0110*/ 	.word	0x00002960


	//   ....[7]....
        /*0114*/ 	.word	0x000029b0


	//   ....[8]....
        /*0118*/ 	.word	0x000029e0


	//   ....[9]....
        /*011c*/ 	.word	0x00002a00


	//----- nvinfo : EIATTR_VRC_CTA_INIT_COUNT
	.align		4
.L_751:
        /*0120*/ 	.byte	0x02, 0x4a
	.zero		1
	.zero		1


	//----- nvinfo : EIATTR_EXIT_INSTR_OFFSETS
	.align		4
        /*0124*/ 	.byte	0x04, 0x1c
        /*0126*/ 	.short	(.L_753 - .L_752)


	//   ....[0]....
.L_752:
        /*0128*/ 	.word	0x00002fd0


	//   ....[1]....
        /*012c*/ 	.word	0x00003a70


	//   ....[2]....
        /*0130*/ 	.word	0x00004b40


	//----- nvinfo : EIATTR_CRS_STACK_SIZE
	.align		4
.L_753:
        /*0134*/ 	.byte	0x04, 0x1e
        /*0136*/ 	.short	(.L_755 - .L_754)
.L_754:
        /*0138*/ 	.word	0x00000000


	//----- nvinfo : EIATTR_CBANK_PARAM_SIZE
	.align		4
.L_755:
        /*013c*/ 	.byte	0x03, 0x19
        /*013e*/ 	.short	0x004c


	//----- nvinfo : EIATTR_PARAM_CBANK
	.align		4
        /*0140*/ 	.byte	0x04, 0x0a
        /*0142*/ 	.short	(.L_757 - .L_756)
	.align		4
.L_756:
        /*0144*/ 	.word	index@(.nv.constant0._ZN4vllm15rms_norm_kernelIN3c108BFloat16ELi16ELi4EEEvPT_PKS3_lllllS6_fii)
        /*0148*/ 	.short	0x0380
        /*014a*/ 	.short	0x004c


	//----- nvinfo : EIATTR_SW_WAR
	.align		4
.L_757:
        /*014c*/ 	.byte	0x04, 0x36
        /*014e*/ 	.short	(.L_759 - .L_758)
.L_758:
        /*0150*/ 	.word	0x00000008
.L_759:


//--------------------- .nv.info._ZN4vllm15rms_norm_kernelIN3c104HalfELi1ELi4EEEvPT_PKS3_lllllS6_fii --------------------------
	.section	.nv.info._ZN4vllm15rms_norm_kernelIN3c104HalfELi1ELi4EEEvPT_PKS3_lllllS6_fii,"",@"SHT_CUDA_INFO"
	.sectionflags	@""
	.align	4


	//----- nvinfo : EIATTR_CUDA_API_VERSION
	.align		4
        /*0000*/ 	.byte	0x04, 0x37
        /*0002*/ 	.short	(.L_761 - .L_760)
.L_760:
        /*0004*/ 	.word	0x00000082


	//----- nvinfo : EIATTR_KPARAM_INFO
	.align		4
.L_761:
        /*0008*/ 	.byte	0x04, 0x17
        /*000a*/ 	.short	(.L_763 - .L_762)
.L_762:
        /*000c*/ 	.word	0x00000000
        /*0010*/ 	.short	0x000a
        /*0012*/ 	.short	0x0048
        /*0014*/ 	.byte	0x00, 0xf0, 0x11, 0x00


	//----- nvinfo : EIATTR_KPARAM_INFO
	.align		4
.L_763:
        /*0018*/ 	.byte	0x04, 0x17
        /*001a*/ 	.short	(.L_765 - .L_764)
.L_764:
        /*001c*/ 	.word	0x00000000
        /*0020*/ 	.short	0x0009
        /*0022*/ 	.short	0x0044
        /*0024*/ 	.byte	0x00, 0xf0, 0x11, 0x00


	//----- nvinfo : EIATTR_KPARAM_INFO
	.align		4
.L_765:
        /*0028*/ 	.byte	0x04, 0x17
        /*002a*/ 	.short	(.L_767 - .L_766)
.L_766:
        /*002c*/ 	.word	0x00000000
        /*0030*/ 	.short	0x0008
        /*0032*/ 	.short	0x0040
        /*0034*/ 	.byte	0x00, 0xf0, 0x11, 0x00


	//----- nvinfo : EIATTR_KPARAM_INFO
	.align		4
.L_767:
        /*0038*/ 	.byte	0x04, 0x17
        /*003a*/ 	.short	(.L_769 - .L_768)
.L_768:
        /*003c*/ 	.word	0x00000000
        /*0040*/ 	.short	0x0007
        /*0042*/ 	.short	0x0038
        /*0044*/ 	.byte	0x00, 0xf5, 0x21, 0x00


	//----- nvinfo : EIATTR_KPARAM_INFO
	.align		4
.L_769:
        /*0048*/ 	.byte	0x04, 0x17
        /*004a*/ 	.short	(.L_771 - .L_770)
.L_770:
        /*004c*/ 	.word	0x00000000
        /*0050*/ 	.short	0x0006
        /*0052*/ 	.short	0x0030
        /*0054*/ 	.byte	0x00, 0xf0, 0x21, 0x00


	//----- nvinfo : EIATTR_KPARAM_INFO
	.align		4
.L_771:
        /*0058*/ 	.byte	0x04, 0x17
        /*005a*/ 	.short	(.L_773 - .L_772)
.L_772:
        /*005c*/ 	.word	0x00000000
        /*0060*/ 	.short	0x0005
        /*0062*/ 	.short	0x0028
        /*0064*/ 	.byte	0x00, 0xf0, 0x21, 0x00


	//----- nvinfo : EIATTR_KPARAM_INFO
	.align		4
.L_773:
        /*0068*/ 	.byte	0x04, 0x17
        /*006a*/ 	.short	(.L_775 - .L_774)
.L_774:
        /*006c*/ 	.word	0x00000000
        /*0070*/ 	.short	0x0004
        /*0072*/ 	.short	0x0020
        /*0074*/ 	.byte	0x00, 0xf0, 0x21, 0x00


	//----- nvinfo : EIATTR_KPARAM_INFO
	.align		4
.L_775:
        /*0078*/ 	.byte	0x04, 0x17
        /*007a*/ 	.short	(.L_777 - .L_776)
.L_776:
        /*007c*/ 	.word	0x00000000
        /*0080*/ 	.short	0x0003
        /*0082*/ 	.short	0x0018
        /*0084*/ 	.byte	0x00, 0xf0, 0x21, 0x00


	//----- nvinfo : EIATTR_KPARAM_INFO
	.align		4
.L_777:
        /*0088*/ 	.byte	0x04, 0x17
        /*008a*/ 	.short	(.L_779 - .L_778)
.L_778:
        /*008c*/ 	.word	0x00000000
        /*0090*/ 	.short	0x0002
        /*0092*/ 	.short	0x0010
        /*0094*/ 	.byte	0x00, 0xf0, 0x21, 0x00


	//----- nvinfo : EIATTR_KPARAM_INFO
	.align		4
.L_779:
        /*0098*/ 	.byte	0x04, 0x17
        /*009a*/ 	.short	(.L_781 - .L_780)
.L_780:
        /*009c*/ 	.word	0x00000000
        /*00a0*/ 	.short	0x0001
        /*00a2*/ 	.short	0x0008
        /*00a4*/ 	.byte	0x00, 0xf5, 0x21, 0x00


	//----- nvinfo : EIATTR_KPARAM_INFO
	.align		4
.L_781:
        /*00a8*/ 	.byte	0x04, 0x17
        /*00aa*/ 	.short	(.L_783 - .L_782)
.L_782:
        /*00ac*/ 	.word	0x00000000
        /*00b0*/ 	.short	0x0000
        /*00b2*/ 	.short	0x0000
        /*00b4*/ 	.byte	0x00, 0xf5, 0x21, 0x00


	//----- nvinfo : EIATTR_SPARSE_MMA_MASK
	.align		4
.L_783:
        /*00b8*/ 	.byte	0x03, 0x50
        /*00ba*/ 	.short	0x0000


	//----- nvinfo : EIATTR_MAXREG_COUNT
	.align		4
        /*00bc*/ 	.byte	0x03, 0x1b
        /*00be*/ 	.short	0x00ff


	//----- nvinfo : EIATTR_NUM_BARRIERS
	.align		4
        /*00c0*/ 	.byte	0x02, 0x4c
        /*00c2*/ 	.byte	0x01
	.zero		1


	//----- nvinfo : EIATTR_MERCURY_ISA_VERSION
	.align		4
        /*00c4*/ 	.byte	0x03, 0x5f
        /*00c6*/ 	.short	0x0101


	//----- nvinfo : EIATTR_COOP_GROUP_MASK_REGIDS
	.align		4
        /*00c8*/ 	.byte	0x04, 0x29
        /*00ca*/ 	.short	(.L_785 - .L_784)


	//   ....[0]....
.L_784:
        /*00cc*/ 	.word	0xffffffff


	//   ....[1]....
        /*00d0*/ 	.word	0xffffffff


	//   ....[2]....
        /*00d4*/ 	.word	0xffffffff


	//   ....[3]....
        /*00d8*/ 	.word	0xffffffff


	//   ....[4]....
        /*00dc*/ 	.word	0xffffffff


	//   ....[5]....
        /*00e0*/ 	.word	0xffffffff


	//   ....[6]....
        /*00e4*/ 	.word	0xffffffff


	//   ....[7]....
        /*00e8*/ 	.word	0xffffffff


	//   ....[8]....
        /*00ec*/ 	.word	0xffffffff


	//   ....[9]....
        /*00f0*/ 	.word	0xffffffff


	//----- nvinfo : EIATTR_COOP_GROUP_INSTR_OFFSETS
	.align		4
.L_785:
        /*00f4*/ 	.byte	0x04, 0x28
        /*00f6*/ 	.short	(.L_787 - .L_786)


	//   ....[0]....
.L_786:
        /*00f8*/ 	.word	0x00001190


	//   ....[1]....
        /*00fc*/ 	.word	0x000011c0


	//   ....[2]....
        /*0100*/ 	.word	0x00001240


	//   ....[3]....
        /*0104*/ 	.word	0x00001280


	//   ....[4]....
        /*0108*/ 	.word	0x000012a0


	//   ....[5]....
        /*010c*/ 	.word	0x00001640


	//   ....[6]....
        /*0110*/ 	.word	0x000016a0


	//   ....[7]....
        /*0114*/ 	.word	0x000016f0


	//   ....[8]....
        /*0118*/ 	.word	0x00001720


	//   ....[9]....
        /*011c*/ 	.word	0x00001740


	//----- nvinfo : EIATTR_VRC_CTA_INIT_COUNT
	.align		4
.L_787:
        /*0120*/ 	.byte	0x02, 0x4a
	.zero		1
	.zero		1


	//----- nvinfo : EIATTR_EXIT_INSTR_OFFSETS
	.align		4
        /*0124*/ 	.byte	0x04, 0x1c
        /*0126*/ 	.short	(.L_789 - .L_788)


	//   ....[0]....
.L_788:
        /*0128*/ 	.word	0x00001cf0


	//   ....[1]....
        /*012c*/ 	.word	0x00001e70


	//----- nvinfo : EIATTR_CRS_STACK_SIZE
	.align		4
.L_789:
        /*0130*/ 	.byte	0x04, 0x1e
        /*0132*/ 	.short	(.L_791 - .L_790)
.L_790:
        /*0134*/ 	.word	0x00000000


	//----- nvinfo : EIATTR_CBANK_PARAM_SIZE
	.align		4
.L_791:
        /*0138*/ 	.byte	0x03, 0x19
        /*013a*/ 	.short	0x004c


	//----- nvinfo : EIATTR_PARAM_CBANK
	.align		4
        /*013c*/ 	.byte	0x04, 0x0a
        /*013e*/ 	.short	(.L_793 - .L_792)
	.align		4
.L_792:
        /*0140*/ 	.word	index@(.nv.constant0._ZN4vllm15rms_norm_kernelIN3c104HalfELi1ELi4EEEvPT_PKS3_lllllS6_fii)
        /*0144*/ 	.short	0x0380
        /*0146*/ 	.short	0x004c


	//----- nvinfo : EIATTR_SW_WAR
	.align		4
.L_793:
        /*0148*/ 	.byte	0x04, 0x36
        /*014a*/ 	.short	(.L_795 - .L_794)
.L_794:
        /*014c*/ 	.word	0x00000008
.L_795:


//--------------------- .nv.info._ZN4vllm15rms_norm_kernelIN3c104HalfELi2ELi4EEEvPT_PKS3_lllllS6_fii --------------------------
	.section	.nv.info._ZN4vllm15rms_norm_kernelIN3c104HalfELi2ELi4EEEvPT_PKS3_lllllS6_fii,"",@"SHT_CUDA_INFO"
	.sectionflags	@""
	.align	4


	//----- nvinfo : EIATTR_CUDA_API_VERSION
	.align		4
        /*0000*/ 	.byte	0x04, 0x37
        /*0002*/ 	.short	(.L_797 - .L_796)
.L_796:
        /*0004*/ 	.word	0x00000082


	//----- nvinfo : EIATTR_KPARAM_INFO
	.align		4
.L_797:
        /*0008*/ 	.byte	0x04, 0x17
        /*000a*/ 	.short	(.L_799 - .L_798)
.L_798:
        /*000c*/ 	.word	0x00000000
        /*0010*/ 	.short	0x000a
        /*0012*/ 	.short	0x0048
        /*0014*/ 	.byte	0x00, 0xf0, 0x11, 0x00


	//----- nvinfo : EIATTR_KPARAM_INFO
	.align		4
.L_799:
        /*0018*/ 	.byte	0x04, 0x17
        /*001a*/ 	.short	(.L_801 - .L_800)
.L_800:
        /*001c*/ 	.word	0x00000000
        /*0020*/ 	.short	0x0009
        /*0022*/ 	.short	0x0044
        /*0024*/ 	.byte	0x00, 0xf0, 0x11, 0x00


	//----- nvinfo : EIATTR_KPARAM_INFO
	.align		4
.L_801:
        /*0028*/ 	.byte	0x04, 0x17
        /*002a*/ 	.short	(.L_803 - .L_802)
.L_802:
        /*002c*/ 	.word	0x00000000
        /*0030*/ 	.short	0x0008
        /*0032*/ 	.short	0x0040
        /*0034*/ 	.byte	0x00, 0xf0, 0x11, 0x00


	//----- nvinfo : EIATTR_KPARAM_INFO
	.align		4
.L_803:
        /*0038*/ 	.byte	0x04, 0x17
        /*003a*/ 	.short	(.L_805 - .L_804)
.L_804:
        /*003c*/ 	.word	0x00000000
        /*0040*/ 	.short	0x0007
        /*0042*/ 	.short	0x0038
        /*0044*/ 	.byte	0x00, 0xf5, 0x21, 0x00


	//----- nvinfo : EIATTR_KPARAM_INFO
	.align		4
.L_805:
        /*0048*/ 	.byte	0x04, 0x17
        /*004a*/ 	.short	(.L_807 - .L_806)
.L_806:
        /*004c*/ 	.word	0x00000000
        /*0050*/ 	.short	0x0006
        /*0052*/ 	.short	0x0030
        /*0054*/ 	.byte	0x00, 0xf0, 0x21, 0x00


	//----- nvinfo : EIATTR_KPARAM_INFO
	.align		4
.L_807:
        /*0058*/ 	.byte	0x04, 0x17
        /*005a*/ 	.short	(.L_809 - .L_808)
.L_808:
        /*005c*/ 	.word	0x00000000
        /*0060*/ 	.short	0x0005
        /*0062*/ 	.short	0x0028
        /*0064*/ 	.byte	0x00, 0xf0, 0x21, 0x00


	//----- nvinfo : EIATTR_KPARAM_INFO
	.align		4
.L_809:
        /*0068*/ 	.byte	0x04, 0x17
        /*006a*/ 	.short	(.L_811 - .L_810)
.L_810:
        /*006c*/ 	.word	0x00000000
        /*0070*/ 	.short	0x0004
        /*0072*/ 	.short	0x0020
        /*0074*/ 	.byte	0x00, 0xf0, 0x21, 0x00


	//----- nvinfo : EIATTR_KPARAM_INFO
	.align		4
.L_811:
        /*0078*/ 	.byte	0x04, 0x17
        /*007a*/ 	.short	(.L_813 - .L_812)
.L_812:
        /*007c*/ 	.word	0x00000000
        /*0080*/ 	.short	0x0003
        /*0082*/ 	.short	0x0018
        /*0084*/ 	.byte	0x00, 0xf0, 0x21, 0x00


	//----- nvinfo : EIATTR_KPARAM_INFO
	.align		4
.L_813:
        /*0088*/ 	.byte	0x04, 0x17
        /*008a*/ 	.short	(.L_815 - .L_814)
.L_814:
        /*008c*/ 	.word	0x00000000
        /*0090*/ 	.short	0x0002
        /*0092*/ 	.short	0x0010
        /*0094*/ 	.byte	0x00, 0xf0, 0x21, 0x00


	//----- nvinfo : EIATTR_KPARAM_INFO
	.align		4
.L_815:
        /*0098*/ 	.byte	0x04, 0x17
        /*009a*/ 	.short	(.L_817 - .L_816)
.L_816:
        /*009c*/ 	.word	0x00000000
        /*00a0*/ 	.short	0x0001
        /*00a2*/ 	.short	0x0008
        /*00a4*/ 	.byte	0x00, 0xf5, 0x21, 0x00


	//----- nvinfo : EIATTR_KPARAM_INFO
	.align		4
.L_817:
        /*00a8*/ 	.byte	0x04, 0x17
        /*00aa*/ 	.short	(.L_819 - .L_818)
.L_818:
        /*00ac*/ 	.word	0x00000000
        /*00b0*/ 	.short	0x0000
        /*00b2*/ 	.short	0x0000
        /*00b4*/ 	.byte	0x00, 0xf5, 0x21, 0x00


	//----- nvinfo : EIATTR_SPARSE_MMA_MASK
	.align		4
.L_819:
        /*00b8*/ 	.byte	0x03, 0x50
        /*00ba*/ 	.short	0x0000


	//----- nvinfo : EIATTR_MAXREG_COUNT
	.align		4
        /*00bc*/ 	.byte	0x03, 0x1b
        /*00be*/ 	.short	0x00ff


	//----- nvinfo : EIATTR_NUM_BARRIERS
	.align		4
        /*00c0*/ 	.byte	0x02, 0x4c
        /*00c2*/ 	.byte	0x01
	.zero		1


	//----- nvinfo : EIATTR_MERCURY_ISA_VERSION
	.align		4
        /*00c4*/ 	.byte	0x03, 0x5f
        /*00c6*/ 	.short	0x0101


	//----- nvinfo : EIATTR_COOP_GROUP_MASK_REGIDS
	.align		4
        /*00c8*/ 	.byte	0x04, 0x29
        /*00ca*/ 	.short	(.L_821 - .L_820)


	//   ....[0]....
.L_820:
        /*00cc*/ 	.word	0xffffffff


	//   ....[1]....
        /*00d0*/ 	.word	0xffffffff


	//   ....[2]....
        /*00d4*/ 	.word	0xffffffff


	//   ....[3]....
        /*00d8*/ 	.word	0xffffffff


	//   ....[4]....
        /*00dc*/ 	.word	0xffffffff


	//   ....[5]....
        /*00e0*/ 	.word	0xffffffff


	//   ....[6]....
        /*00e4*/ 	.word	0xffffffff


	//   ....[7]....
        /*00e8*/ 	.word	0xffffffff


	//   ....[8]....
        /*00ec*/ 	.word	0xffffffff


	//   ....[9]....
        /*00f0*/ 	.word	0xffffffff


	//----- nvinfo : EIATTR_COOP_GROUP_INSTR_OFFSETS
	.align		4
.L_821:
        /*00f4*/ 	.byte	0x04, 0x28
        /*00f6*/ 	.short	(.L_823 - .L_822)


	//   ....[0]....
.L_822:
        /*00f8*/ 	.word	0x000018d0


	//   ....[1]....
        /*00fc*/ 	.word	0x00001900


	//   ....[2]....
        /*0100*/ 	.word	0x00001970


	//   ....[3]....
        /*0104*/ 	.word	0x000019c0


	//   ....[4]....
        /*0108*/ 	.word	0x000019e0


	//   ....[5]....
        /*010c*/ 	.word	0x00001d80


	//   ....[6]....
        /*0110*/ 	.word	0x00001dd0


	//   ....[7]....
        /*0114*/ 	.word	0x00001e20


	//   ....[8]....
        /*0118*/ 	.word	0x00001e60


	//   ....[9]....
        /*011c*/ 	.word	0x00001e80


	//----- nvinfo : EIATTR_VRC_CTA_INIT_COUNT
	.align		4
.L_823:
        /*0120*/ 	.byte	0x02, 0x4a
	.zero		1
	.zero		1


	//----- nvinfo : EIATTR_EXIT_INSTR_OFFSETS
	.align		4
        /*0124*/ 	.byte	0x04, 0x1c
        /*0126*/ 	.short	(.L_825 - .L_824)


	//   ....[0]....
.L_824:
        /*0128*/ 	.word	0x00002450


	//   ....[1]....
        /*012c*/ 	.word	0x000028a0


	//   ....[2]....
        /*0130*/ 	.word	0x00002e20


	//----- nvinfo : EIATTR_CRS_STACK_SIZE
	.align		4
.L_825:
        /*0134*/ 	.byte	0x04, 0x1e
        /*0136*/ 	.short	(.L_827 - .L_826)
.L_826:
        /*0138*/ 	.word	0x00000000


	//----- nvinfo : EIATTR_CBANK_PARAM_SIZE
	.align		4
.L_827:
        /*013c*/ 	.byte	0x03, 0x19
        /*013e*/ 	.short	0x004c


	//----- nvinfo : EIATTR_PARAM_CBANK
	.align		4
        /*0140*/ 	.byte	0x04, 0x0a
        /*0142*/ 	.short	(.L_829 - .L_828)
	.align		4
.L_828:
        /*0144*/ 	.word	index@(.nv.constant0._ZN4vllm15rms_norm_kernelIN3c104HalfELi2ELi4EEEvPT_PKS3_lllllS6_fii)
        /*0148*/ 	.short	0x0380
        /*014a*/ 	.short	0x004c


	//----- nvinfo : EIATTR_SW_WAR
	.align		4
.L_829:
        /*014c*/ 	.byte	0x04, 0x36
        /*014e*/ 	.short	(.L_831 - .L_830)
.L_830:
        /*0150*/ 	.word	0x00000008
.L_831:


//--------------------- .nv.info._ZN4vllm15rms_norm_kernelIN3c104HalfELi4ELi4EEEvPT_PKS3_lllllS6_fii --------------------------
	.section	.nv.info._ZN4vllm15rms_norm_kernelIN3c104HalfELi4ELi4EEEvPT_PKS3_lllllS6_fii,"",@"SHT_CUDA_INFO"
	.sectionflags	@""
	.align	4


	//----- nvinfo : EIATTR_CUDA_API_VERSION
	.align		4
        /*0000*/ 	.byte	0x04, 0x37
        /*0002*/ 	.short	(.L_833 - .L_832)
.L_832:
        /*0004*/ 	.word	0x00000082


	//----- nvinfo : EIATTR_KPARAM_INFO
	.align		4
.L_833:
        /*0008*/ 	.byte	0x04, 0x17
        /*000a*/ 	.short	(.L_835 - .L_834)
.L_834:
        /*000c*/ 	.word	0x00000000
        /*0010*/ 	.short	0x000a
        /*0012*/ 	.short	0x0048
        /*0014*/ 	.byte	0x00, 0xf0, 0x11, 0x00


	//----- nvinfo : EIATTR_KPARAM_INFO
	.align		4
.L_835:
        /*0018*/ 	.byte	0x04, 0x17
        /*001a*/ 	.short	(.L_837 - .L_836)
.L_836:
        /*001c*/ 	.word	0x00000000
        /*0020*/ 	.short	0x0009
        /*0022*/ 	.short	0x0044
        /*0024*/ 	.byte	0x00, 0xf0, 0x11, 0x00


	//----- nvinfo : EIATTR_KPARAM_INFO
	.align		4
.L_837:
        /*0028*/ 	.byte	0x04, 0x17
        /*002a*/ 	.short	(.L_839 - .L_838)
.L_838:
        /*002c*/ 	.word	0x00000000
        /*0030*/ 	.short	0x0008
        /*0032*/ 	.short	0x0040
        /*0034*/ 	.byte	0x00, 0xf0, 0x11, 0x00


	//----- nvinfo : EIATTR_KPARAM_INFO
	.align		4
.L_839:
        /*0038*/ 	.byte	0x04, 0x17
        /*003a*/ 	.short	(.L_841 - .L_840)
.L_840:
        /*003c*/ 	.word	0x00000000
        /*0040*/ 	.short	0x0007
        /*0042*/ 	.short	0x0038
        /*0044*/ 	.byte	0x00, 0xf5, 0x21, 0x00


	//----- nvinfo : EIATTR_KPARAM_INFO
	.align		4
.L_841:
        /*0048*/ 	.byte	0x04, 0x17
        /*004a*/ 	.short	(.L_843 - .L_842)
.L_842:
        /*004c*/ 	.word	0x00000000
        /*0050*/ 	.short	0x0006
        /*0052*/ 	.short	0x0030
        /*0054*/ 	.byte	0x00, 0xf0, 0x21, 0x00


	//----- nvinfo : EIATTR_KPARAM_INFO
	.align		4
.L_843:
        /*0058*/ 	.byte	0x04, 0x17
        /*005a*/ 	.short	(.L_845 - .L_844)
.L_844:
        /*005c*/ 	.word	0x00000000
        /*0060*/ 	.short	0x0005
        /*0062*/ 	.short	0x0028
        /*0064*/ 	.byte	0x00, 0xf0, 0x21, 0x00


	//----- nvinfo : EIATTR_KPARAM_INFO
	.align		4
.L_845:
        /*0068*/ 	.byte	0x04, 0x17
        /*006a*/ 	.short	(.L_847 - .L_846)
.L_846:
        /*006c*/ 	.word	0x00000000
        /*0070*/ 	.short	0x0004
        /*0072*/ 	.short	0x0020
        /*0074*/ 	.byte	0x00, 0xf0, 0x21, 0x00


	//----- nvinfo : EIATTR_KPARAM_INFO
	.align		4
.L_847:
        /*0078*/ 	.byte	0x04, 0x17
        /*007a*/ 	.short	(.L_849 - .L_848)
.L_848:
        /*007c*/ 	.word	0x00000000
        /*0080*/ 	.short	0x0003
        /*0082*/ 	.short	0x0018
        /*0084*/ 	.byte	0x00, 0xf0, 0x21, 0x00


	//----- nvinfo : EIATTR_KPARAM_INFO
	.align		4
.L_849:
        /*0088*/ 	.byte	0x04, 0x17
        /*008a*/ 	.short	(.L_851 - .L_850)
.L_850:
        /*008c*/ 	.word	0x00000000
        /*0090*/ 	.short	0x0002
        /*0092*/ 	.short	0x0010
        /*0094*/ 	.byte	0x00, 0xf0, 0x21, 0x00


	//----- nvinfo : EIATTR_KPARAM_INFO
	.align		4
.L_851:
        /*0098*/ 	.byte	0x04, 0x17
        /*009a*/ 	.short	(.L_853 - .L_852)
.L_852:
        /*009c*/ 	.word	0x00000000
        /*00a0*/ 	.short	0x0001
        /*00a2*/ 	.short	0x0008
        /*00a4*/ 	.byte	0x00, 0xf5, 0x21, 0x00


	//----- nvinfo : EIATTR_KPARAM_INFO
	.align		4
.L_853:
        /*00a8*/ 	.byte	0x04, 0x17
        /*00aa*/ 	.short	(.L_855 - .L_854)
.L_854:
        /*00ac*/ 	.word	0x00000000
        /*00b0*/ 	.short	0x0000
        /*00b2*/ 	.short	0x0000
        /*00b4*/ 	.byte	0x00, 0xf5, 0x21, 0x00


	//----- nvinfo : EIATTR_SPARSE_MMA_MASK
	.align		4
.L_855:
        /*00b8*/ 	.byte	0x03, 0x50
        /*00ba*/ 	.short	0x0000


	//----- nvinfo : EIATTR_MAXREG_COUNT
	.align		4
        /*00bc*/ 	.byte	0x03, 0x1b
        /*00be*/ 	.short	0x00ff


	//----- nvinfo : EIATTR_NUM_BARRIERS
	.align		4
        /*00c0*/ 	.byte	0x02, 0x4c
        /*00c2*/ 	.byte	0x01
	.zero		1


	//----- nvinfo : EIATTR_MERCURY_ISA_VERSION
	.align		4
        /*00c4*/ 	.byte	0x03, 0x5f
        /*00c6*/ 	.short	0x0101


	//----- nvinfo : EIATTR_COOP_GROUP_MASK_REGIDS
	.align		4
        /*00c8*/ 	.byte	0x04, 0x29
        /*00ca*/ 	.short	(.L_857 - .L_856)


	//   ....[0]....
.L_856:
        /*00cc*/ 	.word	0xffffffff


	//   ....[1]....
        /*00d0*/ 	.word	0xffffffff


	//   ....[2]....
        /*00d4*/ 	.word	0xffffffff


	//   ....[3]....
        /*00d8*/ 	.word	0xffffffff


	//   ....[4]....
        /*00dc*/ 	.word	0xffffffff


	//   ....[5]....
        /*00e0*/ 	.word	0xffffffff


	//   ....[6]....
        /*00e4*/ 	.word	0xffffffff


	//   ....[7]....
        /*00e8*/ 	.word	0xffffffff


	//   ....[8]....
        /*00ec*/ 	.word	0xffffffff


	//   ....[9]....
        /*00f0*/ 	.word	0xffffffff


	//----- nvinfo : EIATTR_COOP_GROUP_INSTR_OFFSETS
	.align		4
.L_857:
        /*00f4*/ 	.byte	0x04, 0x28
        /*00f6*/ 	.short	(.L_859 - .L_858)


	//   ....[0]....
.L_858:
        /*00f8*/ 	.word	0x00001cf0


	//   ....[1]....
        /*00fc*/ 	.word	0x00001d20


	//   ....[2]....
        /*0100*/ 	.word	0x00001da0


	//   ....[3]....
        /*0104*/ 	.word	0x00001de0


	//   ....[4]....
        /*0108*/ 	.word	0x00001e00


	//   ....[5]....
        /*010c*/ 	.word	0x000021a0


	//   ....[6]....
        /*0110*/ 	.word	0x00002200


	//   ....[7]....
        /*0114*/ 	.word	0x00002250


	//   ....[8]....
        /*0118*/ 	.word	0x00002280


	//   ....[9]....
        /*011c*/ 	.word	0x000022a0


	//----- nvinfo : EIATTR_VRC_CTA_INIT_COUNT
	.align		4
.L_859:
        /*0120*/ 	.byte	0x02, 0x4a
	.zero		1
	.zero		1


	//----- nvinfo : EIATTR_EXIT_INSTR_OFFSETS
	.align		4
        /*0124*/ 	.byte	0x04, 0x1c
        /*0126*/ 	.short	(.L_861 - .L_860)


	//   ....[0]....
.L_860:
        /*0128*/ 	.word	0x00002880


	//   ....[1]....
        /*012c*/ 	.word	0x00002da0


	//   ....[2]....
        /*0130*/ 	.word	0x00003660


	//----- nvinfo : EIATTR_CRS_STACK_SIZE
	.align		4
.L_861:
        /*0134*/ 	.byte	0x04, 0x1e
        /*0136*/ 	.short	(.L_863 - .L_862)
.L_862:
        /*0138*/ 	.word	0x00000000


	//----- nvinfo : EIATTR_CBANK_PARAM_SIZE
	.align		4
.L_863:
        /*013c*/ 	.byte	0x03, 0x19
        /*013e*/ 	.short	0x004c


	//----- nvinfo : EIATTR_PARAM_CBANK
	.align		4
        /*0140*/ 	.byte	0x04, 0x0a
        /*0142*/ 	.short	(.L_865 - .L_864)
	.align		4
.L_864:
        /*0144*/ 	.word	index@(.nv.constant0._ZN4vllm15rms_norm_kernelIN3c104HalfELi4ELi4EEEvPT_PKS3_lllllS6_fii)
        /*0148*/ 	.short	0x0380
        /*014a*/ 	.short	0x004c


	//----- nvinfo : EIATTR_SW_WAR
	.align		4
.L_865:
        /*014c*/ 	.byte	0x04, 0x36
        /*014e*/ 	.short	(.L_867 - .L_866)
.L_866:
        /*0150*/ 	.word	0x00000008
.L_867:


//--------------------- .nv.info._ZN4vllm15rms_norm_kernelIN3c104HalfELi8ELi4EEEvPT_PKS3_lllllS6_fii --------------------------
	.section	.nv.info._ZN4vllm15rms_norm_kernelIN3c104HalfELi8ELi4EEEvPT_PKS3_lllllS6_fii,"",@"SHT_CUDA_INFO"
	.sectionflags	@""
	.align	4


	//----- nvinfo : EIATTR_CUDA_API_VERSION
	.align		4
        /*0000*/ 	.byte	0x04, 0x37
        /*0002*/ 	.short	(.L_869 - .L_868)
.L_868:
        /*0004*/ 	.word	0x00000082


	//----- nvinfo : EIATTR_KPARAM_INFO
	.align		4
.L_869:
        /*0008*/ 	.byte	0x04, 0x17
        /*000a*/ 	.short	(.L_871 - .L_870)
.L_870:
        /*000c*/ 	.word	0x00000000
        /*0010*/ 	.short	0x000a
        /*0012*/ 	.short	0x0048
        /*0014*/ 	.byte	0x00, 0xf0, 0x11, 0x00


	//----- nvinfo : EIATTR_KPARAM_INFO
	.align		4
.L_871:
        /*0018*/ 	.byte	0x04, 0x17
        /*001a*/ 	.short	(.L_873 - .L_872)
.L_872:
        /*001c*/ 	.word	0x00000000
        /*0020*/ 	.short	0x0009
        /*0022*/ 	.short	0x0044
        /*0024*/ 	.byte	0x00, 0xf0, 0x11, 0x00


	//----- nvinfo : EIATTR_KPARAM_INFO
	.align		4
.L_873:
        /*0028*/ 	.byte	0x04, 0x17
        /*002a*/ 	.short	(.L_875 - .L_874)
.L_874:
        /*002c*/ 	.word	0x00000000
        /*0030*/ 	.short	0x0008
        /*0032*/ 	.short	0x0040
        /*0034*/ 	.byte	0x00, 0xf0, 0x11, 0x00


	//----- nvinfo : EIATTR_KPARAM_INFO
	.align		4
.L_875:
        /*0038*/ 	.byte	0x04, 0x17
        /*003a*/ 	.short	(.L_877 - .L_876)
.L_876:
        /*003c*/ 	.word	0x00000000
        /*0040*/ 	.short	0x0007
        /*0042*/ 	.short	0x0038
        /*0044*/ 	.byte	0x00, 0xf5, 0x21, 0x00


	//----- nvinfo : EIATTR_KPARAM_INFO
	.align		4
.L_877:
        /*0048*/ 	.byte	0x04, 0x17
        /*004a*/ 	.short	(.L_879 - .L_878)
.L_878:
        /*004c*/ 	.word	0x00000000
        /*0050*/ 	.short	0x0006
        /*0052*/ 	.short	0x0030
        /*0054*/ 	.byte	0x00, 0xf0, 0x21, 0x00


	//----- nvinfo : EIATTR_KPARAM_INFO
	.align		4
.L_879:
        /*0058*/ 	.byte	0x04, 0x17
        /*005a*/ 	.short	(.L_881 - .L_880)
.L_880:
        /*005c*/ 	.word	0x00000000
        /*0060*/ 	.short	0x0005
        /*0062*/ 	.short	0x0028
        /*0064*/ 	.byte	0x00, 0xf0, 0x21, 0x00


	//----- nvinfo : EIATTR_KPARAM_INFO
	.align		4
.L_881:
        /*0068*/ 	.byte	0x04, 0x17
        /*006a*/ 	.short	(.L_883 - .L_882)
.L_882:
        /*006c*/ 	.word	0x00000000
        /*0070*/ 	.short	0x0004
        /*0072*/ 	.short	0x0020
        /*0074*/ 	.byte	0x00, 0xf0, 0x21, 0x00


	//----- nvinfo : EIATTR_KPARAM_INFO
	.align		4
.L_883:
        /*0078*/ 	.byte	0x04, 0x17
        /*007a*/ 	.short	(.L_885 - .L_884)
.L_884:
        /*007c*/ 	.word	0x00000000
        /*0080*/ 	.short	0x0003
        /*0082*/ 	.short	0x0018
        /*0084*/ 	.byte	0x00, 0xf0, 0x21, 0x00


	//----- nvinfo : EIATTR_KPARAM_INFO
	.align		4
.L_885:
        /*0088*/ 	.byte	0x04, 0x17
        /*008a*/ 	.short	(.L_887 - .L_886)
.L_886:
        /*008c*/ 	.word	0x00000000
        /*0090*/ 	.short	0x0002
        /*0092*/ 	.short	0x0010
        /*0094*/ 	.byte	0x00, 0xf0, 0x21, 0x00


	//----- nvinfo : EIATTR_KPARAM_INFO
	.align		4
.L_887:
        /*0098*/ 	.byte	0x04, 0x17
        /*009a*/ 	.short	(.L_889 - .L_888)
.L_888:
        /*009c*/ 	.word	0x00000000
        /*00a0*/ 	.short	0x0001
        /*00a2*/ 	.short	0x0008
        /*00a4*/ 	.byte	0x00, 0xf5, 0x21, 0x00


	//----- nvinfo : EIATTR_KPARAM_INFO
	.align		4
.L_889:
        /*00a8*/ 	.byte	0x04, 0x17
        /*00aa*/ 	.short	(.L_891 - .L_890)
.L_890:
        /*00ac*/ 	.word	0x00000000
        /*00b0*/ 	.short	0x0000
        /*00b2*/ 	.short	0x0000
        /*00b4*/ 	.byte	0x00, 0xf5, 0x21, 0x00


	//----- nvinfo : EIATTR_SPARSE_MMA_MASK
	.align		4
.L_891:
        /*00b8*/ 	.byte	0x03, 0x50
        /*00ba*/ 	.short	0x0000


	//----- nvinfo : EIATTR_MAXREG_COUNT
	.align		4
        /*00bc*/ 	.byte	0x03, 0x1b
        /*00be*/ 	.short	0x00ff


	//----- nvinfo : EIATTR_NUM_BARRIERS
	.align		4
        /*00c0*/ 	.byte	0x02, 0x4c
        /*00c2*/ 	.byte	0x01
	.zero		1


	//----- nvinfo : EIATTR_MERCURY_ISA_VERSION
	.align		4
        /*00c4*/ 	.byte	0x03, 0x5f
        /*00c6*/ 	.short	0x0101


	//----- nvinfo : EIATTR_COOP_GROUP_MASK_REGIDS
	.align		4
        /*00c8*/ 	.byte	0x04, 0x29
        /*00ca*/ 	.short	(.L_893 - .L_892)


	//   ....[0]....
.L_892:
        /*00cc*/ 	.word	0xffffffff


	//   ....[1]....
        /*00d0*/ 	.word	0xffffffff


	//   ....[2]....
        /*00d4*/ 	.word	0xffffffff


	//   ....[3]....
        /*00d8*/ 	.word	0xffffffff


	//   ....[4]....
        /*00dc*/ 	.word	0xffffffff


	//   ....[5]....
        /*00e0*/ 	.word	0xffffffff


	//   ....[6]....
        /*00e4*/ 	.word	0xffffffff


	//   ....[7]....
        /*00e8*/ 	.word	0xffffffff


	//   ....[8]....
        /*00ec*/ 	.word	0xffffffff


	//   ....[9]....
        /*00f0*/ 	.word	0xffffffff


	//----- nvinfo : EIATTR_COOP_GROUP_INSTR_OFFSETS
	.align		4
.L_893:
        /*00f4*/ 	.byte	0x04, 0x28
        /*00f6*/ 	.short	(.L_895 - .L_894)


	//   ....[0]....
.L_894:
        /*00f8*/ 	.word	0x00002320


	//   ....[1]....
        /*00fc*/ 	.word	0x00002350


	//   ....[2]....
        /*0100*/ 	.word	0x000023c0


	//   ....[3]....
        /*0104*/ 	.word	0x00002410


	//   ....[4]....
        /*0108*/ 	.word	0x00002430


	//   ....[5]....
        /*010c*/ 	.word	0x000027d0


	//   ....[6]....
        /*0110*/ 	.word	0x00002820


	//   ....[7]....
        /*0114*/ 	.word	0x00002870


	//   ....[8]....
        /*0118*/ 	.word	0x000028b0


	//   ....[9]....
        /*011c*/ 	.word	0x000028d0


	//----- nvinfo : EIATTR_VRC_CTA_INIT_COUNT
	.align		4
.L_895:
        /*0120*/ 	.byte	0x02, 0x4a
	.zero		1
	.zero		1


	//----- nvinfo : EIATTR_EXIT_INSTR_OFFSETS
	.align		4
        /*0124*/ 	.byte	0x04, 0x1c
        /*0126*/ 	.short	(.L_897 - .L_896)


	//   ....[0]....
.L_896:
        /*0128*/ 	.word	0x00002eb0


	//   ....[1]....
        /*012c*/ 	.word	0x00003570


	//   ....[2]....
        /*0130*/ 	.word	0x000044b0


	//----- nvinfo : EIATTR_CRS_STACK_SIZE
	.align		4
.L_897:
        /*0134*/ 	.byte	0x04, 0x1e
        /*0136*/ 	.short	(.L_899 - .L_898)
.L_898:
        /*0138*/ 	.word	0x00000000


	//----- nvinfo : EIATTR_CBANK_PARAM_SIZE
	.align		4
.L_899:
        /*013c*/ 	.byte	0x03, 0x19
        /*013e*/ 	.short	0x004c


	//----- nvinfo : EIATTR_PARAM_CBANK
	.align		4
        /*0140*/ 	.byte	0x04, 0x0a
        /*0142*/ 	.short	(.L_901 - .L_900)
	.align		4
.L_900:
        /*0144*/ 	.word	index@(.nv.constant0._ZN4vllm15rms_norm_kernelIN3c104HalfELi8ELi4EEEvPT_PKS3_lllllS6_fii)
        /*0148*/ 	.short	0x0380
        /*014a*/ 	.short	0x004c


	//----- nvinfo : EIATTR_SW_WAR
	.align		4
.L_901:
        /*014c*/ 	.byte	0x04, 0x36
        /*014e*/ 	.short	(.L_903 - .L_902)
.L_902:
        /*0150*/ 	.word	0x00000008
.L_903:


//--------------------- .nv.info._ZN4vllm15rms_norm_kernelIN3c104HalfELi16ELi4EEEvPT_PKS3_lllllS6_fii --------------------------
	.section	.nv.info._ZN4vllm15rms_norm_kernelIN3c104HalfELi16ELi4EEEvPT_PKS3_lllllS6_fii,"",@"SHT_CUDA_INFO"
	.sectionflags	@""
	.align	4


	//----- nvinfo : EIATTR_CUDA_API_VERSION
	.align		4
        /*0000*/ 	.byte	0x04, 0x37
        /*0002*/ 	.short	(.L_905 - .L_904)
.L_904:
        /*0004*/ 	.word	0x00000082


	//----- nvinfo : EIATTR_KPARAM_INFO
	.align		4
.L_905:
        /*0008*/ 	.byte	0x04, 0x17
        /*000a*/ 	.short	(.L_907 - .L_906)
.L_906:
        /*000c*/ 	.word	0x00000000
        /*0010*/ 	.short	0x000a
        /*0012*/ 	.short	0x0048
        /*0014*/ 	.byte	0x00, 0xf0, 0x11, 0x00


	//----- nvinfo : EIATTR_KPARAM_INFO
	.align		4
.L_907:
        /*0018*/ 	.byte	0x04, 0x17
        /*001a*/ 	.short	(.L_909 - .L_908)
.L_908:
        /*001c*/ 	.word	0x00000000
        /*0020*/ 	.short	0x0009
        /*0022*/ 	.short	0x0044
        /*0024*/ 	.byte	0x00, 0xf0, 0x11, 0x00


	//----- nvinfo : EIATTR_KPARAM_INFO
	.align		4
.L_909:
        /*0028*/ 	.byte	0x04, 0x17
        /*002a*/ 	.short	(.L_911 - .L_910)
.L_910:
        /*002c*/ 	.word	0x00000000
        /*0030*/ 	.short	0x0008
        /*0032*/ 	.short	0x0040
        /*0034*/ 	.byte	0x00, 0xf0, 0x11, 0x00


	//----- nvinfo : EIATTR_KPARAM_INFO
	.align		4
.L_911:
        /*0038*/ 	.byte	0x04, 0x17
        /*003a*/ 	.short	(.L_913 - .L_912)
.L_912:
        /*003c*/ 	.word	0x00000000
        /*0040*/ 	.short	0x0007
        /*0042*/ 	.short	0x0038
        /*0044*/ 	.byte	0x00, 0xf5, 0x21, 0x00


	//----- nvinfo : EIATTR_KPARAM_INFO
	.align		4
.L_913:
        /*0048*/ 	.byte	0x04, 0x17
        /*004a*/ 	.short	(.L_915 - .L_914)
.L_914:
        /*004c*/ 	.word	0x00000000
        /*0050*/ 	.short	0x0006
        /*0052*/ 	.short	0x0030
        /*0054*/ 	.byte	0x00, 0xf0, 0x21, 0x00


	//----- nvinfo : EIATTR_KPARAM_INFO
	.align		4
.L_915:
        /*0058*/ 	.byte	0x04, 0x17
        /*005a*/ 	.short	(.L_917 - .L_916)
.L_916:
        /*005c*/ 	.word	0x00000000
        /*0060*/ 	.short	0x0005
        /*0062*/ 	.short	0x0028
        /*0064*/ 	.byte	0x00, 0xf0, 0x21, 0x00


	//----- nvinfo : EIATTR_KPARAM_INFO
	.align		4
.L_917:
        /*0068*/ 	.byte	0x04, 0x17
        /*006a*/ 	.short	(.L_919 - .L_918)
.L_918:
        /*006c*/ 	.word	0x00000000
        /*0070*/ 	.short	0x0004
        /*0072*/ 	.short	0x0020
        /*0074*/ 	.byte	0x00, 0xf0, 0x21, 0x00


	//----- nvinfo : EIATTR_KPARAM_INFO
	.align		4
.L_919:
        /*0078*/ 	.byte	0x04, 0x17
        /*007a*/ 	.short	(.L_921 - .L_920)
.L_920:
        /*007c*/ 	.word	0x00000000
        /*0080*/ 	.short	0x0003
        /*0082*/ 	.short	0x0018
        /*0084*/ 	.byte	0x00, 0xf0, 0x21, 0x00


	//----- nvinfo : EIATTR_KPARAM_INFO
	.align		4
.L_921:
        /*0088*/ 	.byte	0x04, 0x17
        /*008a*/ 	.short	(.L_923 - .L_922)
.L_922:
        /*008c*/ 	.word	0x00000000
        /*0090*/ 	.short	0x0002
        /*0092*/ 	.short	0x0010
        /*0094*/ 	.byte	0x00, 0xf0, 0x21, 0x00


	//----- nvinfo : EIATTR_KPARAM_INFO
	.align		4
.L_923:
        /*0098*/ 	.byte	0x04, 0x17
        /*009a*/ 	.short	(.L_925 - .L_924)
.L_924:
        /*009c*/ 	.word	0x00000000
        /*00a0*/ 	.short	0x0001
        /*00a2*/ 	.short	0x0008
        /*00a4*/ 	.byte	0x00, 0xf5, 0x21, 0x00


	//----- nvinfo : EIATTR_KPARAM_INFO
	.align		4
.L_925:
        /*00a8*/ 	.byte	0x04, 0x17
        /*00aa*/ 	.short	(.L_927 - .L_926)
.L_926:
        /*00ac*/ 	.word	0x00000000
        /*00b0*/ 	.short	0x0000
        /*00b2*/ 	.short	0x0000
        /*00b4*/ 	.byte	0x00, 0xf5, 0x21, 0x00


	//----- nvinfo : EIATTR_SPARSE_MMA_MASK
	.align		4
.L_927:
        /*00b8*/ 	.byte	0x03, 0x50
        /*00ba*/ 	.short	0x0000


	//----- nvinfo : EIATTR_MAXREG_COUNT
	.align		4
        /*00bc*/ 	.byte	0x03, 0x1b
        /*00be*/ 	.short	0x00ff


	//----- nvinfo : EIATTR_NUM_BARRIERS
	.align		4
        /*00c0*/ 	.byte	0x02, 0x4c
        /*00c2*/ 	.byte	0x01
	.zero		1


	//----- nvinfo : EIATTR_MERCURY_ISA_VERSION
	.align		4
        /*00c4*/ 	.byte	0x03, 0x5f
        /*00c6*/ 	.short	0x0101


	//----- nvinfo : EIATTR_COOP_GROUP_MASK_REGIDS
	.align		4
        /*00c8*/ 	.byte	0x04, 0x29
        /*00ca*/ 	.short	(.L_929 - .L_928)


	//   ....[0]....
.L_928:
        /*00cc*/ 	.word	0xffffffff


	//   ....[1]....
        /*00d0*/ 	.word	0xffffffff


	//   ....[2]....
        /*00d4*/ 	.word	0xffffffff


	//   ....[3]....
        /*00d8*/ 	.word	0xffffffff


	//   ....[4]....
        /*00dc*/ 	.word	0xffffffff


	//   ....[5]....
        /*00e0*/ 	.word	0xffffffff


	//   ....[6]....
        /*00e4*/ 	.word	0xffffffff


	//   ....[7]....
        /*00e8*/ 	.word	0xffffffff


	//   ....[8]....
        /*00ec*/ 	.word	0xffffffff


	//   ....[9]....
        /*00f0*/ 	.word	0xffffffff


	//----- nvinfo : EIATTR_COOP_GROUP_INSTR_OFFSETS
	.align		4
.L_929:
        /*00f4*/ 	.byte	0x04, 0x28
        /*00f6*/ 	.short	(.L_931 - .L_930)


	//   ....[0]....
.L_930:
        /*00f8*/ 	.word	0x000022d0


	//   ....[1]....
        /*00fc*/ 	.word	0x00002300


	//   ....[2]....
        /*0100*/ 	.word	0x00002380


	//   ....[3]....
        /*0104*/ 	.word	0x000023c0


	//   ....[4]....
        /*0108*/ 	.word	0x000023e0


	//   ....[5]....
        /*010c*/ 	.word	0x00002780


	//   ....[6]....
        /*0110*/ 	.word	0x000027e0


	//   ....[7]....
        /*0114*/ 	.word	0x00002830


	//   ....[8]....
        /*0118*/ 	.word	0x00002860


	//   ....[9]....
        /*011c*/ 	.word	0x00002880


	//----- nvinfo : EIATTR_VRC_CTA_INIT_COUNT
	.align		4
.L_931:
        /*0120*/ 	.byte	0x02, 0x4a
	.zero		1
	.zero		1


	//----- nvinfo : EIATTR_EXIT_INSTR_OFFSETS
	.align		4
        /*0124*/ 	.byte	0x04, 0x1c
        /*0126*/ 	.short	(.L_933 - .L_932)


	//   ....[0]....
.L_932:
        /*0128*/ 	.word	0x00002e50


	//   ....[1]....
        /*012c*/ 	.word	0x000037f0


	//   ....[2]....
        /*0130*/ 	.word	0x00004690


	//----- nvinfo : EIATTR_CRS_STACK_SIZE
	.align		4
.L_933:
        /*0134*/ 	.byte	0x04, 0x1e
        /*0136*/ 	.short	(.L_935 - .L_934)
.L_934:
        /*0138*/ 	.word	0x00000000


	//----- nvinfo : EIATTR_CBANK_PARAM_SIZE
	.align		4
.L_935:
        /*013c*/ 	.byte	0x03, 0x19
        /*013e*/ 	.short	0x004c


	//----- nvinfo : EIATTR_PARAM_CBANK
	.align		4
        /*0140*/ 	.byte	0x04, 0x0a
        /*0142*/ 	.short	(.L_937 - .L_936)
	.align		4
.L_936:
        /*0144*/ 	.word	index@(.nv.constant0._ZN4vllm15rms_norm_kernelIN3c104HalfELi16ELi4EEEvPT_PKS3_lllllS6_fii)
        /*0148*/ 	.short	0x0380
        /*014a*/ 	.short	0x004c


	//----- nvinfo : EIATTR_SW_WAR
	.align		4
.L_937:
        /*014c*/ 	.byte	0x04, 0x36
        /*014e*/ 	.short	(.L_939 - .L_938)
.L_938:
        /*0150*/ 	.word	0x00000008
.L_939:


//--------------------- .nv.info._ZN4vllm15rms_norm_kernelIfLi1ELi4EEEvPT_PKS1_lllllS4_fii --------------------------
	.section	.nv.info._ZN4vllm15rms_norm_kernelIfLi1ELi4EEEvPT_PKS1_lllllS4_fii,"",@"SHT_CUDA_INFO"
	.sectionflags	@""
	.align	4


	//----- nvinfo : EIATTR_CUDA_API_VERSION
	.align		4
        /*0000*/ 	.byte	0x04, 0x37
        /*0002*/ 	.short	(.L_941 - .L_940)
.L_940:
        /*0004*/ 	.word	0x00000082


	//----- nvinfo : EIATTR_KPARAM_INFO
	.align		4
.L_941:
        /*0008*/ 	.byte	0x04, 0x17
        /*000a*/ 	.short	(.L_943 - .L_942)
.L_942:
        /*000c*/ 	.word	0x00000000
        /*0010*/ 	.short	0x000a
        /*0012*/ 	.short	0x0048
        /*0014*/ 	.byte	0x00, 0xf0, 0x11, 0x00


	//----- nvinfo : EIATTR_KPARAM_INFO
	.align		4
.L_943:
        /*0018*/ 	.byte	0x04, 0x17
        /*001a*/ 	.short	(.L_945 - .L_944)
.L_944:
        /*001c*/ 	.word	0x00000000
        /*0020*/ 	.short	0x0009
        /*0022*/ 	.short	0x0044
        /*0024*/ 	.byte	0x00, 0xf0, 0x11, 0x00


	//----- nvinfo : EIATTR_KPARAM_INFO
	.align		4
.L_945:
        /*0028*/ 	.byte	0x04, 0x17
        /*002a*/ 	.short	(.L_947 - .L_946)
.L_946:
        /*002c*/ 	.word	0x00000000
        /*0030*/ 	.short	0x0008
        /*0032*/ 	.short	0x0040
        /*0034*/ 	.byte	0x00, 0xf0, 0x11, 0x00


	//----- nvinfo : EIATTR_KPARAM_INFO
	.align		4
.L_947:
        /*0038*/ 	.byte	0x04, 0x17
        /*003a*/ 	.short	(.L_949 - .L_948)
.L_948:
        /*003c*/ 	.word	0x00000000
        /*0040*/ 	.short	0x0007
        /*0042*/ 	.short	0x0038
        /*0044*/ 	.byte	0x00, 0xf5, 0x21, 0x00


	//----- nvinfo : EIATTR_KPARAM_INFO
	.align		4
.L_949:
        /*0048*/ 	.byte	0x04, 0x17
        /*004a*/ 	.short	(.L_951 - .L_950)
.L_950:
        /*004c*/ 	.word	0x00000000
        /*0050*/ 	.short	0x0006
        /*0052*/ 	.short	0x0030
        /*0054*/ 	.byte	0x00, 0xf0, 0x21, 0x00


	//----- nvinfo : EIATTR_KPARAM_INFO
	.align		4
.L_951:
        /*0058*/ 	.byte	0x04, 0x17
        /*005a*/ 	.short	(.L_953 - .L_952)
.L_952:
        /*005c*/ 	.word	0x00000000
        /*0060*/ 	.short	0x0005
        /*0062*/ 	.short	0x0028
        /*0064*/ 	.byte	0x00, 0xf0, 0x21, 0x00


	//----- nvinfo : EIATTR_KPARAM_INFO
	.align		4
.L_953:
        /*0068*/ 	.byte	0x04, 0x17
        /*006a*/ 	.short	(.L_955 - .L_954)
.L_954:
        /*006c*/ 	.word	0x00000000
        /*0070*/ 	.short	0x0004
        /*0072*/ 	.short	0x0020
        /*0074*/ 	.byte	0x00, 0xf0, 0x21, 0x00


	//----- nvinfo : EIATTR_KPARAM_INFO
	.align		4
.L_955:
        /*0078*/ 	.byte	0x04, 0x17
        /*007a*/ 	.short	(.L_957 - .L_956)
.L_956:
        /*007c*/ 	.word	0x00000000
        /*0080*/ 	.short	0x0003
        /*0082*/ 	.short	0x0018
        /*0084*/ 	.byte	0x00, 0xf0, 0x21, 0x00


	//----- nvinfo : EIATTR_KPARAM_INFO
	.align		4
.L_957:
        /*0088*/ 	.byte	0x04, 0x17
        /*008a*/ 	.short	(.L_959 - .L_958)
.L_958:
        /*008c*/ 	.word	0x00000000
        /*0090*/ 	.short	0x0002
        /*0092*/ 	.short	0x0010
        /*0094*/ 	.byte	0x00, 0xf0, 0x21, 0x00


	//----- nvinfo : EIATTR_KPARAM_INFO
	.align		4
.L_959:
        /*0098*/ 	.byte	0x04, 0x17
        /*009a*/ 	.short	(.L_961 - .L_960)
.L_960:
        /*009c*/ 	.word	0x00000000
        /*00a0*/ 	.short	0x0001
        /*00a2*/ 	.short	0x0008
        /*00a4*/ 	.byte	0x00, 0xf5, 0x21, 0x00


	//----- nvinfo : EIATTR_KPARAM_INFO
	.align		4
.L_961:
        /*00a8*/ 	.byte	0x04, 0x17
        /*00aa*/ 	.short	(.L_963 - .L_962)
.L_962:
        /*00ac*/ 	.word	0x00000000
        /*00b0*/ 	.short	0x0000
        /*00b2*/ 	.short	0x0000
        /*00b4*/ 	.byte	0x00, 0xf5, 0x21, 0x00


	//----- nvinfo : EIATTR_SPARSE_MMA_MASK
	.align		4
.L_963:
        /*00b8*/ 	.byte	0x03, 0x50
        /*00ba*/ 	.short	0x0000


	//----- nvinfo : EIATTR_MAXREG_COUNT
	.align		4
        /*00bc*/ 	.byte	0x03, 0x1b
        /*00be*/ 	.short	0x00ff


	//----- nvinfo : EIATTR_NUM_BARRIERS
	.align		4
        /*00c0*/ 	.byte	0x02, 0x4c
        /*00c2*/ 	.byte	0x01
	.zero		1


	//----- nvinfo : EIATTR_MERCURY_ISA_VERSION
	.align		4
        /*00c4*/ 	.byte	0x03, 0x5f
        /*00c6*/ 	.short	0x0101


	//----- nvinfo : EIATTR_COOP_GROUP_MASK_REGIDS
	.align		4
        /*00c8*/ 	.byte	0x04, 0x29
        /*00ca*/ 	.short	(.L_965 - .L_964)


	//   ....[0]....
.L_964:
        /*00cc*/ 	.word	0xffffffff


	//   ....[1]....
        /*00d0*/ 	.word	0xffffffff


	//   ....[2]....
        /*00d4*/ 	.word	0xffffffff


	//   ....[3]....
        /*00d8*/ 	.word	0xffffffff


	//   ....[4]....
        /*00dc*/ 	.word	0xffffffff


	//   ....[5]....
        /*00e0*/ 	.word	0xffffffff


	//   ....[6]....
        /*00e4*/ 	.word	0xffffffff


	//   ....[7]....
        /*00e8*/ 	.word	0xffffffff


	//   ....[8]....
        /*00ec*/ 	.word	0xffffffff


	//   ....[9]....
        /*00f0*/ 	.word	0xffffffff


	//----- nvinfo : EIATTR_COOP_GROUP_INSTR_OFFSETS
	.align		4
.L_965:
        /*00f4*/ 	.byte	0x04, 0x28
        /*00f6*/ 	.short	(.L_967 - .L_966)


	//   ....[0]....
.L_966:
        /*00f8*/ 	.word	0x000010e0


	//   ....[1]....
        /*00fc*/ 	.word	0x00001110


	//   ....[2]....
        /*0100*/ 	.word	0x00001190


	//   ....[3]....
        /*0104*/ 	.word	0x000011d0


	//   ....[4]....
        /*0108*/ 	.word	0x000011f0


	//   ....[5]....
        /*010c*/ 	.word	0x00001590


	//   ....[6]....
        /*0110*/ 	.word	0x000015f0


	//   ....[7]....
        /*0114*/ 	.word	0x00001640


	//   ....[8]....
        /*0118*/ 	.word	0x00001670


	//   ....[9]....
        /*011c*/ 	.word	0x00001690


	//----- nvinfo : EIATTR_VRC_CTA_INIT_COUNT
	.align		4
.L_967:
        /*0120*/ 	.byte	0x02, 0x4a
	.zero		1
	.zero		1


	//----- nvinfo : EIATTR_EXIT_INSTR_OFFSETS
	.align		4
        /*0124*/ 	.byte	0x04, 0x1c
        /*0126*/ 	.short	(.L_969 - .L_968)


	//   ....[0]....
.L_968:
        /*0128*/ 	.word	0x00001c40


	//   ....[1]....
        /*012c*/ 	.word	0x00001d70


	//----- nvinfo : EIATTR_CRS_STACK_SIZE
	.align		4
.L_969:
        /*0130*/ 	.byte	0x04, 0x1e
        /*0132*/ 	.short	(.L_971 - .L_970)
.L_970:
        /*0134*/ 	.word	0x00000000


	//----- nvinfo : EIATTR_CBANK_PARAM_SIZE
	.align		4
.L_971:
        /*0138*/ 	.byte	0x03, 0x19
        /*013a*/ 	.short	0x004c


	//----- nvinfo : EIATTR_PARAM_CBANK
	.align		4
        /*013c*/ 	.byte	0x04, 0x0a
        /*013e*/ 	.short	(.L_973 - .L_972)
	.align		4
.L_972:
        /*0140*/ 	.word	index@(.nv.constant0._ZN4vllm15rms_norm_kernelIfLi1ELi4EEEvPT_PKS1_lllllS4_fii)
        /*0144*/ 	.short	0x0380
        /*0146*/ 	.short	0x004c


	//----- nvinfo : EIATTR_SW_WAR
	.align		4
.L_973:
        /*0148*/ 	.byte	0x04, 0x36
        /*014a*/ 	.short	(.L_975 - .L_974)
.L_974:
        /*014c*/ 	.word	0x00000008
.L_975:


//--------------------- .nv.info._ZN4vllm15rms_norm_kernelIfLi2ELi4EEEvPT_PKS1_lllllS4_fii --------------------------
	.section	.nv.info._ZN4vllm15rms_norm_kernelIfLi2ELi4EEEvPT_PKS1_lllllS4_fii,"",@"SHT_CUDA_INFO"
	.sectionflags	@""
	.align	4


	//----- nvinfo : EIATTR_CUDA_API_VERSION
	.align		4
        /*0000*/ 	.byte	0x04, 0x37
        /*0002*/ 	.short	(.L_977 - .L_976)
.L_976:
        /*0004*/ 	.word	0x00000082


	//----- nvinfo : EIATTR_KPARAM_INFO
	.align		4
.L_977:
        /*0008*/ 	.byte	0x04, 0x17
        /*000a*/ 	.short	(.L_979 - .L_978)
.L_978:
        /*000c*/ 	.word	0x00000000
        /*0010*/ 	.short	0x000a
        /*0012*/ 	.short	0x0048
        /*0014*/ 	.byte	0x00, 0xf0, 0x11, 0x00


	//----- nvinfo : EIATTR_KPARAM_INFO
	.align		4
.L_979:
        /*0018*/ 	.byte	0x04, 0x17
        /*001a*/ 	.short	(.L_981 - .L_980)
.L_980:
        /*001c*/ 	.word	0x00000000
        /*0020*/ 	.short	0x0009
        /*0022*/ 	.short	0x0044
        /*0024*/ 	.byte	0x00, 0xf0, 0x11, 0x00


	//----- nvinfo : EIATTR_KPARAM_INFO
	.align		4
.L_981:
        /*0028*/ 	.byte	0x04, 0x17
        /*002a*/ 	.short	(.L_983 - .L_982)
.L_982:
        /*002c*/ 	.word	0x00000000
        /*0030*/ 	.short	0x0008
        /*0032*/ 	.short	0x0040
        /*0034*/ 	.byte	0x00, 0xf0, 0x11, 0x00


	//----- nvinfo : EIATTR_KPARAM_INFO
	.align		4
.L_983:
        /*0038*/ 	.byte	0x04, 0x17
        /*003a*/ 	.short	(.L_985 - .L_984)
.L_984:
        /*003c*/ 	.word	0x00000000
        /*0040*/ 	.short	0x0007
        /*0042*/ 	.short	0x0038
        /*0044*/ 	.byte	0x00, 0xf5, 0x21, 0x00


	//----- nvinfo : EIATTR_KPARAM_INFO
	.align		4
.L_985:
        /*0048*/ 	.byte	0x04, 0x17
        /*004a*/ 	.short	(.L_987 - .L_986)
.L_986:
        /*004c*/ 	.word	0x00000000
        /*0050*/ 	.short	0x0006
        /*0052*/ 	.short	0x0030
        /*0054*/ 	.byte	0x00, 0xf0, 0x21, 0x00


	//----- nvinfo : EIATTR_KPARAM_INFO
	.align		4
.L_987:
        /*0058*/ 	.byte	0x04, 0x17
        /*005a*/ 	.short	(.L_989 - .L_988)
.L_988:
        /*005c*/ 	.word	0x00000000
        /*0060*/ 	.short	0x0005
        /*0062*/ 	.short	0x0028
        /*0064*/ 	.byte	0x00, 0xf0, 0x21, 0x00


	//----- nvinfo : EIATTR_KPARAM_INFO
	.align		4
.L_989:
        /*0068*/ 	.byte	0x04, 0x17
        /*006a*/ 	.short	(.L_991 - .L_990)
.L_990:
        /*006c*/ 	.word	0x00000000
        /*0070*/ 	.short	0x0004
        /*0072*/ 	.short	0x0020
        /*0074*/ 	.byte	0x00, 0xf0, 0x21, 0x00


	//----- nvinfo : EIATTR_KPARAM_INFO
	.align		4
.L_991:
        /*0078*/ 	.byte	0x04, 0x17
        /*007a*/ 	.short	(.L_993 - .L_992)
.L_992:
        /*007c*/ 	.word	0x00000000
        /*0080*/ 	.short	0x0003
        /*0082*/ 	.short	0x0018
        /*0084*/ 	.byte	0x00, 0xf0, 0x21, 0x00


	//----- nvinfo : EIATTR_KPARAM_INFO
	.align		4
.L_993:
        /*0088*/ 	.byte	0x04, 0x17
        /*008a*/ 	.short	(.L_995 - .L_994)
.L_994:
        /*008c*/ 	.word	0x00000000
        /*0090*/ 	.short	0x0002
        /*0092*/ 	.short	0x0010
        /*0094*/ 	.byte	0x00, 0xf0, 0x21, 0x00


	//----- nvinfo : EIATTR_KPARAM_INFO
	.align		4
.L_995:
        /*0098*/ 	.byte	0x04, 0x17
        /*009a*/ 	.short	(.L_997 - .L_996)
.L_996:
        /*009c*/ 	.word	0x00000000
        /*00a0*/ 	.short	0x0001
        /*00a2*/ 	.short	0x0008
        /*00a4*/ 	.byte	0x00, 0xf5, 0x21, 0x00


	//----- nvinfo : EIATTR_KPARAM_INFO
	.align		4
.L_997:
        /*00a8*/ 	.byte	0x04, 0x17
        /*00aa*/ 	.short	(.L_999 - .L_998)
.L_998:
        /*00ac*/ 	.word	0x00000000
        /*00b0*/ 	.short	0x0000
        /*00b2*/ 	.short	0x0000
        /*00b4*/ 	.byte	0x00, 0xf5, 0x21, 0x00


	//----- nvinfo : EIATTR_SPARSE_MMA_MASK
	.align		4
.L_999:
        /*00b8*/ 	.byte	0x03, 0x50
        /*00ba*/ 	.short	0x0000


	//----- nvinfo : EIATTR_MAXREG_COUNT
	.align		4
        /*00bc*/ 	.byte	0x03, 0x1b
        /*00be*/ 	.short	0x00ff


	//----- nvinfo : EIATTR_NUM_BARRIERS
	.align		4
        /*00c0*/ 	.byte	0x02, 0x4c
        /*00c2*/ 	.byte	0x01
	.zero		1


	//----- nvinfo : EIATTR_MERCURY_ISA_VERSION
	.align		4
        /*00c4*/ 	.byte	0x03, 0x5f
        /*00c6*/ 	.short	0x0101


	//----- nvinfo : EIATTR_COOP_GROUP_MASK_REGIDS
	.align		4
        /*00c8*/ 	.byte	0x04, 0x29
        /*00ca*/ 	.short	(.L_1001 - .L_1000)


	//   ....[0]....
.L_1000:
        /*00cc*/ 	.word	0xffffffff


	//   ....[1]....
        /*00d0*/ 	.word	0xffffffff


	//   ....[2]....
        /*00d4*/ 	.word	0xffffffff


	//   ....[3]....
        /*00d8*/ 	.word	0xffffffff


	//   ....[4]....
        /*00dc*/ 	.word	0xffffffff


	//   ....[5]....
        /*00e0*/ 	.word	0xffffffff


	//   ....[6]....
        /*00e4*/ 	.word	0xffffffff


	//   ....[7]....
        /*00e8*/ 	.word	0xffffffff


	//   ....[8]....
        /*00ec*/ 	.word	0xffffffff


	//   ....[9]....
        /*00f0*/ 	.word	0xffffffff


	//----- nvinfo : EIATTR_COOP_GROUP_INSTR_OFFSETS
	.align		4
.L_1001:
        /*00f4*/ 	.byte	0x04, 0x28
        /*00f6*/ 	.short	(.L_1003 - .L_1002)


	//   ....[0]....
.L_1002:
        /*00f8*/ 	.word	0x00001740


	//   ....[1]....
        /*00fc*/ 	.word	0x00001770


	//   ....[2]....
        /*0100*/ 	.word	0x000017e0


	//   ....[3]....
        /*0104*/ 	.word	0x00001820


	//   ....[4]....
        /*0108*/ 	.word	0x00001850


	//   ....[5]....
        /*010c*/ 	.word	0x00001bf0


	//   ....[6]....
        /*0110*/ 	.word	0x00001c40


	//   ....[7]....
        /*0114*/ 	.word	0x00001c90


	//   ....[8]....
        /*0118*/ 	.word	0x00001cd0


	//   ....[9]....
        /*011c*/ 	.word	0x00001cf0


	//----- nvinfo : EIATTR_VRC_CTA_INIT_COUNT
	.align		4
.L_1003:
        /*0120*/ 	.byte	0x02, 0x4a
	.zero		1
	.zero		1


	//----- nvinfo : EIATTR_EXIT_INSTR_OFFSETS
	.align		4
        /*0124*/ 	.byte	0x04, 0x1c
        /*0126*/ 	.short	(.L_1005 - .L_1004)


	//   ....[0]....
.L_1004:
        /*0128*/ 	.word	0x000022c0


	//   ....[1]....
        /*012c*/ 	.word	0x00002680


	//   ....[2]....
        /*0130*/ 	.word	0x000029c0


	//----- nvinfo : EIATTR_CRS_STACK_SIZE
	.align		4
.L_1005:
        /*0134*/ 	.byte	0x04, 0x1e
        /*0136*/ 	.short	(.L_1007 - .L_1006)
.L_1006:
        /*0138*/ 	.word	0x00000000


	//----- nvinfo : EIATTR_CBANK_PARAM_SIZE
	.align		4
.L_1007:
        /*013c*/ 	.byte	0x03, 0x19
        /*013e*/ 	.short	0x004c


	//----- nvinfo : EIATTR_PARAM_CBANK
	.align		4
        /*0140*/ 	.byte	0x04, 0x0a
        /*0142*/ 	.short	(.L_1009 - .L_1008)
	.align		4
.L_1008:
        /*0144*/ 	.word	index@(.nv.constant0._ZN4vllm15rms_norm_kernelIfLi2ELi4EEEvPT_PKS1_lllllS4_fii)
        /*0148*/ 	.short	0x0380
        /*014a*/ 	.short	0x004c


	//----- nvinfo : EIATTR_SW_WAR
	.align		4
.L_1009:
        /*014c*/ 	.byte	0x04, 0x36
        /*014e*/ 	.short	(.L_1011 - .L_1010)
.L_1010:
        /*0150*/ 	.word	0x00000008
.L_1011:


//--------------------- .nv.info._ZN4vllm15rms_norm_kernelIfLi4ELi4EEEvPT_PKS1_lllllS4_fii --------------------------
	.section	.nv.info._ZN4vllm15rms_norm_kernelIfLi4ELi4EEEvPT_PKS1_lllllS4_fii,"",@"SHT_CUDA_INFO"
	.sectionflags	@""
	.align	4


	//----- nvinfo : EIATTR_CUDA_API_VERSION
	.align		4
        /*0000*/ 	.byte	0x04, 0x37
        /*0002*/ 	.short	(.L_1013 - .L_1012)
.L_1012:
        /*0004*/ 	.word	0x00000082


	//----- nvinfo : EIATTR_KPARAM_INFO
	.align		4
.L_1013:
        /*0008*/ 	.byte	0x04, 0x17
        /*000a*/ 	.short	(.L_1015 - .L_1014)
.L_1014:
        /*000c*/ 	.word	0x00000000
        /*0010*/ 	.short	0x000a
        /*0012*/ 	.short	0x0048
        /*0014*/ 	.byte	0x00, 0xf0, 0x11, 0x00


	//----- nvinfo : EIATTR_KPARAM_INFO
	.align		4
.L_1015:
        /*0018*/ 	.byte	0x04, 0x17
        /*001a*/ 	.short	(.L_1017 - .L_1016)
.L_1016:
        /*001c*/ 	.word	0x00000000
        /*0020*/ 	.short	0x0009
        /*0022*/ 	.short	0x0044
        /*0024*/ 	.byte	0x00, 0xf0, 0x11, 0x00


	//----- nvinfo : EIATTR_KPARAM_INFO
	.align		4
.L_1017:
        /*0028*/ 	.byte	0x04, 0x17
        /*002a*/ 	.short	(.L_1019 - .L_1018)
.L_1018:
        /*002c*/ 	.word	0x00000000
        /*0030*/ 	.short	0x0008
        /*0032*/ 	.short	0x0040
        /*0034*/ 	.byte	0x00, 0xf0, 0x11, 0x00


	//----- nvinfo : EIATTR_KPARAM_INFO
	.align		4
.L_1019:
        /*0038*/ 	.byte	0x04, 0x17
        /*003a*/ 	.short	(.L_1021 - .L_1020)
.L_1020:
        /*003c*/ 	.word	0x00000000
        /*0040*/ 	.short	0x0007
        /*0042*/ 	.short	0x0038
        /*0044*/ 	.byte	0x00, 0xf5, 0x21, 0x00


	//----- nvinfo : EIATTR_KPARAM_INFO
	.align		4
.L_1021:
        /*0048*/ 	.byte	0x04, 0x17
        /*004a*/ 	.short	(.L_1023 - .L_1022)
.L_1022:
        /*004c*/ 	.word	0x00000000
        /*0050*/ 	.short	0x0006
        /*0052*/ 	.short	0x0030
        /*0054*/ 	.byte	0x00, 0xf0, 0x21, 0x00


	//----- nvinfo : EIATTR_KPARAM_INFO
	.align		4
.L_1023:
        /*0058*/ 	.byte	0x04, 0x17
        /*005a*/ 	.short	(.L_1025 - .L_1024)
.L_1024:
        /*005c*/ 	.word	0x00000000
        /*0060*/ 	.short	0x0005
        /*0062*/ 	.short	0x0028
        /*0064*/ 	.byte	0x00, 0xf0, 0x21, 0x00


	//----- nvinfo : EIATTR_KPARAM_INFO
	.align		4
.L_1025:
        /*0068*/ 	.byte	0x04, 0x17
        /*006a*/ 	.short	(.L_1027 - .L_1026)
.L_1026:
        /*006c*/ 	.word	0x00000000
        /*0070*/ 	.short	0x0004
        /*0072*/ 	.short	0x0020
        /*0074*/ 	.byte	0x00, 0xf0, 0x21, 0x00


	//----- nvinfo : EIATTR_KPARAM_INFO
	.align		4
.L_1027:
        /*0078*/ 	.byte	0x04, 0x17
        /*007a*/ 	.short	(.L_1029 - .L_1028)
.L_1028:
        /*007c*/ 	.word	0x00000000
        /*0080*/ 	.short	0x0003
        /*0082*/ 	.short	0x0018
        /*0084*/ 	.byte	0x00, 0xf0, 0x21, 0x00


	//----- nvinfo : EIATTR_KPARAM_INFO
	.align		4
.L_1029:
        /*0088*/ 	.byte	0x04, 0x17
        /*008a*/ 	.short	(.L_1031 - .L_1030)
.L_1030:
        /*008c*/ 	.word	0x00000000
        /*0090*/ 	.short	0x0002
        /*0092*/ 	.short	0x0010
        /*0094*/ 	.byte	0x00, 0xf0, 0x21, 0x00


	//----- nvinfo : EIATTR_KPARAM_INFO
	.align		4
.L_1031:
        /*0098*/ 	.byte	0x04, 0x17
        /*009a*/ 	.short	(.L_1033 - .L_1032)
.L_1032:
        /*009c*/ 	.word	0x00000000
        /*00a0*/ 	.short	0x0001
        /*00a2*/ 	.short	0x0008
        /*00a4*/ 	.byte	0x00, 0xf5, 0x21, 0x00


	//----- nvinfo : EIATTR_KPARAM_INFO
	.align		4
.L_1033:
        /*00a8*/ 	.byte	0x04, 0x17
        /*00aa*/ 	.short	(.L_1035 - .L_1034)
.L_1034:
        /*00ac*/ 	.word	0x00000000
        /*00b0*/ 	.short	0x0000
        /*00b2*/ 	.short	0x0000
        /*00b4*/ 	.byte	0x00, 0xf5, 0x21, 0x00


	//----- nvinfo : EIATTR_SPARSE_MMA_MASK
	.align		4
.L_1035:
        /*00b8*/ 	.byte	0x03, 0x50
        /*00ba*/ 	.short	0x0000


	//----- nvinfo : EIATTR_MAXREG_COUNT
	.align		4
        /*00bc*/ 	.byte	0x03, 0x1b
        /*00be*/ 	.short	0x00ff


	//----- nvinfo : EIATTR_NUM_BARRIERS
	.align		4
        /*00c0*/ 	.byte	0x02, 0x4c
        /*00c2*/ 	.byte	0x01
	.zero		1


	//----- nvinfo : EIATTR_MERCURY_ISA_VERSION
	.align		4
        /*00c4*/ 	.byte	0x03, 0x5f
        /*00c6*/ 	.short	0x0101


	//----- nvinfo : EIATTR_COOP_GROUP_MASK_REGIDS
	.align		4
        /*00c8*/ 	.byte	0x04, 0x29
        /*00ca*/ 	.short	(.L_1037 - .L_1036)


	//   ....[0]....
.L_1036:
        /*00cc*/ 	.word	0xffffffff


	//   ....[1]....
        /*00d0*/ 	.word	0xffffffff


	//   ....[2]....
        /*00d4*/ 	.word	0xffffffff


	//   ....[3]....
        /*00d8*/ 	.word	0xffffffff


	//   ....[4]....
        /*00dc*/ 	.word	0xffffffff


	//   ....[5]....
        /*00e0*/ 	.word	0xffffffff


	//   ....[6]....
        /*00e4*/ 	.word	0xffffffff


	//   ....[7]....
        /*00e8*/ 	.word	0xffffffff


	//   ....[8]....
        /*00ec*/ 	.word	0xffffffff


	//   ....[9]....
        /*00f0*/ 	.word	0xffffffff


	//----- nvinfo : EIATTR_COOP_GROUP_INSTR_OFFSETS
	.align		4
.L_1037:
        /*00f4*/ 	.byte	0x04, 0x28
        /*00f6*/ 	.short	(.L_1039 - .L_1038)


	//   ....[0]....
.L_1038:
        /*00f8*/ 	.word	0x00001a20


	//   ....[1]....
        /*00fc*/ 	.word	0x00001a50


	//   ....[2]....
        /*0100*/ 	.word	0x00001ac0


	//   ....[3]....
        /*0104*/ 	.word	0x00001b10


	//   ....[4]....
        /*0108*/ 	.word	0x00001b30


	//   ....[5]....
        /*010c*/ 	.word	0x00001ed0


	//   ....[6]....
        /*0110*/ 	.word	0x00001f20


	//   ....[7]....
        /*0114*/ 	.word	0x00001f70


	//   ....[8]....
        /*0118*/ 	.word	0x00001fb0


	//   ....[9]....
        /*011c*/ 	.word	0x00001fd0


	//----- nvinfo : EIATTR_VRC_CTA_INIT_COUNT
	.align		4
.L_1039:
        /*0120*/ 	.byte	0x02, 0x4a
	.zero		1
	.zero		1


	//----- nvinfo : EIATTR_EXIT_INSTR_OFFSETS
	.align		4
        /*0124*/ 	.byte	0x04, 0x1c
        /*0126*/ 	.short	(.L_1041 - .L_1040)


	//   ....[0]....
.L_1040:
        /*0128*/ 	.word	0x000025b0


	//   ....[1]....
        /*012c*/ 	.word	0x000029b0


	//   ....[2]....
        /*0130*/ 	.word	0x00002df0


	//----- nvinfo : EIATTR_CRS_STACK_SIZE
	.align		4
.L_1041:
        /*0134*/ 	.byte	0x04, 0x1e
        /*0136*/ 	.short	(.L_1043 - .L_1042)
.L_1042:
        /*0138*/ 	.word	0x00000000


	//----- nvinfo : EIATTR_CBANK_PARAM_SIZE
	.align		4
.L_1043:
        /*013c*/ 	.byte	0x03, 0x19
        /*013e*/ 	.short	0x004c


	//----- nvinfo : EIATTR_PARAM_CBANK
	.align		4
        /*0140*/ 	.byte	0x04, 0x0a
        /*0142*/ 	.short	(.L_1045 - .L_1044)
	.align		4
.L_1044:
        /*0144*/ 	.word	index@(.nv.constant0._ZN4vllm15rms_norm_kernelIfLi4ELi4EEEvPT_PKS1_lllllS4_fii)
        /*0148*/ 	.short	0x0380
        /*014a*/ 	.short	0x004c


	//----- nvinfo : EIATTR_SW_WAR
	.align		4
.L_1045:
        /*014c*/ 	.byte	0x04, 0x36
        /*014e*/ 	.short	(.L_1047 - .L_1046)
.L_1046:
        /*0150*/ 	.word	0x00000008
.L_1047:


//--------------------- .nv.info._ZN4vllm15rms_norm_kernelIfLi8ELi4EEEvPT_PKS1_lllllS4_fii --------------------------
	.section	.nv.info._ZN4vllm15rms_norm_kernelIfLi8ELi4EEEvPT_PKS1_lllllS4_fii,"",@"SHT_CUDA_INFO"
	.sectionflags	@""
	.align	4


	//----- nvinfo : EIATTR_CUDA_API_VERSION
	.align		4
        /*0000*/ 	.byte	0x04, 0x37
        /*0002*/ 	.short	(.L_1049 - .L_1048)
.L_1048:
        /*0004*/ 	.word	0x00000082


	//----- nvinfo : EIATTR_KPARAM_INFO
	.align		4
.L_1049:
        /*0008*/ 	.byte	0x04, 0x17
        /*000a*/ 	.short	(.L_1051 - .L_1050)
.L_1050:
        /*000c*/ 	.word	0x00000000
        /*0010*/ 	.short	0x000a
        /*0012*/ 	.short	0x0048
        /*0014*/ 	.byte	0x00, 0xf0, 0x11, 0x00


	//----- nvinfo : EIATTR_KPARAM_INFO
	.align		4
.L_1051:
        /*0018*/ 	.byte	0x04, 0x17
        /*001a*/ 	.short	(.L_1053 - .L_1052)
.L_1052:
        /*001c*/ 	.word	0x00000000
        /*0020*/ 	.short	0x0009
        /*0022*/ 	.short	0x0044
        /*0024*/ 	.byte	0x00, 0xf0, 0x11, 0x00


	//----- nvinfo : EIATTR_KPARAM_INFO
	.align		4
.L_1053:
        /*0028*/ 	.byte	0x04, 0x17
        /*002a*/ 	.short	(.L_1055 - .L_1054)
.L_1054:
        /*002c*/ 	.word	0x00000000
        /*0030*/ 	.short	0x0008
        /*0032*/ 	.short	0x0040
        /*0034*/ 	.byte	0x00, 0xf0, 0x11, 0x00


	//----- nvinfo : EIATTR_KPARAM_INFO
	.align		4
.L_1055:
        /*0038*/ 	.byte	0x04, 0x17
        /*003a*/ 	.short	(.L_1057 - .L_1056)
.L_1056:
        /*003c*/ 	.word	0x00000000
        /*0040*/ 	.short	0x0007
        /*0042*/ 	.short	0x0038
        /*0044*/ 	.byte	0x00, 0xf5, 0x21, 0x00


	//----- nvinfo : EIATTR_KPARAM_INFO
	.align		4
.L_1057:
        /*0048*/ 	.byte	0x04, 0x17
        /*004a*/ 	.short	(.L_1059 - .L_1058)
.L_1058:
        /*004c*/ 	.word	0x00000000
        /*0050*/ 	.short	0x0006
        /*0052*/ 	.short	0x0030
        /*0054*/ 	.byte	0x00, 0xf0, 0x21, 0x00


	//----- nvinfo : EIATTR_KPARAM_INFO
	.align		4
.L_1059:
        /*0058*/ 	.byte	0x04, 0x17
        /*005a*/ 	.short	(.L_1061 - .L_1060)
.L_1060:
        /*005c*/ 	.word	0x00000000
        /*0060*/ 	.short	0x0005
        /*0062*/ 	.short	0x0028
        /*0064*/ 	.byte	0x00, 0xf0, 0x21, 0x00


	//----- nvinfo : EIATTR_KPARAM_INFO
	.align		4
.L_1061:
        /*0068*/ 	.byte	0x04, 0x17
        /*006a*/ 	.short	(.L_1063 - .L_1062)
.L_1062:
        /*006c*/ 	.word	0x00000000
        /*0070*/ 	.short	0x0004
        /*0072*/ 	.short	0x0020
        /*0074*/ 	.byte	0x00, 0xf0, 0x21, 0x00


	//----- nvinfo : EIATTR_KPARAM_INFO
	.align		4
.L_1063:
        /*0078*/ 	.byte	0x04, 0x17
        /*007a*/ 	.short	(.L_1065 - .L_1064)
.L_1064:
        /*007c*/ 	.word	0x00000000
        /*0080*/ 	.short	0x0003
        /*0082*/ 	.short	0x0018
        /*0084*/ 	.byte	0x00, 0xf0, 0x21, 0x00


	//----- nvinfo : EIATTR_KPARAM_INFO
	.align		4
.L_1065:
        /*0088*/ 	.byte	0x04, 0x17
        /*008a*/ 	.short	(.L_1067 - .L_1066)
.L_1066:
        /*008c*/ 	.word	0x00000000
        /*0090*/ 	.short	0x0002
        /*0092*/ 	.short	0x0010
        /*0094*/ 	.byte	0x00, 0xf0, 0x21, 0x00


	//----- nvinfo : EIATTR_KPARAM_INFO
	.align		4
.L_1067:
        /*0098*/ 	.byte	0x04, 0x17
        /*009a*/ 	.short	(.L_1069 - .L_1068)
.L_1068:
        /*009c*/ 	.word	0x00000000
        /*00a0*/ 	.short	0x0001
        /*00a2*/ 	.short	0x0008
        /*00a4*/ 	.byte	0x00, 0xf5, 0x21, 0x00


	//----- nvinfo : EIATTR_KPARAM_INFO
	.align		4
.L_1069:
        /*00a8*/ 	.byte	0x04, 0x17
        /*00aa*/ 	.short	(.L_1071 - .L_1070)
.L_1070:
        /*00ac*/ 	.word	0x00000000
        /*00b0*/ 	.short	0x0000
        /*00b2*/ 	.short	0x0000
        /*00b4*/ 	.byte	0x00, 0xf5, 0x21, 0x00


	//----- nvinfo : EIATTR_SPARSE_MMA_MASK
	.align		4
.L_1071:
        /*00b8*/ 	.byte	0x03, 0x50
        /*00ba*/ 	.short	0x0000


	//----- nvinfo : EIATTR_MAXREG_COUNT
	.align		4
        /*00bc*/ 	.byte	0x03, 0x1b
        /*00be*/ 	.short	0x00ff


	//----- nvinfo : EIATTR_NUM_BARRIERS
	.align		4
        /*00c0*/ 	.byte	0x02, 0x4c
        /*00c2*/ 	.byte	0x01
	.zero		1


	//----- nvinfo : EIATTR_MERCURY_ISA_VERSION
	.align		4
        /*00c4*/ 	.byte	0x03, 0x5f
        /*00c6*/ 	.short	0x0101


	//----- nvinfo : EIATTR_COOP_GROUP_MASK_REGIDS
	.align		4
        /*00c8*/ 	.byte	0x04, 0x29
        /*00ca*/ 	.short	(.L_1073 - .L_1072)


	//   ....[0]....
.L_1072:
        /*00cc*/ 	.word	0xffffffff


	//   ....[1]....
        /*00d0*/ 	.word	0xffffffff


	//   ....[2]....
        /*00d4*/ 	.word	0xffffffff


	//   ....[3]....
        /*00d8*/ 	.word	0xffffffff


	//   ....[4]....
        /*00dc*/ 	.word	0xffffffff


	//   ....[5]....
        /*00e0*/ 	.word	0xffffffff


	//   ....[6]....
        /*00e4*/ 	.word	0xffffffff


	//   ....[7]....
        /*00e8*/ 	.word	0xffffffff


	//   ....[8]....
        /*00ec*/ 	.word	0xffffffff


	//   ....[9]....
        /*00f0*/ 	.word	0xffffffff


	//----- nvinfo : EIATTR_COOP_GROUP_INSTR_OFFSETS
	.align		4
.L_1073:
        /*00f4*/ 	.byte	0x04, 0x28
        /*00f6*/ 	.short	(.L_1075 - .L_1074)


	//   ....[0]....
.L_1074:
        /*00f8*/ 	.word	0x00001e30


	//   ....[1]....
        /*00fc*/ 	.word	0x00001e60


	//   ....[2]....
        /*0100*/ 	.word	0x00001ed0


	//   ....[3]....
        /*0104*/ 	.word	0x00001f20


	//   ....[4]....
        /*0108*/ 	.word	0x00001f40


	//   ....[5]....
        /*010c*/ 	.word	0x000022e0


	//   ....[6]....
        /*0110*/ 	.word	0x00002330


	//   ....[7]....
        /*0114*/ 	.word	0x00002380


	//   ....[8]....
        /*0118*/ 	.word	0x000023c0


	//   ....[9]....
        /*011c*/ 	.word	0x000023e0


	//----- nvinfo : EIATTR_VRC_CTA_INIT_COUNT
	.align		4
.L_1075:
        /*0120*/ 	.byte	0x02, 0x4a
	.zero		1
	.zero		1


	//----- nvinfo : EIATTR_EXIT_INSTR_OFFSETS
	.align		4
        /*0124*/ 	.byte	0x04, 0x1c
        /*0126*/ 	.short	(.L_1077 - .L_1076)


	//   ....[0]....
.L_1076:
        /*0128*/ 	.word	0x000029c0


	//   ....[1]....
        /*012c*/ 	.word	0x00002e40


	//   ....[2]....
        /*0130*/ 	.word	0x00003480


	//----- nvinfo : EIATTR_CRS_STACK_SIZE
	.align		4
.L_1077:
        /*0134*/ 	.byte	0x04, 0x1e
        /*0136*/ 	.short	(.L_1079 - .L_1078)
.L_1078:
        /*0138*/ 	.word	0x00000000


	//----- nvinfo : EIATTR_CBANK_PARAM_SIZE
	.align		4
.L_1079:
        /*013c*/ 	.byte	0x03, 0x19
        /*013e*/ 	.short	0x004c


	//----- nvinfo : EIATTR_PARAM_CBANK
	.align		4
        /*0140*/ 	.byte	0x04, 0x0a
        /*0142*/ 	.short	(.L_1081 - .L_1080)
	.align		4
.L_1080:
        /*0144*/ 	.word	index@(.nv.constant0._ZN4vllm15rms_norm_kernelIfLi8ELi4EEEvPT_PKS1_lllllS4_fii)
        /*0148*/ 	.short	0x0380
        /*014a*/ 	.short	0x004c


	//----- nvinfo : EIATTR_SW_WAR
	.align		4
.L_1081:
        /*014c*/ 	.byte	0x04, 0x36
        /*014e*/ 	.short	(.L_1083 - .L_1082)
.L_1082:
        /*0150*/ 	.word	0x00000008
.L_1083:


//--------------------- .nv.info._ZN4vllm15rms_norm_kernelIfLi16ELi4EEEvPT_PKS1_lllllS4_fii --------------------------
	.section	.nv.info._ZN4vllm15rms_norm_kernelIfLi16ELi4EEEvPT_PKS1_lllllS4_fii,"",@"SHT_CUDA_INFO"
	.sectionflags	@""
	.align	4


	//----- nvinfo : EIATTR_CUDA_API_VERSION
	.align		4
        /*0000*/ 	.byte	0x04, 0x37
        /*0002*/ 	.short	(.L_1085 - .L_1084)
.L_1084:
        /*0004*/ 	.word	0x00000082


	//----- nvinfo : EIATTR_KPARAM_INFO
	.align		4
.L_1085:
        /*0008*/ 	.byte	0x04, 0x17
        /*000a*/ 	.short	(.L_1087 - .L_1086)
.L_1086:
        /*000c*/ 	.word	0x00000000
        /*0010*/ 	.short	0x000a
        /*0012*/ 	.short	0x0048
        /*0014*/ 	.byte	0x00, 0xf0, 0x11, 0x00


	//----- nvinfo : EIATTR_KPARAM_INFO
	.align		4
.L_1087:
        /*0018*/ 	.byte	0x04, 0x17
        /*001a*/ 	.short	(.L_1089 - .L_1088)
.L_1088:
        /*001c*/ 	.word	0x00000000
        /*0020*/ 	.short	0x0009
        /*0022*/ 	.short	0x0044
        /*0024*/ 	.byte	0x00, 0xf0, 0x11, 0x00


	//----- nvinfo : EIATTR_KPARAM_INFO
	.align		4
.L_1089:
        /*0028*/ 	.byte	0x04, 0x17
        /*002a*/ 	.short	(.L_1091 - .L_1090)
.L_1090:
        /*002c*/ 	.word	0x00000000
        /*0030*/ 	.short	0x0008
        /*0032*/ 	.short	0x0040
        /*0034*/ 	.byte	0x00, 0xf0, 0x11, 0x00


	//----- nvinfo : EIATTR_KPARAM_INFO
	.align		4
.L_1091:
        /*0038*/ 	.byte	0x04, 0x17
        /*003a*/ 	.short	(.L_1093 - .L_1092)
.L_1092:
        /*003c*/ 	.word	0x00000000
        /*0040*/ 	.short	0x0007
        /*0042*/ 	.short	0x0038
        /*0044*/ 	.byte	0x00, 0xf5, 0x21, 0x00


	//----- nvinfo : EIATTR_KPARAM_INFO
	.align		4
.L_1093:
        /*0048*/ 	.byte	0x04, 0x17
        /*004a*/ 	.short	(.L_1095 - .L_1094)
.L_1094:
        /*004c*/ 	.word	0x00000000
        /*0050*/ 	.short	0x0006
        /*0052*/ 	.short	0x0030
        /*0054*/ 	.byte	0x00, 0xf0, 0x21, 0x00


	//----- nvinfo : EIATTR_KPARAM_INFO
	.align		4
.L_1095:
        /*0058*/ 	.byte	0x04, 0x17
        /*005a*/ 	.short	(.L_1097 - .L_1096)
.L_1096:
        /*005c*/ 	.word	0x00000000
        /*0060*/ 	.short	0x0005
        /*0062*/ 	.short	0x0028
        /*0064*/ 	.byte	0x00, 0xf0, 0x21, 0x00


	//----- nvinfo : EIATTR_KPARAM_INFO
	.align		4
.L_1097:
        /*0068*/ 	.byte	0x04, 0x17
        /*006a*/ 	.short	(.L_1099 - .L_1098)
.L_1098:
        /*006c*/ 	.word	0x00000000
        /*0070*/ 	.short	0x0004
        /*0072*/ 	.short	0x0020
        /*0074*/ 	.byte	0x00, 0xf0, 0x21, 0x00


	//----- nvinfo : EIATTR_KPARAM_INFO
	.align		4
.L_1099:
        /*0078*/ 	.byte	0x04, 0x17
        /*007a*/ 	.short	(.L_1101 - .L_1100)
.L_1100:
        /*007c*/ 	.word	0x00000000
        /*0080*/ 	.short	0x0003
        /*0082*/ 	.short	0x0018
        /*0084*/ 	.byte	0x00, 0xf0, 0x21, 0x00


	//----- nvinfo : EIATTR_KPARAM_INFO
	.align		4
.L_1101:
        /*0088*/ 	.byte	0x04, 0x17
        /*008a*/ 	.short	(.L_1103 - .L_1102)
.L_1102:
        /*008c*/ 	.word	0x00000000
        /*0090*/ 	.short	0x0002
        /*0092*/ 	.short	0x0010
        /*0094*/ 	.byte	0x00, 0xf0, 0x21, 0x00


	//----- nvinfo : EIATTR_KPARAM_INFO
	.align		4
.L_1103:
        /*0098*/ 	.byte	0x04, 0x17
        /*009a*/ 	.short	(.L_1105 - .L_1104)
.L_1104:
        /*009c*/ 	.word	0x00000000
        /*00a0*/ 	.short	0x0001
        /*00a2*/ 	.short	0x0008
        /*00a4*/ 	.byte	0x00, 0xf5, 0x21, 0x00


	//----- nvinfo : EIATTR_KPARAM_INFO
	.align		4
.L_1105:
        /*00a8*/ 	.byte	0x04, 0x17
        /*00aa*/ 	.short	(.L_1107 - .L_1106)
.L_1106:
        /*00ac*/ 	.word	0x00000000
        /*00b0*/ 	.short	0x0000
        /*00b2*/ 	.short	0x0000
        /*00b4*/ 	.byte	0x00, 0xf5, 0x21, 0x00


	//----- nvinfo : EIATTR_SPARSE_MMA_MASK
	.align		4
.L_1107:
        /*00b8*/ 	.byte	0x03, 0x50
        /*00ba*/ 	.short	0x0000


	//----- nvinfo : EIATTR_MAXREG_COUNT
	.align		4
        /*00bc*/ 	.byte	0x03, 0x1b
        /*00be*/ 	.short	0x00ff


	//----- nvinfo : EIATTR_NUM_BARRIERS
	.align		4
        /*00c0*/ 	.byte	0x02, 0x4c
        /*00c2*/ 	.byte	0x01
	.zero		1


	//----- nvinfo : EIATTR_MERCURY_ISA_VERSION
	.align		4
        /*00c4*/ 	.byte	0x03, 0x5f
        /*00c6*/ 	.short	0x0101


	//----- nvinfo : EIATTR_COOP_GROUP_MASK_REGIDS
	.align		4
        /*00c8*/ 	.byte	0x04, 0x29
        /*00ca*/ 	.short	(.L_1109 - .L_1108)


	//   ....[0]....
.L_1108:
        /*00cc*/ 	.word	0xffffffff


	//   ....[1]....
        /*00d0*/ 	.word	0xffffffff


	//   ....[2]....
        /*00d4*/ 	.word	0xffffffff


	//   ....[3]....
        /*00d8*/ 	.word	0xffffffff


	//   ....[4]....
        /*00dc*/ 	.word	0xffffffff


	//   ....[5]....
        /*00e0*/ 	.word	0xffffffff


	//   ....[6]....
        /*00e4*/ 	.word	0xffffffff


	//   ....[7]....
        /*00e8*/ 	.word	0xffffffff


	//   ....[8]....
        /*00ec*/ 	.word	0xffffffff


	//   ....[9]....
        /*00f0*/ 	.word	0xffffffff


	//----- nvinfo : EIATTR_COOP_GROUP_INSTR_OFFSETS
	.align		4
.L_1109:
        /*00f4*/ 	.byte	0x04, 0x28
        /*00f6*/ 	.short	(.L_1111 - .L_1110)


	//   ....[0]....
.L_1110:
        /*00f8*/ 	.word	0x00001d10


	//   ....[1]....
        /*00fc*/ 	.word	0x00001d40


	//   ....[2]....
        /*0100*/ 	.word	0x00001db0


	//   ....[3]....
        /*0104*/ 	.word	0x00001e00


	//   ....[4]....
        /*0108*/ 	.word	0x00001e20


	//   ....[5]....
        /*010c*/ 	.word	0x000021c0


	//   ....[6]....
        /*0110*/ 	.word	0x000021f0


	//   ....[7]....
        /*0114*/ 	.word	0x00002250


	//   ....[8]....
        /*0118*/ 	.word	0x000022a0


	//   ....[9]....
        /*011c*/ 	.word	0x000022c0


	//----- nvinfo : EIATTR_VRC_CTA_INIT_COUNT
	.align		4
.L_1111:
        /*0120*/ 	.byte	0x02, 0x4a
	.zero		1
	.zero		1


	//----- nvinfo : EIATTR_EXIT_INSTR_OFFSETS
	.align		4
        /*0124*/ 	.byte	0x04, 0x1c
        /*0126*/ 	.short	(.L_1113 - .L_1112)


	//   ....[0]....
.L_1112:
        /*0128*/ 	.word	0x00002890


	//   ....[1]....
        /*012c*/ 	.word	0x00002d90


	//   ....[2]....
        /*0130*/ 	.word	0x00003350


	//----- nvinfo : EIATTR_CRS_STACK_SIZE
	.align		4
.L_1113:
        /*0134*/ 	.byte	0x04, 0x1e
        /*0136*/ 	.short	(.L_1115 - .L_1114)
.L_1114:
        /*0138*/ 	.word	0x00000000


	//----- nvinfo : EIATTR_CBANK_PARAM_SIZE
	.align		4
.L_1115:
        /*013c*/ 	.byte	0x03, 0x19
        /*013e*/ 	.short	0x004c


	//----- nvinfo : EIATTR_PARAM_CBANK
	.align		4
        /*0140*/ 	.byte	0x04, 0x0a
        /*0142*/ 	.short	(.L_1117 - .L_1116)
	.align		4
.L_1116:
        /*0144*/ 	.word	index@(.nv.constant0._ZN4vllm15rms_norm_kernelIfLi16ELi4EEEvPT_PKS1_lllllS4_fii)
        /*0148*/ 	.short	0x0380
        /*014a*/ 	.short	0x004c


	//----- nvinfo : EIATTR_SW_WAR
	.align		4
.L_1117:
        /*014c*/ 	.byte	0x04, 0x36
        /*014e*/ 	.short	(.L_1119 - .L_1118)
.L_1118:
        /*0150*/ 	.word	0x00000008
.L_1119:


//--------------------- .nv.info._ZN4vllm15rms_norm_kernelIN3c108BFloat16ELi1ELi3EEEvPT_PKS3_lllllS6_fii --------------------------
	.section	.nv.info._ZN4vllm15rms_norm_kernelIN3c108BFloat16ELi1ELi3EEEvPT_PKS3_lllllS6_fii,"",@"SHT_CUDA_INFO"
	.sectionflags	@""
	.align	4


	//----- nvinfo : EIATTR_CUDA_API_VERSION
	.align		4
        /*0000*/ 	.byte	0x04, 0x37
        /*0002*/ 	.short	(.L_1121 - .L_1120)
.L_1120:
        /*0004*/ 	.word	0x00000082


	//----- nvinfo : EIATTR_KPARAM_INFO
	.align		4
.L_1121:
        /*0008*/ 	.byte	0x04, 0x17
        /*000a*/ 	.short	(.L_1123 - .L_1122)
.L_1122:
        /*000c*/ 	.word	0x00000000
        /*0010*/ 	.short	0x000a
        /*0012*/ 	.short	0x0048
        /*0014*/ 	.byte	0x00, 0xf0, 0x11, 0x00


	//----- nvinfo : EIATTR_KPARAM_INFO
	.align		4
.L_1123:
        /*0018*/ 	.byte	0x04, 0x17
        /*001a*/ 	.short	(.L_1125 - .L_1124)
.L_1124:
        /*001c*/ 	.word	0x00000000
        /*0020*/ 	.short	0x0009
        /*0022*/ 	.short	0x0044
        /*0024*/ 	.byte	0x00, 0xf0, 0x11, 0x00


	//----- nvinfo : EIATTR_KPARAM_INFO
	.align		4
.L_1125:
        /*0028*/ 	.byte	0x04, 0x17
        /*002a*/ 	.short	(.L_1127 - .L_1126)
.L_1126:
        /*002c*/ 	.word	0x00000000
        /*0030*/ 	.short	0x0008
        /*0032*/ 	.short	0x0040
        /*0034*/ 	.byte	0x00, 0xf0, 0x11, 0x00


	//----- nvinfo : EIATTR_KPARAM_INFO
	.align		4
.L_1127:
        /*0038*/ 	.byte	0x04, 0x17
        /*003a*/ 	.short	(.L_1129 - .L_1128)
.L_1128:
        /*003c*/ 	.word	0x00000000
        /*0040*/ 	.short	0x0007
        /*0042*/ 	.short	0x0038
        /*0044*/ 	.byte	0x00, 0xf5, 0x21, 0x00


	//----- nvinfo : EIATTR_KPARAM_INFO
	.align		4
.L_1129:
        /*0048*/ 	.byte	0x04, 0x17
        /*004a*/ 	.short	(.L_1131 - .L_1130)
.L_1130:
        /*004c*/ 	.word	0x00000000
        /*0050*/ 	.short	0x0006
        /*0052*/ 	.short	0x0030
        /*0054*/ 	.byte	0x00, 0xf0, 0x21, 0x00


	//----- nvinfo : EIATTR_KPARAM_INFO
	.align		4
.L_1131:
        /*0058*/ 	.byte	0x04, 0x17
        /*005a*/ 	.short	(.L_1133 - .L_1132)
.L_1132:
        /*005c*/ 	.word	0x00000000
        /*0060*/ 	.short	0x0005
        /*0062*/ 	.short	0x0028
        /*0064*/ 	.byte	0x00, 0xf0, 0x21, 0x00


	//----- nvinfo : EIATTR_KPARAM_INFO
	.align		4
.L_1133:
        /*0068*/ 	.byte	0x04, 0x17
        /*006a*/ 	.short	(.L_1135 - .L_1134)
.L_1134:
        /*006c*/ 	.word	0x00000000
        /*0070*/ 	.short	0x0004
        /*0072*/ 	.short	0x0020
        /*0074*/ 	.byte	0x00, 0xf0, 0x21, 0x00


	//----- nvinfo : EIATTR_KPARAM_INFO
	.align		4
.L_1135:
        /*0078*/ 	.byte	0x04, 0x17
        /*007a*/ 	.short	(.L_1137 - .L_1136)
.L_1136:
        /*007c*/ 	.word	0x00000000
        /*0080*/ 	.short	0x0003
        /*0082*/ 	.short	0x0018
        /*0084*/ 	.byte	0x00, 0xf0, 0x21, 0x00


	//----- nvinfo : EIATTR_KPARAM_INFO
	.align		4
.L_1137:
        /*0088*/ 	.byte	0x04, 0x17
        /*008a*/ 	.short	(.L_1139 - .L_1138)
.L_1138:
        /*008c*/ 	.word	0x00000000
        /*0090*/ 	.short	0x0002
        /*0092*/ 	.short	0x0010
        /*0094*/ 	.byte	0x00, 0xf0, 0x21, 0x00


	//----- nvinfo : EIATTR_KPARAM_INFO
	.align		4
.L_1139:
        /*0098*/ 	.byte	0x04, 0x17
        /*009a*/ 	.short	(.L_1141 - .L_1140)
.L_1140:
        /*009c*/ 	.word	0x00000000
        /*00a0*/ 	.short	0x0001
        /*00a2*/ 	.short	0x0008
        /*00a4*/ 	.byte	0x00, 0xf5, 0x21, 0x00


	//----- nvinfo : EIATTR_KPARAM_INFO
	.align		4
.L_1141:
        /*00a8*/ 	.byte	0x04, 0x17
        /*00aa*/ 	.short	(.L_1143 - .L_1142)
.L_1142:
        /*00ac*/ 	.word	0x00000000
        /*00b0*/ 	.short	0x0000
        /*00b2*/ 	.short	0x0000
        /*00b4*/ 	.byte	0x00, 0xf5, 0x21, 0x00


	//----- nvinfo : EIATTR_SPARSE_MMA_MASK
	.align		4
.L_1143:
        /*00b8*/ 	.byte	0x03, 0x50
        /*00ba*/ 	.short	0x0000


	//----- nvinfo : EIATTR_MAXREG_COUNT
	.align		4
        /*00bc*/ 	.byte	0x03, 0x1b
        /*00be*/ 	.short	0x00ff


	//----- nvinfo : EIATTR_NUM_BARRIERS
	.align		4
        /*00c0*/ 	.byte	0x02, 0x4c
        /*00c2*/ 	.byte	0x01
	.zero		1


	//----- nvinfo : EIATTR_MERCURY_ISA_VERSION
	.align		4
        /*00c4*/ 	.byte	0x03, 0x5f
        /*00c6*/ 	.short	0x0101


	//----- nvinfo : EIATTR_COOP_GROUP_MASK_REGIDS
	.align		4
        /*00c8*/ 	.byte	0x04, 0x29
        /*00ca*/ 	.short	(.L_1145 - .L_1144)


	//   ....[0]....
.L_1144:
        /*00cc*/ 	.word	0xffffffff


	//   ....[1]....
        /*00d0*/ 	.word	0xffffffff


	//   ....[2]....
        /*00d4*/ 	.word	0xffffffff


	//   ....[3]....
        /*00d8*/ 	.word	0xffffffff


	//   ....[4]....
        /*00dc*/ 	.word	0xffffffff


	//   ....[5]....
        /*00e0*/ 	.word	0xffffffff


	//   ....[6]....
        /*00e4*/ 	.word	0xffffffff


	//   ....[7]....
        /*00e8*/ 	.word	0xffffffff


	//   ....[8]....
        /*00ec*/ 	.word	0xffffffff


	//   ....[9]....
        /*00f0*/ 	.word	0xffffffff


	//----- nvinfo : EIATTR_COOP_GROUP_INSTR_OFFSETS
	.align		4
.L_1145:
        /*00f4*/ 	.byte	0x04, 0x28
        /*00f6*/ 	.short	(.L_1147 - .L_1146)


	//   ....[0]....
.L_1146:
        /*00f8*/ 	.word	0x00000e60


	//   ....[1]....
        /*00fc*/ 	.word	0x00000e90


	//   ....[2]....
        /*0100*/ 	.word	0x00000f10


	//   ....[3]....
        /*0104*/ 	.word	0x00000f50


	//   ....[4]....
        /*0108*/ 	.word	0x00000f70


	//   ....[5]....
        /*010c*/ 	.word	0x00001310


	//   ....[6]....
        /*0110*/ 	.word	0x00001370


	//   ....[7]....
        /*0114*/ 	.word	0x000013c0


	//   ....[8]....
        /*0118*/ 	.word	0x000013f0


	//   ....[9]....
        /*011c*/ 	.word	0x00001410


	//----- nvinfo : EIATTR_VRC_CTA_INIT_COUNT
	.align		4
.L_1147:
        /*0120*/ 	.byte	0x02, 0x4a
	.zero		1
	.zero		1


	//----- nvinfo : EIATTR_EXIT_INSTR_OFFSETS
	.align		4
        /*0124*/ 	.byte	0x04, 0x1c
        /*0126*/ 	.short	(.L_1149 - .L_1148)


	//   ....[0]....
.L_1148:
        /*0128*/ 	.word	0x000019c0


	//   ....[1]....
        /*012c*/ 	.word	0x00001b40


	//----- nvinfo : EIATTR_CRS_STACK_SIZE
	.align		4
.L_1149:
        /*0130*/ 	.byte	0x04, 0x1e
        /*0132*/ 	.short	(.L_1151 - .L_1150)
.L_1150:
        /*0134*/ 	.word	0x00000000


	//----- nvinfo : EIATTR_CBANK_PARAM_SIZE
	.align		4
.L_1151:
        /*0138*/ 	.byte	0x03, 0x19
        /*013a*/ 	.short	0x004c


	//----- nvinfo : EIATTR_PARAM_CBANK
	.align		4
        /*013c*/ 	.byte	0x04, 0x0a
        /*013e*/ 	.short	(.L_1153 - .L_1152)
	.align		4
.L_1152:
        /*0140*/ 	.word	index@(.nv.constant0._ZN4vllm15rms_norm_kernelIN3c108BFloat16ELi1ELi3EEEvPT_PKS3_lllllS6_fii)
        /*0144*/ 	.short	0x0380
        /*0146*/ 	.short	0x004c


	//----- nvinfo : EIATTR_SW_WAR
	.align		4
.L_1153:
        /*0148*/ 	.byte	0x04, 0x36
        /*014a*/ 	.short	(.L_1155 - .L_1154)
.L_1154:
        /*014c*/ 	.word	0x00000008
.L_1155:


//--------------------- .nv.info._ZN4vllm15rms_norm_kernelIN3c108BFloat16ELi2ELi3EEEvPT_PKS3_lllllS6_fii --------------------------
	.section	.nv.info._ZN4vllm15rms_norm_kernelIN3c108BFloat16ELi2ELi3EEEvPT_PKS3_lllllS6_fii,"",@"SHT_CUDA_INFO"
	.sectionflags	@""
	.align	4


	//----- nvinfo : EIATTR_CUDA_API_VERSION
	.align		4
        /*0000*/ 	.byte	0x04, 0x37
        /*0002*/ 	.short	(.L_1157 - .L_1156)
.L_1156:
        /*0004*/ 	.word	0x00000082


	//----- nvinfo : EIATTR_KPARAM_INFO
	.align		4
.L_1157:
        /*0008*/ 	.byte	0x04, 0x17
        /*000a*/ 	.short	(.L_1159 - .L_1158)
.L_1158:
        /*000c*/ 	.word	0x00000000
        /*0010*/ 	.short	0x000a
        /*0012*/ 	.short	0x0048
        /*0014*/ 	.byte	0x00, 0xf0, 0x11, 0x00


	//----- nvinfo : EIATTR_KPARAM_INFO
	.align		4
.L_1159:
        /*0018*/ 	.byte	0x04, 0x17
        /*001a*/ 	.short	(.L_1161 - .L_1160)
.L_1160:
        /*001c*/ 	.word	0x00000000
        /*0020*/ 	.short	0x0009
        /*0022*/ 	.short	0x0044
        /*0024*/ 	.byte	0x00, 0xf0, 0x11, 0x00


	//----- nvinfo : EIATTR_KPARAM_INFO
	.align		4
.L_1161:
        /*0028*/ 	.byte	0x04, 0x17
        /*002a*/ 	.short	(.L_1163 - .L_1162)
.L_1162:
        /*002c*/ 	.word	0x00000000
        /*0030*/ 	.short	0x0008
        /*0032*/ 	.short	0x0040
        /*0034*/ 	.byte	0x00, 0xf0, 0x11, 0x00


	//----- nvinfo : EIATTR_KPARAM_INFO
	.align		4
.L_1163:
        /*0038*/ 	.byte	0x04, 0x17
        /*003a*/ 	.short	(.L_1165 - .L_1164)
.L_1164:
        /*003c*/ 	.word	0x00000000
        /*0040*/ 	.short	0x0007
        /*0042*/ 	.short	0x0038
        /*0044*/ 	.byte	0x00, 0xf5, 0x21, 0x00


	//----- nvinfo : EIATTR_KPARAM_INFO
	.align		4
.L_1165:
        /*0048*/ 	.byte	0x04, 0x17
        /*004a*/ 	.short	(.L_1167 - .L_1166)
.L_1166:
        /*004c*/ 	.word	0x00000000
        /*0050*/ 	.short	0x0006
        /*0052*/ 	.short	0x0030
        /*0054*/ 	.byte	0x00, 0xf0, 0x21, 0x00


	//----- nvinfo : EIATTR_KPARAM_INFO
	.align		4
.L_1167:
        /*0058*/ 	.byte	0x04, 0x17
        /*005a*/ 	.short	(.L_1169 - .L_1168)
.L_1168:
        /*005c*/ 	.word	0x00000000
        /*0060*/ 	.short	0x0005
        /*0062*/ 	.short	0x0028
        /*0064*/ 	.byte	0x00, 0xf0, 0x21, 0x00


	//----- nvinfo : EIATTR_KPARAM_INFO
	.align		4
.L_1169:
        /*0068*/ 	.byte	0x04, 0x17
        /*006a*/ 	.short	(.L_1171 - .L_1170)
.L_1170:
        /*006c*/ 	.word	0x00000000
        /*0070*/ 	.short	0x0004
        /*0072*/ 	.short	0x0020
        /*0074*/ 	.byte	0x00, 0xf0, 0x21, 0x00


	//----- nvinfo : EIATTR_KPARAM_INFO
	.align		4
.L_1171:
        /*0078*/ 	.byte	0x04, 0x17
        /*007a*/ 	.short	(.L_1173 - .L_1172)
.L_1172:
        /*007c*/ 	.word	0x00000000
        /*0080*/ 	.short	0x0003
        /*0082*/ 	.short	0x0018
        /*0084*/ 	.byte	0x00, 0xf0, 0x21, 0x00


	//----- nvinfo : EIATTR_KPARAM_INFO
	.align		4
.L_1173:
        /*0088*/ 	.byte	0x04, 0x17
        /*008a*/ 	.short	(.L_1175 - .L_1174)
.L_1174:
        /*008c*/ 	.word	0x00000000
        /*0090*/ 	.short	0x0002
        /*0092*/ 	.short	0x0010
        /*0094*/ 	.byte	0x00, 0xf0, 0x21, 0x00


	//----- nvinfo : EIATTR_KPARAM_INFO
	.align		4
.L_1175:
        /*0098*/ 	.byte	0x04, 0x17
        /*009a*/ 	.short	(.L_1177 - .L_1176)
.L_1176:
        /*009c*/ 	.word	0x00000000
        /*00a0*/ 	.short	0x0001
        /*00a2*/ 	.short	0x0008
        /*00a4*/ 	.byte	0x00, 0xf5, 0x21, 0x00


	//----- nvinfo : EIATTR_KPARAM_INFO
	.align		4
.L_1177:
        /*00a8*/ 	.byte	0x04, 0x17
        /*00aa*/ 	.short	(.L_1179 - .L_1178)
.L_1178:
        /*00ac*/ 	.word	0x00000000
        /*00b0*/ 	.short	0x0000
        /*00b2*/ 	.short	0x0000
        /*00b4*/ 	.byte	0x00, 0xf5, 0x21, 0x00


	//----- nvinfo : EIATTR_SPARSE_MMA_MASK
	.align		4
.L_1179:
        /*00b8*/ 	.byte	0x03, 0x50
        /*00ba*/ 	.short	0x0000


	//----- nvinfo : EIATTR_MAXREG_COUNT
	.align		4
        /*00bc*/ 	.byte	0x03, 0x1b
        /*00be*/ 	.short	0x00ff


	//----- nvinfo : EIATTR_NUM_BARRIERS
	.align		4
        /*00c0*/ 	.byte	0x02, 0x4c
        /*00c2*/ 	.byte	0x01
	.zero		1


	//----- nvinfo : EIATTR_MERCURY_ISA_VERSION
	.align		4
        /*00c4*/ 	.byte	0x03, 0x5f
        /*00c6*/ 	.short	0x0101


	//----- nvinfo : EIATTR_COOP_GROUP_MASK_REGIDS
	.align		4
        /*00c8*/ 	.byte	0x04, 0x29
        /*00ca*/ 	.short	(.L_1181 - .L_1180)


	//   ....[0]....
.L_1180:
        /*00cc*/ 	.word	0xffffffff


	//   ....[1]....
        /*00d0*/ 	.word	0xffffffff


	//   ....[2]....
        /*00d4*/ 	.word	0xffffffff


	//   ....[3]....
        /*00d8*/ 	.word	0xffffffff


	//   ....[4]....
        /*00dc*/ 	.word	0xffffffff


	//   ....[5]....
        /*00e0*/ 	.word	0xffffffff


	//   ....[6]....
        /*00e4*/ 	.word	0xffffffff


	//   ....[7]....
        /*00e8*/ 	.word	0xffffffff


	//   ....[8]....
        /*00ec*/ 	.word	0xffffffff


	//   ....[9]....
        /*00f0*/ 	.word	0xffffffff


	//----- nvinfo : EIATTR_COOP_GROUP_INSTR_OFFSETS
	.align		4
.L_1181:
        /*00f4*/ 	.byte	0x04, 0x28
        /*00f6*/ 	.short	(.L_1183 - .L_1182)


	//   ....[0]....
.L_1182:
        /*00f8*/ 	.word	0x000015f0


	//   ....[1]....
        /*00fc*/ 	.word	0x00001620


	//   ....[2]....
        /*0100*/ 	.word	0x00001690


	//   ....[3]....
        /*0104*/ 	.word	0x000016e0


	//   ....[4]....
        /*0108*/ 	.word	0x00001700


	//   ....[5]....
        /*010c*/ 	.word	0x00001aa0


	//   ....[6]....
        /*0110*/ 	.word	0x00001af0


	//   ....[7]....
        /*0114*/ 	.word	0x00001b40


	//   ....[8]....
        /*0118*/ 	.word	0x00001b80


	//   ....[9]....
        /*011c*/ 	.word	0x00001ba0


	//----- nvinfo : EIATTR_VRC_CTA_INIT_COUNT
	.align		4
.L_1183:
        /*0120*/ 	.byte	0x02, 0x4a
	.zero		1
	.zero		1


	//----- nvinfo : EIATTR_EXIT_INSTR_OFFSETS
	.align		4
        /*0124*/ 	.byte	0x04, 0x1c
        /*0126*/ 	.short	(.L_1185 - .L_1184)


	//   ....[0]....
.L_1184:
        /*0128*/ 	.word	0x00002170


	//   ....[1]....
        /*012c*/ 	.word	0x000025e0


	//   ....[2]....
        /*0130*/ 	.word	0x00002be0


	//----- nvinfo : EIATTR_CRS_STACK_SIZE
	.align		4
.L_1185:
        /*0134*/ 	.byte	0x04, 0x1e
        /*0136*/ 	.short	(.L_1187 - .L_1186)
.L_1186:
        /*0138*/ 	.word	0x00000000


	//----- nvinfo : EIATTR_CBANK_PARAM_SIZE
	.align		4
.L_1187:
        /*013c*/ 	.byte	0x03, 0x19
        /*013e*/ 	.short	0x004c


	//----- nvinfo : EIATTR_PARAM_CBANK
	.align		4
        /*0140*/ 	.byte	0x04, 0x0a
        /*0142*/ 	.short	(.L_1189 - .L_1188)
	.align		4
.L_1188:
        /*0144*/ 	.word	index@(.nv.constant0._ZN4vllm15rms_norm_kernelIN3c108BFloat16ELi2ELi3EEEvPT_PKS3_lllllS6_fii)
        /*0148*/ 	.short	0x0380
        /*014a*/ 	.short	0x004c


	//----- nvinfo : EIATTR_SW_WAR
	.align		4
.L_1189:
        /*014c*/ 	.byte	0x04, 0x36
        /*014e*/ 	.short	(.L_1191 - .L_1190)
.L_1190:
        /*0150*/ 	.word	0x00000008
.L_1191:


//--------------------- .nv.info._ZN4vllm15rms_norm_kernelIN3c108BFloat16ELi4ELi3EEEvPT_PKS3_lllllS6_fii --------------------------
	.section	.nv.info._ZN4vllm15rms_norm_kernelIN3c108BFloat16ELi4ELi3EEEvPT_PKS3_lllllS6_fii,"",@"SHT_CUDA_INFO"
	.sectionflags	@""
	.align	4


	//----- nvinfo : EIATTR_CUDA_API_VERSION
	.align		4
        /*0000*/ 	.byte	0x04, 0x37
        /*0002*/ 	.short	(.L_1193 - .L_1192)
.L_1192:
        /*0004*/ 	.word	0x00000082


	//----- nvinfo : EIATTR_KPARAM_INFO
	.align		4
.L_1193:
        /*0008*/ 	.byte	0x04, 0x17
        /*000a*/ 	.short	(.L_1195 - .L_1194)
.L_1194:
        /*000c*/ 	.word	0x00000000
        /*0010*/ 	.short	0x000a
        /*0012*/ 	.short	0x0048
        /*0014*/ 	.byte	0x00, 0xf0, 0x11, 0x00


	//----- nvinfo : EIATTR_KPARAM_INFO
	.align		4
.L_1195:
        /*0018*/ 	.byte	0x04, 0x17
        /*001a*/ 	.short	(.L_1197 - .L_1196)
.L_1196:
        /*001c*/ 	.word	0x00000000
        /*0020*/ 	.short	0x0009
        /*0022*/ 	.short	0x0044
        /*0024*/ 	.byte	0x00, 0xf0, 0x11, 0x00


	//----- nvinfo : EIATTR_KPARAM_INFO
	.align		4
.L_1197:
        /*0028*/ 	.byte	0x04, 0x17
        /*002a*/ 	.short	(.L_1199 - .L_1198)
.L_1198:
        /*002c*/ 	.word	0x00000000
        /*0030*/ 	.short	0x0008
        /*0032*/ 	.short	0x0040
        /*0034*/ 	.byte	0x00, 0xf0, 0x11, 0x00


	//----- nvinfo : EIATTR_KPARAM_INFO
	.align		4
.L_1199:
        /*0038*/ 	.byte	0x04, 0x17
        /*003a*/ 	.short	(.L_1201 - .L_1200)
.L_1200:
        /*003c*/ 	.word	0x00000000
        /*0040*/ 	.short	0x0007
        /*0042*/ 	.short	0x0038
        /*0044*/ 	.byte	0x00, 0xf5, 0x21, 0x00


	//----- nvinfo : EIATTR_KPARAM_INFO
	.align		4
.L_1201:
        /*0048*/ 	.byte	0x04, 0x17
        /*004a*/ 	.short	(.L_1203 - .L_1202)
.L_1202:
        /*004c*/ 	.word	0x00000000
        /*0050*/ 	.short	0x0006
        /*0052*/ 	.short	0x0030
        /*0054*/ 	.byte	0x00, 0xf0, 0x21, 0x00


	//----- nvinfo : EIATTR_KPARAM_INFO
	.align		4
.L_1203:
        /*0058*/ 	.byte	0x04, 0x17
        /*005a*/ 	.short	(.L_1205 - .L_1204)
.L_1204:
        /*005c*/ 	.word	0x00000000
        /*0060*/ 	.short	0x0005
        /*0062*/ 	.short	0x0028
        /*0064*/ 	.byte	0x00, 0xf0, 0x21, 0x00


	//----- nvinfo : EIATTR_KPARAM_INFO
	.align		4
.L_1205:
        /*0068*/ 	.byte	0x04, 0x17
        /*006a*/ 	.short	(.L_1207 - .L_1206)
.L_1206:
        /*006c*/ 	.word	0x00000000
        /*0070*/ 	.short	0x0004
        /*0072*/ 	.short	0x0020
        /*0074*/ 	.byte	0x00, 0xf0, 0x21, 0x00


	//----- nvinfo : EIATTR_KPARAM_INFO
	.align		4
.L_1207:
        /*0078*/ 	.byte	0x04, 0x17
        /*007a*/ 	.short	(.L_1209 - .L_1208)
.L_1208:
        /*007c*/ 	.word	0x00000000
        /*0080*/ 	.short	0x0003
        /*0082*/ 	.short	0x0018
        /*0084*/ 	.byte	0x00, 0xf0, 0x21, 0x00


	//----- nvinfo : EIATTR_KPARAM_INFO
	.align		4
.L_1209:
        /*0088*/ 	.byte	0x04, 0x17
        /*008a*/ 	.short	(.L_1211 - .L_1210)
.L_1210:
        /*008c*/ 	.word	0x00000000
        /*0090*/ 	.short	0x0002
        /*0092*/ 	.short	0x0010
        /*0094*/ 	.byte	0x00, 0xf0, 0x21, 0x00


	//----- nvinfo : EIATTR_KPARAM_INFO
	.align		4
.L_1211:
        /*0098*/ 	.byte	0x04, 0x17
        /*009a*/ 	.short	(.L_1213 - .L_1212)
.L_1212:
        /*009c*/ 	.word	0x00000000
        /*00a0*/ 	.short	0x0001
        /*00a2*/ 	.short	0x0008
        /*00a4*/ 	.byte	0x00, 0xf5, 0x21, 0x00


	//----- nvinfo : EIATTR_KPARAM_INFO
	.align		4
.L_1213:
        /*00a8*/ 	.byte	0x04, 0x17
        /*00aa*/ 	.short	(.L_1215 - .L_1214)
.L_1214:
        /*00ac*/ 	.word	0x00000000
        /*00b0*/ 	.short	0x0000
        /*00b2*/ 	.short	0x0000
        /*00b4*/ 	.byte	0x00, 0xf5, 0x21, 0x00


	//----- nvinfo : EIATTR_SPARSE_MMA_MASK
	.align		4
.L_1215:
        /*00b8*/ 	.byte	0x03, 0x50
        /*00ba*/ 	.short	0x0000


	//----- nvinfo : EIATTR_MAXREG_COUNT
	.align		4
        /*00bc*/ 	.byte	0x03, 0x1b
        /*00be*/ 	.short	0x00ff


	//----- nvinfo : EIATTR_NUM_BARRIERS
	.align		4
        /*00c0*/ 	.byte	0x02, 0x4c
        /*00c2*/ 	.byte	0x01
	.zero		1


	//----- nvinfo : EIATTR_MERCURY_ISA_VERSION
	.align		4
        /*00c4*/ 	.byte	0x03, 0x5f
        /*00c6*/ 	.short	0x0101


	//----- nvinfo : EIATTR_COOP_GROUP_MASK_REGIDS
	.align		4
        /*00c8*/ 	.byte	0x04, 0x29
        /*00ca*/ 	.short	(.L_1217 - .L_1216)


	//   ....[0]....
.L_1216:
        /*00cc*/ 	.word	0xffffffff


	//   ....[1]....
        /*00d0*/ 	.word	0xffffffff


	//   ....[2]....
        /*00d4*/ 	.word	0xffffffff


	//   ....[3]....
        /*00d8*/ 	.word	0xffffffff


	//   ....[4]....
        /*00dc*/ 	.word	0xffffffff


	//   ....[5]....
        /*00e0*/ 	.word	0xffffffff


	//   ....[6]....
        /*00e4*/ 	.word	0xffffffff


	//   ....[7]....
        /*00e8*/ 	.word	0xffffffff


	//   ....[8]....
        /*00ec*/ 	.word	0xffffffff


	//   ....[9]....
        /*00f0*/ 	.word	0xffffffff


	//----- nvinfo : EIATTR_COOP_GROUP_INSTR_OFFSETS
	.align		4
.L_1217:
        /*00f4*/ 	.byte	0x04, 0x28
        /*00f6*/ 	.short	(.L_1219 - .L_1218)


	//   ....[0]....
.L_1218:
        /*00f8*/ 	.word	0x00001a60


	//   ....[1]....
        /*00fc*/ 	.word	0x00001a90


	//   ....[2]....
        /*0100*/ 	.word	0x00001b10


	//   ....[3]....
        /*0104*/ 	.word	0x00001b50


	//   ....[4]....
        /*0108*/ 	.word	0x00001b70


	//   ....[5]....
        /*010c*/ 	.word	0x00001f10


	//   ....[6]....
        /*0110*/ 	.word	0x00001f70


	//   ....[7]....
        /*0114*/ 	.word	0x00001fc0


	//   ....[8]....
        /*0118*/ 	.word	0x00001ff0


	//   ....[9]....
        /*011c*/ 	.word	0x00002010


	//----- nvinfo : EIATTR_VRC_CTA_INIT_COUNT
	.align		4
.L_1219:
        /*0120*/ 	.byte	0x02, 0x4a
	.zero		1
	.zero		1


	//----- nvinfo : EIATTR_EXIT_INSTR_OFFSETS
	.align		4
        /*0124*/ 	.byte	0x04, 0x1c
        /*0126*/ 	.short	(.L_1221 - .L_1220)


	//   ....[0]....
.L_1220:
        /*0128*/ 	.word	0x000025f0


	//   ....[1]....
        /*012c*/ 	.word	0x00002b50


	//   ....[2]....
        /*0130*/ 	.word	0x00003510


	//----- nvinfo : EIATTR_CRS_STACK_SIZE
	.align		4
.L_1221:
        /*0134*/ 	.byte	0x04, 0x1e
        /*0136*/ 	.short	(.L_1223 - .L_1222)
.L_1222:
        /*0138*/ 	.word	0x00000000


	//----- nvinfo : EIATTR_CBANK_PARAM_SIZE
	.align		4
.L_1223:
        /*013c*/ 	.byte	0x03, 0x19
        /*013e*/ 	.short	0x004c


	//----- nvinfo : EIATTR_PARAM_CBANK
	.align		4
        /*0140*/ 	.byte	0x04, 0x0a
        /*0142*/ 	.short	(.L_1225 - .L_1224)
	.align		4
.L_1224:
        /*0144*/ 	.word	index@(.nv.constant0._ZN4vllm15rms_norm_kernelIN3c108BFloat16ELi4ELi3EEEvPT_PKS3_lllllS6_fii)
        /*0148*/ 	.short	0x0380
        /*014a*/ 	.short	0x004c


	//----- nvinfo : EIATTR_SW_WAR
	.align		4
.L_1225:
        /*014c*/ 	.byte	0x04, 0x36
        /*014e*/ 	.short	(.L_1227 - .L_1226)
.L_1226:
        /*0150*/ 	.word	0x00000008
.L_1227:


//--------------------- .nv.info._ZN4vllm15rms_norm_kernelIN3c108BFloat16ELi8ELi3EEEvPT_PKS3_lllllS6_fii --------------------------
	.section	.nv.info._ZN4vllm15rms_norm_kernelIN3c108BFloat16ELi8ELi3EEEvPT_PKS3_lllllS6_fii,"",@"SHT_CUDA_INFO"
	.sectionflags	@""
	.align	4


	//----- nvinfo : EIATTR_CUDA_API_VERSION
	.align		4
        /*0000*/ 	.byte	0x04, 0x37
        /*0002*/ 	.short	(.L_1229 - .L_1228)
.L_1228:
        /*0004*/ 	.word	0x00000082


	//----- nvinfo : EIATTR_KPARAM_INFO
	.align		4
.L_1229:
        /*0008*/ 	.byte	0x04, 0x17
        /*000a*/ 	.short	(.L_1231 - .L_1230)
.L_1230:
        /*000c*/ 	.word	0x00000000
        /*0010*/ 	.short	0x000a
        /*0012*/ 	.short	0x0048
        /*0014*/ 	.byte	0x00, 0xf0, 0x11, 0x00


	//----- nvinfo : EIATTR_KPARAM_INFO
	.align		4
.L_1231:
        /*0018*/ 	.byte	0x04, 0x17
        /*001a*/ 	.short	(.L_1233 - .L_1232)
.L_1232:
        /*001c*/ 	.word	0x00000000
        /*0020*/ 	.short	0x0009
        /*0022*/ 	.short	0x0044
        /*0024*/ 	.byte	0x00, 0xf0, 0x11, 0x00


	//----- nvinfo : EIATTR_KPARAM_INFO
	.align		4
.L_1233:
        /*0028*/ 	.byte	0x04, 0x17
        /*002a*/ 	.short	(.L_1235 - .L_1234)
.L_1234:
        /*002c*/ 	.word	0x00000000
        /*0030*/ 	.short	0x0008
        /*0032*/ 	.short	0x0040
        /*0034*/ 	.byte	0x00, 0xf0, 0x11, 0x00


	//----- nvinfo : EIATTR_KPARAM_INFO
	.align		4
.L_1235:
        /*0038*/ 	.byte	0x04, 0x17
        /*003a*/ 	.short	(.L_1237 - .L_1236)
.L_1236:
        /*003c*/ 	.word	0x00000000
        /*0040*/ 	.short	0x0007
        /*0042*/ 	.short	0x0038
        /*0044*/ 	.byte	0x00, 0xf5, 0x21, 0x00


	//----- nvinfo : EIATTR_KPARAM_INFO
	.align		4
.L_1237:
        /*0048*/ 	.byte	0x04, 0x17
        /*004a*/ 	.short	(.L_1239 - .L_1238)
.L_1238:
        /*004c*/ 	.word	0x00000000
        /*0050*/ 	.short	0x0006
        /*0052*/ 	.short	0x0030
        /*0054*/ 	.byte	0x00, 0xf0, 0x21, 0x00


	//----- nvinfo : EIATTR_KPARAM_INFO
	.align		4
.L_1239:
        /*0058*/ 	.byte	0x04, 0x17
        /*005a*/ 	.short	(.L_1241 - .L_1240)
.L_1240:
        /*005c*/ 	.word	0x00000000
        /*0060*/ 	.short	0x0005
        /*0062*/ 	.short	0x0028
        /*0064*/ 	.byte	0x00, 0xf0, 0x21, 0x00


	//----- nvinfo : EIATTR_KPARAM_INFO
	.align		4
.L_1241:
        /*0068*/ 	.byte	0x04, 0x17
        /*006a*/ 	.short	(.L_1243 - .L_1242)
.L_1242:
        /*006c*/ 	.word	0x00000000
        /*0070*/ 	.short	0x0004
        /*0072*/ 	.short	0x0020
        /*0074*/ 	.byte	0x00, 0xf0, 0x21, 0x00


	//----- nvinfo : EIATTR_KPARAM_INFO
	.align		4
.L_1243:
        /*0078*/ 	.byte	0x04, 0x17
        /*007a*/ 	.short	(.L_1245 - .L_1244)
.L_1244:
        /*007c*/ 	.word	0x00000000
        /*0080*/ 	.short	0x0003
        /*0082*/ 	.short	0x0018
        /*0084*/ 	.byte	0x00, 0xf0, 0x21, 0x00


	//----- nvinfo : EIATTR_KPARAM_INFO
	.align		4
.L_1245:
        /*0088*/ 	.byte	0x04, 0x17
        /*008a*/ 	.short	(.L_1247 - .L_1246)
.L_1246:
        /*008c*/ 	.word	0x00000000
        /*0090*/ 	.short	0x0002
        /*0092*/ 	.short	0x0010
        /*0094*/ 	.byte	0x00, 0xf0, 0x21, 0x00


	//----- nvinfo : EIATTR_KPARAM_INFO
	.align		4
.L_1247:
        /*0098*/ 	.byte	0x04, 0x17
        /*009a*/ 	.short	(.L_1249 - .L_1248)
.L_1248:
        /*009c*/ 	.word	0x00000000
        /*00a0*/ 	.short	0x0001
        /*00a2*/ 	.short	0x0008
        /*00a4*/ 	.byte	0x00, 0xf5, 0x21, 0x00


	//----- nvinfo : EIATTR_KPARAM_INFO
	.align		4
.L_1249:
        /*00a8*/ 	.byte	0x04, 0x17
        /*00aa*/ 	.short	(.L_1251 - .L_1250)
.L_1250:
        /*00ac*/ 	.word	0x00000000
        /*00b0*/ 	.short	0x0000
        /*00b2*/ 	.short	0x0000
        /*00b4*/ 	.byte	0x00, 0xf5, 0x21, 0x00


	//----- nvinfo : EIATTR_SPARSE_MMA_MASK
	.align		4
.L_1251:
        /*00b8*/ 	.byte	0x03, 0x50
        /*00ba*/ 	.short	0x0000


	//----- nvinfo : EIATTR_MAXREG_COUNT
	.align		4
        /*00bc*/ 	.byte	0x03, 0x1b
        /*00be*/ 	.short	0x00ff


	//----- nvinfo : EIATTR_NUM_BARRIERS
	.align		4
        /*00c0*/ 	.byte	0x02, 0x4c
        /*00c2*/ 	.byte	0x01
	.zero		1


	//----- nvinfo : EIATTR_MERCURY_ISA_VERSION
	.align		4
        /*00c4*/ 	.byte	0x03, 0x5f
        /*00c6*/ 	.short	0x0101


	//----- nvinfo : EIATTR_COOP_GROUP_MASK_REGIDS
	.align		4
        /*00c8*/ 	.byte	0x04, 0x29
        /*00ca*/ 	.short	(.L_1253 - .L_1252)


	//   ....[0]....
.L_1252:
        /*00cc*/ 	.word	0xffffffff


	//   ....[1]....
        /*00d0*/ 	.word	0xffffffff


	//   ....[2]....
        /*00d4*/ 	.word	0xffffffff


	//   ....[3]....
        /*00d8*/ 	.word	0xffffffff


	//   ....[4]....
        /*00dc*/ 	.word	0xffffffff


	//   ....[5]....
        /*00e0*/ 	.word	0xffffffff


	//   ....[6]....
        /*00e4*/ 	.word	0xffffffff


	//   ....[7]....
        /*00e8*/ 	.word	0xffffffff


	//   ....[8]....
        /*00ec*/ 	.word	0xffffffff


	//   ....[9]....
        /*00f0*/ 	.word	0xffffffff


	//----- nvinfo : EIATTR_COOP_GROUP_INSTR_OFFSETS
	.align		4
.L_1253:
        /*00f4*/ 	.byte	0x04, 0x28
        /*00f6*/ 	.short	(.L_1255 - .L_1254)


	//   ....[0]....
.L_1254:
        /*00f8*/ 	.word	0x00002120


	//   ....[1]....
        /*00fc*/ 	.word	0x00002150


	//   ....[2]....
        /*0100*/ 	.word	0x000021c0


	//   ....[3]....
        /*0104*/ 	.word	0x00002210


	//   ....[4]....
        /*0108*/ 	.word	0x00002230


	//   ....[5]....
        /*010c*/ 	.word	0x000025d0


	//   ....[6]....
        /*0110*/ 	.word	0x00002620


	//   ....[7]....
        /*0114*/ 	.word	0x00002670


	//   ....[8]....
        /*0118*/ 	.word	0x000026b0


	//   ....[9]....
        /*011c*/ 	.word	0x000026d0


	//----- nvinfo : EIATTR_VRC_CTA_INIT_COUNT
	.align		4
.L_1255:
        /*0120*/ 	.byte	0x02, 0x4a
	.zero		1
	.zero		1


	//----- nvinfo : EIATTR_EXIT_INSTR_OFFSETS
	.align		4
        /*0124*/ 	.byte	0x04, 0x1c
        /*0126*/ 	.short	(.L_1257 - .L_1256)


	//   ....[0]....
.L_1256:
        /*0128*/ 	.word	0x00002cb0


	//   ....[1]....
        /*012c*/ 	.word	0x000033f0


	//   ....[2]....
        /*0130*/ 	.word	0x00004530


	//----- nvinfo : EIATTR_CRS_STACK_SIZE
	.align		4
.L_1257:
        /*0134*/ 	.byte	0x04, 0x1e
        /*0136*/ 	.short	(.L_1259 - .L_1258)
.L_1258:
        /*0138*/ 	.word	0x00000000


	//----- nvinfo : EIATTR_CBANK_PARAM_SIZE
	.align		4
.L_1259:
        /*013c*/ 	.byte	0x03, 0x19
        /*013e*/ 	.short	0x004c


	//----- nvinfo : EIATTR_PARAM_CBANK
	.align		4
        /*0140*/ 	.byte	0x04, 0x0a
        /*0142*/ 	.short	(.L_1261 - .L_1260)
	.align		4
.L_1260:
        /*0144*/ 	.word	index@(.nv.constant0._ZN4vllm15rms_norm_kernelIN3c108BFloat16ELi8ELi3EEEvPT_PKS3_lllllS6_fii)
        /*0148*/ 	.short	0x0380
        /*014a*/ 	.short	0x004c


	//----- nvinfo : EIATTR_SW_WAR
	.align		4
.L_1261:
        /*014c*/ 	.byte	0x04, 0x36
        /*014e*/ 	.short	(.L_1263 - .L_1262)
.L_1262:
        /*0150*/ 	.word	0x00000008
.L_1263:


//--------------------- .nv.info._ZN4vllm15rms_norm_kernelIN3c108BFloat16ELi16ELi3EEEvPT_PKS3_lllllS6_fii --------------------------
	.section	.nv.info._ZN4vllm15rms_norm_kernelIN3c108BFloat16ELi16ELi3EEEvPT_PKS3_lllllS6_fii,"",@"SHT_CUDA_INFO"
	.sectionflags	@""
	.align	4


	//----- nvinfo : EIATTR_CUDA_API_VERSION
	.align		4
        /*0000*/ 	.byte	0x04, 0x37
        /*0002*/ 	.short	(.L_1265 - .L_1264)
.L_1264:
        /*0004*/ 	.word	0x00000082


	//----- nvinfo : EIATTR_KPARAM_INFO
	.align		4
.L_1265:
        /*0008*/ 	.byte	0x04, 0x17
        /*000a*/ 	.short	(.L_1267 - .L_1266)
.L_1266:
        /*000c*/ 	.word	0x00000000
        /*0010*/ 	.short	0x000a
        /*0012*/ 	.short	0x0048
        /*0014*/ 	.byte	0x00, 0xf0, 0x11, 0x00


	//----- nvinfo : EIATTR_KPARAM_INFO
	.align		4
.L_1267:
        /*0018*/ 	.byte	0x04, 0x17
        /*001a*/ 	.short	(.L_1269 - .L_1268)
.L_1268:
        /*001c*/ 	.word	0x00000000
        /*0020*/ 	.short	0x0009
        /*0022*/ 	.short	0x0044
        /*0024*/ 	.byte	0x00, 0xf0, 0x11, 0x00


	//----- nvinfo : EIATTR_KPARAM_INFO
	.align		4
.L_1269:
        /*0028*/ 	.byte	0x04, 0x17
        /*002a*/ 	.short	(.L_1271 - .L_1270)
.L_1270:
        /*002c*/ 	.word	0x00000000
        /*0030*/ 	.short	0x0008
        /*0032*/ 	.short	0x0040
        /*0034*/ 	.byte	0x00, 0xf0, 0x11, 0x00


	//----- nvinfo : EIATTR_KPARAM_INFO
	.align		4
.L_1271:
        /*0038*/ 	.byte	0x04, 0x17
        /*003a*/ 	.short	(.L_1273 - .L_1272)
.L_1272:
        /*003c*/ 	.word	0x00000000
        /*0040*/ 	.short	0x0007
        /*0042*/ 	.short	0x0038
        /*0044*/ 	.byte	0x00, 0xf5, 0x21, 0x00


	//----- nvinfo : EIATTR_KPARAM_INFO
	.align		4
.L_1273:
        /*0048*/ 	.byte	0x04, 0x17
        /*004a*/ 	.short	(.L_1275 - .L_1274)
.L_1274:
        /*004c*/ 	.word	0x00000000
        /*0050*/ 	.short	0x0006
        /*0052*/ 	.short	0x0030
        /*0054*/ 	.byte	0x00, 0xf0, 0x21, 0x00


	//----- nvinfo : EIATTR_KPARAM_INFO
	.align		4
.L_1275:
        /*0058*/ 	.byte	0x04, 0x17
        /*005a*/ 	.short	(.L_1277 - .L_1276)
.L_1276:
        /*005c*/ 	.word	0x00000000
        /*0060*/ 	.short	0x0005
        /*0062*/ 	.short	0x0028
        /*0064*/ 	.byte	0x00, 0xf0, 0x21, 0x00


	//----- nvinfo : EIATTR_KPARAM_INFO
	.align		4
.L_1277:
        /*0068*/ 	.byte	0x04, 0x17
        /*006a*/ 	.short	(.L_1279 - .L_1278)
.L_1278:
        /*006c*/ 	.word	0x00000000
        /*0070*/ 	.short	0x0004
        /*0072*/ 	.short	0x0020
        /*0074*/ 	.byte	0x00, 0xf0, 0x21, 0x00


	//----- nvinfo : EIATTR_KPARAM_INFO
	.align		4
.L_1279:
        /*0078*/ 	.byte	0x04, 0x17
        /*007a*/ 	.short	(.L_1281 - .L_1280)
.L_1280:
        /*007c*/ 	.word	0x00000000
        /*0080*/ 	.short	0x0003
        /*0082*/ 	.short	0x0018
        /*0084*/ 	.byte	0x00, 0xf0, 0x21, 0x00


	//----- nvinfo : EIATTR_KPARAM_INFO
	.align		4
.L_1281:
        /*0088*/ 	.byte	0x04, 0x17
        /*008a*/ 	.short	(.L_1283 - .L_1282)
.L_1282:
        /*008c*/ 	.word	0x00000000
        /*0090*/ 	.short	0x0002
        /*0092*/ 	.short	0x0010
        /*0094*/ 	.byte	0x00, 0xf0, 0x21, 0x00


	//----- nvinfo : EIATTR_KPARAM_INFO
	.align		4
.L_1283:
        /*0098*/ 	.byte	0x04, 0x17
        /*009a*/ 	.short	(.L_1285 - .L_1284)
.L_1284:
        /*009c*/ 	.word	0x00000000
        /*00a0*/ 	.short	0x0001
        /*00a2*/ 	.short	0x0008
        /*00a4*/ 	.byte	0x00, 0xf5, 0x21, 0x00


	//----- nvinfo : EIATTR_KPARAM_INFO
	.align		4
.L_1285:
        /*00a8*/ 	.byte	0x04, 0x17
        /*00aa*/ 	.short	(.L_1287 - .L_1286)
.L_1286:
        /*00ac*/ 	.word	0x00000000
        /*00b0*/ 	.short	0x0000
        /*00b2*/ 	.short	0x0000
        /*00b4*/ 	.byte	0x00, 0xf5, 0x21, 0x00


	//----- nvinfo : EIATTR_SPARSE_MMA_MASK
	.align		4
.L_1287:
        /*00b8*/ 	.byte	0x03, 0x50
        /*00ba*/ 	.short	0x0000


	//----- nvinfo : EIATTR_MAXREG_COUNT
	.align		4
        /*00bc*/ 	.byte	0x03, 0x1b
        /*00be*/ 	.short	0x00ff


	//----- nvinfo : EIATTR_NUM_BARRIERS
	.align		4
        /*00c0*/ 	.byte	0x02, 0x4c
        /*00c2*/ 	.byte	0x01
	.zero		1


	//----- nvinfo : EIATTR_MERCURY_ISA_VERSION
	.align		4
        /*00c4*/ 	.byte	0x03, 0x5f
        /*00c6*/ 	.short	0x0101


	//----- nvinfo : EIATTR_COOP_GROUP_MASK_REGIDS
	.align		4
        /*00c8*/ 	.byte	0x04, 0x29
        /*00ca*/ 	.short	(.L_1289 - .L_1288)


	//   ....[0]....
.L_1288:
        /*00cc*/ 	.word	0xffffffff


	//   ....[1]....
        /*00d0*/ 	.word	0xffffffff


	//   ....[2]....
        /*00d4*/ 	.word	0xffffffff


	//   ....[3]....
        /*00d8*/ 	.word	0xffffffff


	//   ....[4]....
        /*00dc*/ 	.word	0xffffffff


	//   ....[5]....
        /*00e0*/ 	.word	0xffffffff


	//   ....[6]....
        /*00e4*/ 	.word	0xffffffff


	//   ....[7]....
        /*00e8*/ 	.word	0xffffffff


	//   ....[8]....
        /*00ec*/ 	.word	0xffffffff


	//   ....[9]....
        /*00f0*/ 	.word	0xffffffff


	//----- nvinfo : EIATTR_COOP_GROUP_INSTR_OFFSETS
	.align		4
.L_1289:
        /*00f4*/ 	.byte	0x04, 0x28
        /*00f6*/ 	.short	(.L_1291 - .L_1290)


	//   ....[0]....
.L_1290:
        /*00f8*/ 	.word	0x00002120


	//   ....[1]....
        /*00fc*/ 	.word	0x00002150


	//   ....[2]....
        /*0100*/ 	.word	0x000021d0


	//   ....[3]....
        /*0104*/ 	.word	0x00002210


	//   ....[4]....
        /*0108*/ 	.word	0x00002230


	//   ....[5]....
        /*010c*/ 	.word	0x000025d0


	//   ....[6]....
        /*0110*/ 	.word	0x00002630


	//   ....[7]....
        /*0114*/ 	.word	0x00002680


	//   ....[8]....
        /*0118*/ 	.word	0x000026b0


	//   ....[9]....
        /*011c*/ 	.word	0x000026d0


	//----- nvinfo : EIATTR_VRC_CTA_INIT_COUNT
	.align		4
.L_1291:
        /*0120*/ 	.byte	0x02, 0x4a
	.zero		1
	.zero		1


	//----- nvinfo : EIATTR_EXIT_INSTR_OFFSETS
	.align		4
        /*0124*/ 	.byte	0x04, 0x1c
        /*0126*/ 	.short	(.L_1293 - .L_1292)


	//   ....[0]....
.L_1292:
        /*0128*/ 	.word	0x00002ca0


	//   ....[1]....
        /*012c*/ 	.word	0x00003740


	//   ....[2]....
        /*0130*/ 	.word	0x00004810


	//----- nvinfo : EIATTR_CRS_STACK_SIZE
	.align		4
.L_1293:
        /*0134*/ 	.byte	0x04, 0x1e
        /*0136*/ 	.short	(.L_1295 - .L_1294)
.L_1294:
        /*0138*/ 	.word	0x00000000


	//----- nvinfo : EIATTR_CBANK_PARAM_SIZE
	.align		4
.L_1295:
        /*013c*/ 	.byte	0x03, 0x19
        /*013e*/ 	.short	0x004c


	//----- nvinfo : EIATTR_PARAM_CBANK
	.align		4
        /*0140*/ 	.byte	0x04, 0x0a
        /*0142*/ 	.short	(.L_1297 - .L_1296)
	.align		4
.L_1296:
        /*0144*/ 	.word	index@(.nv.constant0._ZN4vllm15rms_norm_kernelIN3c108BFloat16ELi16ELi3EEEvPT_PKS3_lllllS6_fii)
        /*0148*/ 	.short	0x0380
        /*014a*/ 	.short	0x004c


	//----- nvinfo : EIATTR_SW_WAR
	.align		4
.L_1297:
        /*014c*/ 	.byte	0x04, 0x36
        /*014e*/ 	.short	(.L_1299 - .L_1298)
.L_1298:
        /*0150*/ 	.word	0x00000008
.L_1299:


//--------------------- .nv.info._ZN4vllm15rms_norm_kernelIN3c104HalfELi1ELi3EEEvPT_PKS3_lllllS6_fii --------------------------
	.section	.nv.info._ZN4vllm15rms_norm_kernelIN3c104HalfELi1ELi3EEEvPT_PKS3_lllllS6_fii,"",@"SHT_CUDA_INFO"
	.sectionflags	@""
	.align	4


	//----- nvinfo : EIATTR_CUDA_API_VERSION
	.align		4
        /*0000*/ 	.byte	0x04, 0x37
        /*0002*/ 	.short	(.L_1301 - .L_1300)
.L_1300:
        /*0004*/ 	.word	0x00000082


	//----- nvinfo : EIATTR_KPARAM_INFO
	.align		4
.L_1301:
        /*0008*/ 	.byte	0x04, 0x17
        /*000a*/ 	.short	(.L_1303 - .L_1302)
.L_1302:
        /*000c*/ 	.word	0x00000000
        /*0010*/ 	.short	0x000a
        /*0012*/ 	.short	0x0048
        /*0014*/ 	.byte	0x00, 0xf0, 0x11, 0x00


	//----- nvinfo : EIATTR_KPARAM_INFO
	.align		4
.L_1303:
        /*0018*/ 	.byte	0x04, 0x17
        /*001a*/ 	.short	(.L_1305 - .L_1304)
.L_1304:
        /*001c*/ 	.word	0x00000000
        /*0020*/ 	.short	0x0009
        /*0022*/ 	.short	0x0044
        /*0024*/ 	.byte	0x00, 0xf0, 0x11, 0x00


	//----- nvinfo : EIATTR_KPARAM_INFO
	.align		4
.L_1305:
        /*0028*/ 	.byte	0x04, 0x17
        /*002a*/ 	.short	(.L_1307 - .L_1306)
.L_1306:
        /*002c*/ 	.word	0x00000000
        /*0030*/ 	.short	0x0008
        /*0032*/ 	.short	0x0040
        /*0034*/ 	.byte	0x00, 0xf0, 0x11, 0x00


	//----- nvinfo : EIATTR_KPARAM_INFO
	.align		4
.L_1307:
        /*0038*/ 	.byte	0x04, 0x17
        /*003a*/ 	.short	(.L_1309 - .L_1308)
.L_1308:
        /*003c*/ 	.word	0x00000000
        /*0040*/ 	.short	0x0007
        /*0042*/ 	.short	0x0038
        /*0044*/ 	.byte	0x00, 0xf5, 0x21, 0x00


	//----- nvinfo : EIATTR_KPARAM_INFO
	.align		4
.L_1309:
        /*0048*/ 	.byte	0x04, 0x17
        /*004a*/ 	.short	(.L_1311 - .L_1310)
.L_1310:
        /*004c*/ 	.word	0x00000000
        /*0050*/ 	.short	0x0006
        /*0052*/ 	.short	0x0030
        /*0054*/ 	.byte	0x00, 0xf0, 0x21, 0x00


	//----- nvinfo : EIATTR_KPARAM_INFO
	.align		4
.L_1311:
        /*0058*/ 	.byte	0x04, 0x17
        /*005a*/ 	.short	(.L_1313 - .L_1312)
.L_1312:
        /*005c*/ 	.word	0x00000000
        /*0060*/ 	.short	0x0005
        /*0062*/ 	.short	0x0028
        /*0064*/ 	.byte	0x00, 0xf0, 0x21, 0x00


	//----- nvinfo : EIATTR_KPARAM_INFO
	.align		4
.L_1313:
        /*0068*/ 	.byte	0x04, 0x17
        /*006a*/ 	.short	(.L_1315 - .L_1314)
.L_1314:
        /*006c*/ 	.word	0x00000000
        /*0070*/ 	.short	0x0004
        /*0072*/ 	.short	0x0020
        /*0074*/ 	.byte	0x00, 0xf0, 0x21, 0x00


	//----- nvinfo : EIATTR_KPARAM_INFO
	.align		4
.L_1315:
        /*0078*/ 	.byte	0x04, 0x17
        /*007a*/ 	.short	(.L_1317 - .L_1316)
.L_1316:
        /*007c*/ 	.word	0x00000000
        /*0080*/ 	.short	0x0003
        /*0082*/ 	.short	0x0018
        /*0084*/ 	.byte	0x00, 0xf0, 0x21, 0x00


	//----- nvinfo : EIATTR_KPARAM_INFO
	.align		4
.L_1317:
        /*0088*/ 	.byte	0x04, 0x17
        /*008a*/ 	.short	(.L_1319 - .L_1318)
.L_1318:
        /*008c*/ 	.word	0x00000000
        /*0090*/ 	.short	0x0002
        /*0092*/ 	.short	0x0010
        /*0094*/ 	.byte	0x00, 0xf0, 0x21, 0x00


	//----- nvinfo : EIATTR_KPARAM_INFO
	.align		4
.L_1319:
        /*0098*/ 	.byte	0x04, 0x17
        /*009a*/ 	.short	(.L_1321 - .L_1320)
.L_1320:
        /*009c*/ 	.word	0x00000000
        /*00a0*/ 	.short	0x0001
        /*00a2*/ 	.short	0x0008
        /*00a4*/ 	.byte	0x00, 0xf5, 0x21, 0x00


	//----- nvinfo : EIATTR_KPARAM_INFO
	.align		4
.L_1321:
        /*00a8*/ 	.byte	0x04, 0x17
        /*00aa*/ 	.short	(.L_1323 - .L_1322)
.L_1322:
        /*00ac*/ 	.word	0x00000000
        /*00b0*/ 	.short	0x0000
        /*00b2*/ 	.short	0x0000
        /*00b4*/ 	.byte	0x00, 0xf5, 0x21, 0x00


	//----- nvinfo : EIATTR_SPARSE_MMA_MASK
	.align		4
.L_1323:
        /*00b8*/ 	.byte	0x03, 0x50
        /*00ba*/ 	.short	0x0000


	//----- nvinfo : EIATTR_MAXREG_COUNT
	.align		4
        /*00bc*/ 	.byte	0x03, 0x1b
        /*00be*/ 	.short	0x00ff


	//----- nvinfo : EIATTR_NUM_BARRIERS
	.align		4
        /*00c0*/ 	.byte	0x02, 0x4c
        /*00c2*/ 	.byte	0x01
	.zero		1


	//----- nvinfo : EIATTR_MERCURY_ISA_VERSION
	.align		4
        /*00c4*/ 	.byte	0x03, 0x5f
        /*00c6*/ 	.short	0x0101


	//----- nvinfo : EIATTR_COOP_GROUP_MASK_REGIDS
	.align		4
        /*00c8*/ 	.byte	0x04, 0x29
        /*00ca*/ 	.short	(.L_1325 - .L_1324)


	//   ....[0]....
.L_1324:
        /*00cc*/ 	.word	0xffffffff


	//   ....[1]....
        /*00d0*/ 	.word	0xffffffff


	//   ....[2]....
        /*00d4*/ 	.word	0xffffffff


	//   ....[3]....
        /*00d8*/ 	.word	0xffffffff


	//   ....[4]....
        /*00dc*/ 	.word	0xffffffff


	//   ....[5]....
        /*00e0*/ 	.word	0xffffffff


	//   ....[6]....
        /*00e4*/ 	.word	0xffffffff


	//   ....[7]....
        /*00e8*/ 	.word	0xffffffff


	//   ....[8]....
        /*00ec*/ 	.word	0xffffffff


	//   ....[9]....
        /*00f0*/ 	.word	0xffffffff


	//----- nvinfo : EIATTR_COOP_GROUP_INSTR_OFFSETS
	.align		4
.L_1325:
        /*00f4*/ 	.byte	0x04, 0x28
        /*00f6*/ 	.short	(.L_1327 - .L_1326)


	//   ....[0]....
.L_1326:
        /*00f8*/ 	.word	0x00000e60


	//   ....[1]....
        /*00fc*/ 	.word	0x00000e90


	//   ....[2]....
        /*0100*/ 	.word	0x00000f10


	//   ....[3]....
        /*0104*/ 	.word	0x00000f50


	//   ....[4]....
        /*0108*/ 	.word	0x00000f70


	//   ....[5]....
        /*010c*/ 	.word	0x00001310


	//   ....[6]....
        /*0110*/ 	.word	0x00001370


	//   ....[7]....
        /*0114*/ 	.word	0x000013c0


	//   ....[8]....
        /*0118*/ 	.word	0x000013f0


	//   ....[9]....
        /*011c*/ 	.word	0x00001410


	//----- nvinfo : EIATTR_VRC_CTA_INIT_COUNT
	.align		4
.L_1327:
        /*0120*/ 	.byte	0x02, 0x4a
	.zero		1
	.zero		1


	//----- nvinfo : EIATTR_EXIT_INSTR_OFFSETS
	.align		4
        /*0124*/ 	.byte	0x04, 0x1c
        /*0126*/ 	.short	(.L_1329 - .L_1328)


	//   ....[0]....
.L_1328:
        /*0128*/ 	.word	0x000019c0


	//   ....[1]....
        /*012c*/ 	.word	0x00001b40


	//----- nvinfo : EIATTR_CRS_STACK_SIZE
	.align		4
.L_1329:
        /*0130*/ 	.byte	0x04, 0x1e
        /*0132*/ 	.short	(.L_1331 - .L_1330)
.L_1330:
        /*0134*/ 	.word	0x00000000


	//----- nvinfo : EIATTR_CBANK_PARAM_SIZE
	.align		4
.L_1331:
        /*0138*/ 	.byte	0x03, 0x19
        /*013a*/ 	.short	0x004c


	//----- nvinfo : EIATTR_PARAM_CBANK
	.align		4
        /*013c*/ 	.byte	0x04, 0x0a
        /*013e*/ 	.short	(.L_1333 - .L_1332)
	.align		4
.L_1332:
        /*0140*/ 	.word	index@(.nv.constant0._ZN4vllm15rms_norm_kernelIN3c104HalfELi1ELi3EEEvPT_PKS3_lllllS6_fii)
        /*0144*/ 	.short	0x0380
        /*0146*/ 	.short	0x004c


	//----- nvinfo : EIATTR_SW_WAR
	.align		4
.L_1333:
        /*0148*/ 	.byte	0x04, 0x36
        /*014a*/ 	.short	(.L_1335 - .L_1334)
.L_1334:
        /*014c*/ 	.word	0x00000008
.L_1335:


//--------------------- .nv.info._ZN4vllm15rms_norm_kernelIN3c104HalfELi2ELi3EEEvPT_PKS3_lllllS6_fii --------------------------
	.section	.nv.info._ZN4vllm15rms_norm_kernelIN3c104HalfELi2ELi3EEEvPT_PKS3_lllllS6_fii,"",@"SHT_CUDA_INFO"
	.sectionflags	@""
	.align	4


	//----- nvinfo : EIATTR_CUDA_API_VERSION
	.align		4
        /*0000*/ 	.byte	0x04, 0x37
        /*0002*/ 	.short	(.L_1337 - .L_1336)
.L_1336:
        /*0004*/ 	.word	0x00000082


	//----- nvinfo : EIATTR_KPARAM_INFO
	.align		4
.L_1337:
        /*0008*/ 	.byte	0x04, 0x17
        /*000a*/ 	.short	(.L_1339 - .L_1338)
.L_1338:
        /*000c*/ 	.word	0x00000000
        /*0010*/ 	.short	0x000a
        /*0012*/ 	.short	0x0048
        /*0014*/ 	.byte	0x00, 0xf0, 0x11, 0x00


	//----- nvinfo : EIATTR_KPARAM_INFO
	.align		4
.L_1339:
        /*0018*/ 	.byte	0x04, 0x17
        /*001a*/ 	.short	(.L_1341 - .L_1340)
.L_1340:
        /*001c*/ 	.word	0x00000000
        /*0020*/ 	.short	0x0009
        /*0022*/ 	.short	0x0044
        /*0024*/ 	.byte	0x00, 0xf0, 0x11, 0x00


	//----- nvinfo : EIATTR_KPARAM_INFO
	.align		4
.L_1341:
        /*0028*/ 	.byte	0x04, 0x17
        /*002a*/ 	.short	(.L_1343 - .L_1342)
.L_1342:
        /*002c*/ 	.word	0x00000000
        /*0030*/ 	.short	0x0008
        /*0032*/ 	.short	0x0040
        /*0034*/ 	.byte	0x00, 0xf0, 0x11, 0x00


	//----- nvinfo : EIATTR_KPARAM_INFO
	.align		4
.L_1343:
        /*0038*/ 	.byte	0x04, 0x17
        /*003a*/ 	.short	(.L_1345 - .L_1344)
.L_1344:
        /*003c*/ 	.word	0x00000000
        /*0040*/ 	.short	0x0007
        /*0042*/ 	.short	0x0038
        /*0044*/ 	.byte	0x00, 0xf5, 0x21, 0x00


	//----- nvinfo : EIATTR_KPARAM_INFO
	.align		4
.L_1345:
        /*0048*/ 	.byte	0x04, 0x17
        /*004a*/ 	.short	(.L_1347 - .L_1346)
.L_1346:
        /*004c*/ 	.word	0x00000000
        /*0050*/ 	.short	0x0006
        /*0052*/ 	.short	0x0030
        /*0054*/ 	.byte	0x00, 0xf0, 0x21, 0x00


	//----- nvinfo : EIATTR_KPARAM_INFO
	.align		4
.L_1347:
        /*0058*/ 	.byte	0x04, 0x17
        /*005a*/ 	.short	(.L_1349 - .L_1348)
.L_1348:
        /*005c*/ 	.word	0x00000000
        /*0060*/ 	.short	0x0005
        /*0062*/ 	.short	0x0028
        /*0064*/ 	.byte	0x00, 0xf0, 0x21, 0x00


	//----- nvinfo : EIATTR_KPARAM_INFO
	.align		4
.L_1349:
        /*0068*/ 	.byte	0x04, 0x17
        /*006a*/ 	.short	(.L_1351 - .L_1350)
.L_1350:
        /*006c*/ 	.word	0x00000000
        /*0070*/ 	.short	0x0004
        /*0072*/ 	.short	0x0020
        /*0074*/ 	.byte	0x00, 0xf0, 0x21, 0x00


	//----- nvinfo : EIATTR_KPARAM_INFO
	.align		4
.L_1351:
        /*0078*/ 	.byte	0x04, 0x17
        /*007a*/ 	.short	(.L_1353 - .L_1352)
.L_1352:
        /*007c*/ 	.word	0x00000000
        /*0080*/ 	.short	0x0003
        /*0082*/ 	.short	0x0018
        /*0084*/ 	.byte	0x00, 0xf0, 0x21, 0x00


	//----- nvinfo : EIATTR_KPARAM_INFO
	.align		4
.L_1353:
        /*0088*/ 	.byte	0x04, 0x17
        /*008a*/ 	.short	(.L_1355 - .L_1354)
.L_1354:
        /*008c*/ 	.word	0x00000000
        /*0090*/ 	.short	0x0002
        /*0092*/ 	.short	0x0010
        /*0094*/ 	.byte	0x00, 0xf0, 0x21, 0x00


	//----- nvinfo : EIATTR_KPARAM_INFO
	.align		4
.L_1355:
        /*0098*/ 	.byte	0x04, 0x17
        /*009a*/ 	.short	(.L_1357 - .L_1356)
.L_1356:
        /*009c*/ 	.word	0x00000000
        /*00a0*/ 	.short	0x0001
        /*00a2*/ 	.short	0x0008
        /*00a4*/ 	.byte	0x00, 0xf5, 0x21, 0x00


	//----- nvinfo : EIATTR_KPARAM_INFO
	.align		4
.L_1357:
        /*00a8*/ 	.byte	0x04, 0x17
        /*00aa*/ 	.short	(.L_1359 - .L_1358)
.L_1358:
        /*00ac*/ 	.word	0x00000000
        /*00b0*/ 	.short	0x0000
        /*00b2*/ 	.short	0x0000
        /*00b4*/ 	.byte	0x00, 0xf5, 0x21, 0x00


	//----- nvinfo : EIATTR_SPARSE_MMA_MASK
	.align		4
.L_1359:
        /*00b8*/ 	.byte	0x03, 0x50
        /*00ba*/ 	.short	0x0000


	//----- nvinfo : EIATTR_MAXREG_COUNT
	.align		4
        /*00bc*/ 	.byte	0x03, 0x1b
        /*00be*/ 	.short	0x00ff


	//----- nvinfo : EIATTR_NUM_BARRIERS
	.align		4
        /*00c0*/ 	.byte	0x02, 0x4c
        /*00c2*/ 	.byte	0x01
	.zero		1


	//----- nvinfo : EIATTR_MERCURY_ISA_VERSION
	.align		4
        /*00c4*/ 	.byte	0x03, 0x5f
        /*00c6*/ 	.short	0x0101


	//----- nvinfo : EIATTR_COOP_GROUP_MASK_REGIDS
	.align		4
        /*00c8*/ 	.byte	0x04, 0x29
        /*00ca*/ 	.short	(.L_1361 - .L_1360)


	//   ....[0]....
.L_1360:
        /*00cc*/ 	.word	0xffffffff


	//   ....[1]....
        /*00d0*/ 	.word	0xffffffff


	//   ....[2]....
        /*00d4*/ 	.word	0xffffffff


	//   ....[3]....
        /*00d8*/ 	.word	0xffffffff


	//   ....[4]....
        /*00dc*/ 	.word	0xffffffff


	//   ....[5]....
        /*00e0*/ 	.word	0xffffffff


	//   ....[6]....
        /*00e4*/ 	.word	0xffffffff


	//   ....[7]....
        /*00e8*/ 	.word	0xffffffff


	//   ....[8]....
        /*00ec*/ 	.word	0xffffffff


	//   ....[9]....
        /*00f0*/ 	.word	0xffffffff


	//----- nvinfo : EIATTR_COOP_GROUP_INSTR_OFFSETS
	.align		4
.L_1361:
        /*00f4*/ 	.byte	0x04, 0x28
        /*00f6*/ 	.short	(.L_1363 - .L_1362)


	//   ....[0]....
.L_1362:
        /*00f8*/ 	.word	0x000015a0


	//   ....[1]....
        /*00fc*/ 	.word	0x000015d0


	//   ....[2]....
        /*0100*/ 	.word	0x00001640


	//   ....[3]....
        /*0104*/ 	.word	0x00001690


	//   ....[4]....
        /*0108*/ 	.word	0x000016b0


	//   ....[5]....
        /*010c*/ 	.word	0x00001a50


	//   ....[6]....
        /*0110*/ 	.word	0x00001aa0


	//   ....[7]....
        /*0114*/ 	.word	0x00001af0


	//   ....[8]....
        /*0118*/ 	.word	0x00001b30


	//   ....[9]....
        /*011c*/ 	.word	0x00001b50


	//----- nvinfo : EIATTR_VRC_CTA_INIT_COUNT
	.align		4
.L_1363:
        /*0120*/ 	.byte	0x02, 0x4a
	.zero		1
	.zero		1


	//----- nvinfo : EIATTR_EXIT_INSTR_OFFSETS
	.align		4
        /*0124*/ 	.byte	0x04, 0x1c
        /*0126*/ 	.short	(.L_1365 - .L_1364)


	//   ....[0]....
.L_1364:
        /*0128*/ 	.word	0x00002120


	//   ....[1]....
        /*012c*/ 	.word	0x00002570


	//   ....[2]....
        /*0130*/ 	.word	0x00002af0


	//----- nvinfo : EIATTR_CRS_STACK_SIZE
	.align		4
.L_1365:
        /*0134*/ 	.byte	0x04, 0x1e
        /*0136*/ 	.short	(.L_1367 - .L_1366)
.L_1366:
        /*0138*/ 	.word	0x00000000


	//----- nvinfo : EIATTR_CBANK_PARAM_SIZE
	.align		4
.L_1367:
        /*013c*/ 	.byte	0x03, 0x19
        /*013e*/ 	.short	0x004c


	//----- nvinfo : EIATTR_PARAM_CBANK
	.align		4
        /*0140*/ 	.byte	0x04, 0x0a
        /*0142*/ 	.short	(.L_1369 - .L_1368)
	.align		4
.L_1368:
        /*0144*/ 	.word	index@(.nv.constant0._ZN4vllm15rms_norm_kernelIN3c104HalfELi2ELi3EEEvPT_PKS3_lllllS6_fii)
        /*0148*/ 	.short	0x0380
        /*014a*/ 	.short	0x004c


	//----- nvinfo : EIATTR_SW_WAR
	.align		4
.L_1369:
        /*014c*/ 	.byte	0x04, 0x36
        /*014e*/ 	.short	(.L_1371 - .L_1370)
.L_1370:
        /*0150*/ 	.word	0x00000008
.L_1371:


//--------------------- .nv.info._ZN4vllm15rms_norm_kernelIN3c104HalfELi4ELi3EEEvPT_PKS3_lllllS6_fii --------------------------
	.section	.nv.info._ZN4vllm15rms_norm_kernelIN3c104HalfELi4ELi3EEEvPT_PKS3_lllllS6_fii,"",@"SHT_CUDA_INFO"
	.sectionflags	@""
	.align	4


	//----- nvinfo : EIATTR_CUDA_API_VERSION
	.align		4
        /*0000*/ 	.byte	0x04, 0x37
        /*0002*/ 	.short	(.L_1373 - .L_1372)
.L_1372:
        /*0004*/ 	.word	0x00000082


	//----- nvinfo : EIATTR_KPARAM_INFO
	.align		4
.L_1373:
        /*0008*/ 	.byte	0x04, 0x17
        /*000a*/ 	.short	(.L_1375 - .L_1374)
.L_1374:
        /*000c*/ 	.word	0x00000000
        /*0010*/ 	.short	0x000a
        /*0012*/ 	.short	0x0048
        /*0014*/ 	.byte	0x00, 0xf0, 0x11, 0x00


	//----- nvinfo : EIATTR_KPARAM_INFO
	.align		4
.L_1375:
        /*0018*/ 	.byte	0x04, 0x17
        /*001a*/ 	.short	(.L_1377 - .L_1376)
.L_1376:
        /*001c*/ 	.word	0x00000000
        /*0020*/ 	.short	0x0009
        /*0022*/ 	.short	0x0044
        /*0024*/ 	.byte	0x00, 0xf0, 0x11, 0x00


	//----- nvinfo : EIATTR_KPARAM_INFO
	.align		4
.L_1377:
        /*0028*/ 	.byte	0x04, 0x17
        /*002a*/ 	.short	(.L_1379 - .L_1378)
.L_1378:
        /*002c*/ 	.word	0x00000000
        /*0030*/ 	.short	0x0008
        /*0032*/ 	.short	0x0040
        /*0034*/ 	.byte	0x00, 0xf0, 0x11, 0x00


	//----- nvinfo : EIATTR_KPARAM_INFO
	.align		4
.L_1379:
        /*0038*/ 	.byte	0x04, 0x17
        /*003a*/ 	.short	(.L_1381 - .L_1380)
.L_1380:
        /*003c*/ 	.word	0x00000000
        /*0040*/ 	.short	0x0007
        /*0042*/ 	.short	0x0038
        /*0044*/ 	.byte	0x00, 0xf5, 0x21, 0x00


	//----- nvinfo : EIATTR_KPARAM_INFO
	.align		4
.L_1381:
        /*0048*/ 	.byte	0x04, 0x17
        /*004a*/ 	.short	(.L_1383 - .L_1382)
.L_1382:
        /*004c*/ 	.word	0x00000000
        /*0050*/ 	.short	0x0006
        /*0052*/ 	.short	0x0030
        /*0054*/ 	.byte	0x00, 0xf0, 0x21, 0x00


	//----- nvinfo : EIATTR_KPARAM_INFO
	.align		4
.L_1383:
        /*0058*/ 	.byte	0x04, 0x17
        /*005a*/ 	.short	(.L_1385 - .L_1384)
.L_1384:
        /*005c*/ 	.word	0x00000000
        /*0060*/ 	.short	0x0005
        /*0062*/ 	.short	0x0028
        /*0064*/ 	.byte	0x00, 0xf0, 0x21, 0x00


	//----- nvinfo : EIATTR_KPARAM_INFO
	.align		4
.L_1385:
        /*0068*/ 	.byte	0x04, 0x17
        /*006a*/ 	.short	(.L_1387 - .L_1386)
.L_1386:
        /*006c*/ 	.word	0x00000000
        /*0070*/ 	.short	0x0004
        /*0072*/ 	.short	0x0020
        /*0074*/ 	.byte	0x00, 0xf0, 0x21, 0x00


	//----- nvinfo : EIATTR_KPARAM_INFO
	.align		4
.L_1387:
        /*0078*/ 	.byte	0x04, 0x17
        /*007a*/ 	.short	(.L_1389 - .L_1388)
.L_1388:
        /*007c*/ 	.word	0x00000000
        /*0080*/ 	.short	0x0003
        /*0082*/ 	.short	0x0018
        /*0084*/ 	.byte	0x00, 0xf0, 0x21, 0x00


	//----- nvinfo : EIATTR_KPARAM_INFO
	.align		4
.L_1389:
        /*0088*/ 	.byte	0x04, 0x17
        /*008a*/ 	.short	(.L_1391 - .L_1390)
.L_1390:
        /*008c*/ 	.word	0x00000000
        /*0090*/ 	.short	0x0002
        /*0092*/ 	.short	0x0010
        /*0094*/ 	.byte	0x00, 0xf0, 0x21, 0x00


	//----- nvinfo : EIATTR_KPARAM_INFO
	.align		4
.L_1391:
        /*0098*/ 	.byte	0x04, 0x17
        /*009a*/ 	.short	(.L_1393 - .L_1392)
.L_1392:
        /*009c*/ 	.word	0x00000000
        /*00a0*/ 	.short	0x0001
        /*00a2*/ 	.short	0x0008
        /*00a4*/ 	.byte	0x00, 0xf5, 0x21, 0x00


	//----- nvinfo : EIATTR_KPARAM_INFO
	.align		4
.L_1393:
        /*00a8*/ 	.byte	0x04, 0x17
        /*00aa*/ 	.short	(.L_1395 - .L_1394)
.L_1394:
        /*00ac*/ 	.word	0x00000000
        /*00b0*/ 	.short	0x0000
        /*00b2*/ 	.short	0x0000
        /*00b4*/ 	.byte	0x00, 0xf5, 0x21, 0x00


	//----- nvinfo : EIATTR_SPARSE_MMA_MASK
	.align		4
.L_1395:
        /*00b8*/ 	.byte	0x03, 0x50
        /*00ba*/ 	.short	0x0000


	//----- nvinfo : EIATTR_MAXREG_COUNT
	.align		4
        /*00bc*/ 	.byte	0x03, 0x1b
        /*00be*/ 	.short	0x00ff


	//----- nvinfo : EIATTR_NUM_BARRIERS
	.align		4
        /*00c0*/ 	.byte	0x02, 0x4c
        /*00c2*/ 	.byte	0x01
	.zero		1


	//----- nvinfo : EIATTR_MERCURY_ISA_VERSION
	.align		4
        /*00c4*/ 	.byte	0x03, 0x5f
        /*00c6*/ 	.short	0x0101


	//----- nvinfo : EIATTR_COOP_GROUP_MASK_REGIDS
	.align		4
        /*00c8*/ 	.byte	0x04, 0x29
        /*00ca*/ 	.short	(.L_1397 - .L_1396)


	//   ....[0]....
.L_1396:
        /*00cc*/ 	.word	0xffffffff


	//   ....[1]....
        /*00d0*/ 	.word	0xffffffff


	//   ....[2]....
        /*00d4*/ 	.word	0xffffffff


	//   ....[3]....
        /*00d8*/ 	.word	0xffffffff


	//   ....[4]....
        /*00dc*/ 	.word	0xffffffff


	//   ....[5]....
        /*00e0*/ 	.word	0xffffffff


	//   ....[6]....
        /*00e4*/ 	.word	0xffffffff


	//   ....[7]....
        /*00e8*/ 	.word	0xffffffff


	//   ....[8]....
        /*00ec*/ 	.word	0xffffffff


	//   ....[9]....
        /*00f0*/ 	.word	0xffffffff


	//----- nvinfo : EIATTR_COOP_GROUP_INSTR_OFFSETS
	.align		4
.L_1397:
        /*00f4*/ 	.byte	0x04, 0x28
        /*00f6*/ 	.short	(.L_1399 - .L_1398)


	//   ....[0]....
.L_1398:
        /*00f8*/ 	.word	0x000019c0


	//   ....[1]....
        /*00fc*/ 	.word	0x000019f0


	//   ....[2]....
        /*0100*/ 	.word	0x00001a70


	//   ....[3]....
        /*0104*/ 	.word	0x00001ab0


	//   ....[4]....
        /*0108*/ 	.word	0x00001ad0


	//   ....[5]....
        /*010c*/ 	.word	0x00001e70


	//   ....[6]....
        /*0110*/ 	.word	0x00001ed0


	//   ....[7]....
        /*0114*/ 	.word	0x00001f20


	//   ....[8]....
        /*0118*/ 	.word	0x00001f50


	//   ....[9]....
        /*011c*/ 	.word	0x00001f70


	//----- nvinfo : EIATTR_VRC_CTA_INIT_COUNT
	.align		4
.L_1399:
        /*0120*/ 	.byte	0x02, 0x4a
	.zero		1
	.zero		1


	//----- nvinfo : EIATTR_EXIT_INSTR_OFFSETS
	.align		4
        /*0124*/ 	.byte	0x04, 0x1c
        /*0126*/ 	.short	(.L_1401 - .L_1400)


	//   ....[0]....
.L_1400:
        /*0128*/ 	.word	0x00002550


	//   ....[1]....
        /*012c*/ 	.word	0x00002a70


	//   ....[2]....
        /*0130*/ 	.word	0x00003330


	//----- nvinfo : EIATTR_CRS_STACK_SIZE
	.align		4
.L_1401:
        /*0134*/ 	.byte	0x04, 0x1e
        /*0136*/ 	.short	(.L_1403 - .L_1402)
.L_1402:
        /*0138*/ 	.word	0x00000000


	//----- nvinfo : EIATTR_CBANK_PARAM_SIZE
	.align		4
.L_1403:
        /*013c*/ 	.byte	0x03, 0x19
        /*013e*/ 	.short	0x004c


	//----- nvinfo : EIATTR_PARAM_CBANK
	.align		4
        /*0140*/ 	.byte	0x04, 0x0a
        /*0142*/ 	.short	(.L_1405 - .L_1404)
	.align		4
.L_1404:
        /*0144*/ 	.word	index@(.nv.constant0._ZN4vllm15rms_norm_kernelIN3c104HalfELi4ELi3EEEvPT_PKS3_lllllS6_fii)
        /*0148*/ 	.short	0x0380
        /*014a*/ 	.short	0x004c


	//----- nvinfo : EIATTR_SW_WAR
	.align		4
.L_1405:
        /*014c*/ 	.byte	0x04, 0x36
        /*014e*/ 	.short	(.L_1407 - .L_1406)
.L_1406:
        /*0150*/ 	.word	0x00000008
.L_1407:


//--------------------- .nv.info._ZN4vllm15rms_norm_kernelIN3c104HalfELi8ELi3EEEvPT_PKS3_lllllS6_fii --------------------------
	.section	.nv.info._ZN4vllm15rms_norm_kernelIN3c104HalfELi8ELi3EEEvPT_PKS3_lllllS6_fii,"",@"SHT_CUDA_INFO"
	.sectionflags	@""
	.align	4


	//----- nvinfo : EIATTR_CUDA_API_VERSION
	.align		4
        /*0000*/ 	.byte	0x04, 0x37
        /*0002*/ 	.short	(.L_1409 - .L_1408)
.L_1408:
        /*0004*/ 	.word	0x00000082


	//----- nvinfo : EIATTR_KPARAM_INFO
	.align		4
.L_1409:
        /*0008*/ 	.byte	0x04, 0x17
        /*000a*/ 	.short	(.L_1411 - .L_1410)
.L_1410:
        /*000c*/ 	.word	0x00000000
        /*0010*/ 	.short	0x000a
        /*0012*/ 	.short	0x0048
        /*0014*/ 	.byte	0x00, 0xf0, 0x11, 0x00


	//----- nvinfo : EIATTR_KPARAM_INFO
	.align		4
.L_1411:
        /*0018*/ 	.byte	0x04, 0x17
        /*001a*/ 	.short	(.L_1413 - .L_1412)
.L_1412:
        /*001c*/ 	.word	0x00000000
        /*0020*/ 	.short	0x0009
        /*0022*/ 	.short	0x0044
        /*0024*/ 	.byte	0x00, 0xf0, 0x11, 0x00


	//----- nvinfo : EIATTR_KPARAM_INFO
	.align		4
.L_1413:
        /*0028*/ 	.byte	0x04, 0x17
        /*002a*/ 	.short	(.L_1415 - .L_1414)
.L_1414:
        /*002c*/ 	.word	0x00000000
        /*0030*/ 	.short	0x0008
        /*0032*/ 	.short	0x0040
        /*0034*/ 	.byte	0x00, 0xf0, 0x11, 0x00


	//----- nvinfo : EIATTR_KPARAM_INFO
	.align		4
.L_1415:
        /*0038*/ 	.byte	0x04, 0x17
        /*003a*/ 	.short	(.L_1417 - .L_1416)
.L_1416:
        /*003c*/ 	.word	0x00000000
        /*0040*/ 	.short	0x0007
        /*0042*/ 	.short	0x0038
        /*0044*/ 	.byte	0x00, 0xf5, 0x21, 0x00


	//----- nvinfo : EIATTR_KPARAM_INFO
	.align		4
.L_1417:
        /*0048*/ 	.byte	0x04, 0x17
        /*004a*/ 	.short	(.L_1419 - .L_1418)
.L_1418:
        /*004c*/ 	.word	0x00000000
        /*0050*/ 	.short	0x0006
        /*0052*/ 	.short	0x0030
        /*0054*/ 	.byte	0x00, 0xf0, 0x21, 0x00


	//----- nvinfo : EIATTR_KPARAM_INFO
	.align		4
.L_1419:
        /*0058*/ 	.byte	0x04, 0x17
        /*005a*/ 	.short	(.L_1421 - .L_1420)
.L_1420:
        /*005c*/ 	.word	0x00000000
        /*0060*/ 	.short	0x0005
        /*0062*/ 	.short	0x0028
        /*0064*/ 	.byte	0x00, 0xf0, 0x21, 0x00


	//----- nvinfo : EIATTR_KPARAM_INFO
	.align		4
.L_1421:
        /*0068*/ 	.byte	0x04, 0x17
        /*006a*/ 	.short	(.L_1423 - .L_1422)
.L_1422:
        /*006c*/ 	.word	0x00000000
        /*0070*/ 	.short	0x0004
        /*0072*/ 	.short	0x0020
        /*0074*/ 	.byte	0x00, 0xf0, 0x21, 0x00


	//----- nvinfo : EIATTR_KPARAM_INFO
	.align		4
.L_1423:
        /*0078*/ 	.byte	0x04, 0x17
        /*007a*/ 	.short	(.L_1425 - .L_1424)
.L_1424:
        /*007c*/ 	.word	0x00000000
        /*0080*/ 	.short	0x0003
        /*0082*/ 	.short	0x0018
        /*0084*/ 	.byte	0x00, 0xf0, 0x21, 0x00


	//----- nvinfo : EIATTR_KPARAM_INFO
	.align		4
.L_1425:
        /*0088*/ 	.byte	0x04, 0x17
        /*008a*/ 	.short	(.L_1427 - .L_1426)
.L_1426:
        /*008c*/ 	.word	0x00000000
        /*0090*/ 	.short	0x0002
        /*0092*/ 	.short	0x0010
        /*0094*/ 	.byte	0x00, 0xf0, 0x21, 0x00


	//----- nvinfo : EIATTR_KPARAM_INFO
	.align		4
.L_1427:
        /*0098*/ 	.byte	0x04, 0x17
        /*009a*/ 	.short	(.L_1429 - .L_1428)
.L_1428:
        /*009c*/ 	.word	0x00000000
        /*00a0*/ 	.short	0x0001
        /*00a2*/ 	.short	0x0008
        /*00a4*/ 	.byte	0x00, 0xf5, 0x21, 0x00


	//----- nvinfo : EIATTR_KPARAM_INFO
	.align		4
.L_1429:
        /*00a8*/ 	.byte	0x04, 0x17
        /*00aa*/ 	.short	(.L_1431 - .L_1430)
.L_1430:
        /*00ac*/ 	.word	0x00000000
        /*00b0*/ 	.short	0x0000
        /*00b2*/ 	.short	0x0000
        /*00b4*/ 	.byte	0x00, 0xf5, 0x21, 0x00


	//----- nvinfo : EIATTR_SPARSE_MMA_MASK
	.align		4
.L_1431:
        /*00b8*/ 	.byte	0x03, 0x50
        /*00ba*/ 	.short	0x0000


	//----- nvinfo : EIATTR_MAXREG_COUNT
	.align		4
        /*00bc*/ 	.byte	0x03, 0x1b
        /*00be*/ 	.short	0x00ff


	//----- nvinfo : EIATTR_NUM_BARRIERS
	.align		4
        /*00c0*/ 	.byte	0x02, 0x4c
        /*00c2*/ 	.byte	0x01
	.zero		1


	//----- nvinfo : EIATTR_MERCURY_ISA_VERSION
	.align		4
        /*00c4*/ 	.byte	0x03, 0x5f
        /*00c6*/ 	.short	0x0101


	//----- nvinfo : EIATTR_COOP_GROUP_MASK_REGIDS
	.align		4
        /*00c8*/ 	.byte	0x04, 0x29
        /*00ca*/ 	.short	(.L_1433 - .L_1432)


	//   ....[0]....
.L_1432:
        /*00cc*/ 	.word	0xffffffff


	//   ....[1]....
        /*00d0*/ 	.word	0xffffffff


	//   ....[2]....
        /*00d4*/ 	.word	0xffffffff


	//   ....[3]....
        /*00d8*/ 	.word	0xffffffff


	//   ....[4]....
        /*00dc*/ 	.word	0xffffffff


	//   ....[5]....
        /*00e0*/ 	.word	0xffffffff


	//   ....[6]....
        /*00e4*/ 	.word	0xffffffff


	//   ....[7]....
        /*00e8*/ 	.word	0xffffffff


	//   ....[8]....
        /*00ec*/ 	.word	0xffffffff


	//   ....[9]....
        /*00f0*/ 	.word	0xffffffff


	//----- nvinfo : EIATTR_COOP_GROUP_INSTR_OFFSETS
	.align		4
.L_1433:
        /*00f4*/ 	.byte	0x04, 0x28
        /*00f6*/ 	.short	(.L_1435 - .L_1434)


	//   ....[0]....
.L_1434:
        /*00f8*/ 	.word	0x00001fe0


	//   ....[1]....
        /*00fc*/ 	.word	0x00002010


	//   ....[2]....
        /*0100*/ 	.word	0x00002080


	//   ....[3]....
        /*0104*/ 	.word	0x000020d0


	//   ....[4]....
        /*0108*/ 	.word	0x000020f0


	//   ....[5]....
        /*010c*/ 	.word	0x00002490


	//   ....[6]....
        /*0110*/ 	.word	0x000024e0


	//   ....[7]....
        /*0114*/ 	.word	0x00002530


	//   ....[8]....
        /*0118*/ 	.word	0x00002570


	//   ....[9]....
        /*011c*/ 	.word	0x00002590


	//----- nvinfo : EIATTR_VRC_CTA_INIT_COUNT
	.align		4
.L_1435:
        /*0120*/ 	.byte	0x02, 0x4a
	.zero		1
	.zero		1


	//----- nvinfo : EIATTR_EXIT_INSTR_OFFSETS
	.align		4
        /*0124*/ 	.byte	0x04, 0x1c
        /*0126*/ 	.short	(.L_1437 - .L_1436)


	//   ....[0]....
.L_1436:
        /*0128*/ 	.word	0x00002b70


	//   ....[1]....
        /*012c*/ 	.word	0x00003230


	//   ....[2]....
        /*0130*/ 	.word	0x00004170


	//----- nvinfo : EIATTR_CRS_STACK_SIZE
	.align		4
.L_1437:
        /*0134*/ 	.byte	0x04, 0x1e
        /*0136*/ 	.short	(.L_1439 - .L_1438)
.L_1438:
        /*0138*/ 	.word	0x00000000


	//----- nvinfo : EIATTR_CBANK_PARAM_SIZE
	.align		4
.L_1439:
        /*013c*/ 	.byte	0x03, 0x19
        /*013e*/ 	.short	0x004c


	//----- nvinfo : EIATTR_PARAM_CBANK
	.align		4
        /*0140*/ 	.byte	0x04, 0x0a
        /*0142*/ 	.short	(.L_1441 - .L_1440)
	.align		4
.L_1440:
        /*0144*/ 	.word	index@(.nv.constant0._ZN4vllm15rms_norm_kernelIN3c104HalfELi8ELi3EEEvPT_PKS3_lllllS6_fii)
        /*0148*/ 	.short	0x0380
        /*014a*/ 	.short	0x004c


	//----- nvinfo : EIATTR_SW_WAR
	.align		4
.L_1441:
        /*014c*/ 	.byte	0x04, 0x36
        /*014e*/ 	.short	(.L_1443 - .L_1442)
.L_1442:
        /*0150*/ 	.word	0x00000008
.L_1443:


//--------------------- .nv.info._ZN4vllm15rms_norm_kernelIN3c104HalfELi16ELi3EEEvPT_PKS3_lllllS6_fii --------------------------
	.section	.nv.info._ZN4vllm15rms_norm_kernelIN3c104HalfELi16ELi3EEEvPT_PKS3_lllllS6_fii,"",@"SHT_CUDA_INFO"
	.sectionflags	@""
	.align	4


	//----- nvinfo : EIATTR_CUDA_API_VERSION
	.align		4
        /*0000*/ 	.byte	0x04, 0x37
        /*0002*/ 	.short	(.L_1445 - .L_1444)
.L_1444:
        /*0004*/ 	.word	0x00000082


	//----- nvinfo : EIATTR_KPARAM_INFO
	.align		4
.L_1445:
        /*0008*/ 	.byte	0x04, 0x17
        /*000a*/ 	.short	(.L_1447 - .L_1446)
.L_1446:
        /*000c*/ 	.word	0x00000000
        /*0010*/ 	.short	0x000a
        /*0012*/ 	.short	0x0048
        /*0014*/ 	.byte	0x00, 0xf0, 0x11, 0x00


	//----- nvinfo : EIATTR_KPARAM_INFO
	.align		4
.L_1447:
        /*0018*/ 	.byte	0x04, 0x17
        /*001a*/ 	.short	(.L_1449 - .L_1448)
.L_1448:
        /*001c*/ 	.word	0x00000000
        /*0020*/ 	.short	0x0009
        /*0022*/ 	.short	0x0044
        /*0024*/ 	.byte	0x00, 0xf0, 0x11, 0x00


	//----- nvinfo : EIATTR_KPARAM_INFO
	.align		4
.L_1449:
        /*0028*/ 	.byte	0x04, 0x17
        /*002a*/ 	.short	(.L_1451 - .L_1450)
.L_1450:
        /*002c*/ 	.word	0x00000000
        /*0030*/ 	.short	0x0008
        /*0032*/ 	.short	0x0040
        /*0034*/ 	.byte	0x00, 0xf0, 0x11, 0x00


	//----- nvinfo : EIATTR_KPARAM_INFO
	.align		4
.L_1451:
        /*0038*/ 	.byte	0x04, 0x17
        /*003a*/ 	.short	(.L_1453 - .L_1452)
.L_1452:
        /*003c*/ 	.word	0x00000000
        /*0040*/ 	.short	0x0007
        /*0042*/ 	.short	0x0038
        /*0044*/ 	.byte	0x00, 0xf5, 0x21, 0x00


	//----- nvinfo : EIATTR_KPARAM_INFO
	.align		4
.L_1453:
        /*0048*/ 	.byte	0x04, 0x17
        /*004a*/ 	.short	(.L_1455 - .L_1454)
.L_1454:
        /*004c*/ 	.word	0x00000000
        /*0050*/ 	.short	0x0006
        /*0052*/ 	.short	0x0030
        /*0054*/ 	.byte	0x00, 0xf0, 0x21, 0x00


	//----- nvinfo : EIATTR_KPARAM_INFO
	.align		4
.L_1455:
        /*0058*/ 	.byte	0x04, 0x17
        /*005a*/ 	.short	(.L_1457 - .L_1456)
.L_1456:
        /*005c*/ 	.word	0x00000000
        /*0060*/ 	.short	0x0005
        /*0062*/ 	.short	0x0028
        /*0064*/ 	.byte	0x00, 0xf0, 0x21, 0x00


	//----- nvinfo : EIATTR_KPARAM_INFO
	.align		4
.L_1457:
        /*0068*/ 	.byte	0x04, 0x17
        /*006a*/ 	.short	(.L_1459 - .L_1458)
.L_1458:
        /*006c*/ 	.word	0x00000000
        /*0070*/ 	.short	0x0004
        /*0072*/ 	.short	0x0020
        /*0074*/ 	.byte	0x00, 0xf0, 0x21, 0x00


	//----- nvinfo : EIATTR_KPARAM_INFO
	.align		4
.L_1459:
        /*0078*/ 	.byte	0x04, 0x17
        /*007a*/ 	.short	(.L_1461 - .L_1460)
.L_1460:
        /*007c*/ 	.word	0x00000000
        /*0080*/ 	.short	0x0003
        /*0082*/ 	.short	0x0018
        /*0084*/ 	.byte	0x00, 0xf0, 0x21, 0x00


	//----- nvinfo : EIATTR_KPARAM_INFO
	.align		4
.L_1461:
        /*0088*/ 	.byte	0x04, 0x17
        /*008a*/ 	.short	(.L_1463 - .L_1462)
.L_1462:
        /*008c*/ 	.word	0x00000000
        /*0090*/ 	.short	0x0002
        /*0092*/ 	.short	0x0010
        /*0094*/ 	.byte	0x00, 0xf0, 0x21, 0x00


	//----- nvinfo : EIATTR_KPARAM_INFO
	.align		4
.L_1463:
        /*0098*/ 	.byte	0x04, 0x17
        /*009a*/ 	.short	(.L_1465 - .L_1464)
.L_1464:
        /*009c*/ 	.word	0x00000000
        /*00a0*/ 	.short	0x0001
        /*00a2*/ 	.short	0x0008
        /*00a4*/ 	.byte	0x00, 0xf5, 0x21, 0x00


	//----- nvinfo : EIATTR_KPARAM_INFO
	.align		4
.L_1465:
        /*00a8*/ 	.byte	0x04, 0x17
        /*00aa*/ 	.short	(.L_1467 - .L_1466)
.L_1466:
        /*00ac*/ 	.word	0x00000000
        /*00b0*/ 	.short	0x0000
        /*00b2*/ 	.short	0x0000
        /*00b4*/ 	.byte	0x00, 0xf5, 0x21, 0x00


	//----- nvinfo : EIATTR_SPARSE_MMA_MASK
	.align		4
.L_1467:
        /*00b8*/ 	.byte	0x03, 0x50
        /*00ba*/ 	.short	0x0000


	//----- nvinfo : EIATTR_MAXREG_COUNT
	.align		4
        /*00bc*/ 	.byte	0x03, 0x1b
        /*00be*/ 	.short	0x00ff


	//----- nvinfo : EIATTR_NUM_BARRIERS
	.align		4
        /*00c0*/ 	.byte	0x02, 0x4c
        /*00c2*/ 	.byte	0x01
	.zero		1


	//----- nvinfo : EIATTR_MERCURY_ISA_VERSION
	.align		4
        /*00c4*/ 	.byte	0x03, 0x5f
        /*00c6*/ 	.short	0x0101


	//----- nvinfo : EIATTR_COOP_GROUP_MASK_REGIDS
	.align		4
        /*00c8*/ 	.byte	0x04, 0x29
        /*00ca*/ 	.short	(.L_1469 - .L_1468)


	//   ....[0]....
.L_1468:
        /*00cc*/ 	.word	0xffffffff


	//   ....[1]....
        /*00d0*/ 	.word	0xffffffff


	//   ....[2]....
        /*00d4*/ 	.word	0xffffffff


	//   ....[3]....
        /*00d8*/ 	.word	0xffffffff


	//   ....[4]....
        /*00dc*/ 	.word	0xffffffff


	//   ....[5]....
        /*00e0*/ 	.word	0xffffffff


	//   ....[6]....
        /*00e4*/ 	.word	0xffffffff


	//   ....[7]....
        /*00e8*/ 	.word	0xffffffff


	//   ....[8]....
        /*00ec*/ 	.word	0xffffffff


	//   ....[9]....
        /*00f0*/ 	.word	0xffffffff


	//----- nvinfo : EIATTR_COOP_GROUP_INSTR_OFFSETS
	.align		4
.L_1469:
        /*00f4*/ 	.byte	0x04, 0x28
        /*00f6*/ 	.short	(.L_1471 - .L_1470)


	//   ....[0]....
.L_1470:
        /*00f8*/ 	.word	0x00001fa0


	//   ....[1]....
        /*00fc*/ 	.word	0x00001fd0


	//   ....[2]....
        /*0100*/ 	.word	0x00002050


	//   ....[3]....
        /*0104*/ 	.word	0x00002090


	//   ....[4]....
        /*0108*/ 	.word	0x000020b0


	//   ....[5]....
        /*010c*/ 	.word	0x00002450


	//   ....[6]....
        /*0110*/ 	.word	0x000024b0


	//   ....[7]....
        /*0114*/ 	.word	0x00002500


	//   ....[8]....
        /*0118*/ 	.word	0x00002530


	//   ....[9]....
        /*011c*/ 	.word	0x00002550


	//----- nvinfo : EIATTR_VRC_CTA_INIT_COUNT
	.align		4
.L_1471:
        /*0120*/ 	.byte	0x02, 0x4a
	.zero		1
	.zero		1


	//----- nvinfo : EIATTR_EXIT_INSTR_OFFSETS
	.align		4
        /*0124*/ 	.byte	0x04, 0x1c
        /*0126*/ 	.short	(.L_1473 - .L_1472)


	//   ....[0]....
.L_1472:
        /*0128*/ 	.word	0x00002b20


	//   ....[1]....
        /*012c*/ 	.word	0x000034c0


	//   ....[2]....
        /*0130*/ 	.word	0x00004360


	//----- nvinfo : EIATTR_CRS_STACK_SIZE
	.align		4
.L_1473:
        /*0134*/ 	.byte	0x04, 0x1e
        /*0136*/ 	.short	(.L_1475 - .L_1474)
.L_1474:
        /*0138*/ 	.word	0x00000000


	//----- nvinfo : EIATTR_CBANK_PARAM_SIZE
	.align		4
.L_1475:
        /*013c*/ 	.byte	0x03, 0x19
        /*013e*/ 	.short	0x004c


	//----- nvinfo : EIATTR_PARAM_CBANK
	.align		4
        /*0140*/ 	.byte	0x04, 0x0a
        /*0142*/ 	.short	(.L_1477 - .L_1476)
	.align		4
.L_1476:
        /*0144*/ 	.word	index@(.nv.constant0._ZN4vllm15rms_norm_kernelIN3c104HalfELi16ELi3EEEvPT_PKS3_lllllS6_fii)
        /*0148*/ 	.short	0x0380
        /*014a*/ 	.short	0x004c


	//----- nvinfo : EIATTR_SW_WAR
	.align		4
.L_1477:
        /*014c*/ 	.byte	0x04, 0x36
        /*014e*/ 	.short	(.L_1479 - .L_1478)
.L_1478:
        /*0150*/ 	.word	0x00000008
.L_1479:


//--------------------- .nv.info._ZN4vllm15rms_norm_kernelIfLi1ELi3EEEvPT_PKS1_lllllS4_fii --------------------------
	.section	.nv.info._ZN4vllm15rms_norm_kernelIfLi1ELi3EEEvPT_PKS1_lllllS4_fii,"",@"SHT_CUDA_INFO"
	.sectionflags	@""
	.align	4


	//----- nvinfo : EIATTR_CUDA_API_VERSION
	.align		4
        /*0000*/ 	.byte	0x04, 0x37
        /*0002*/ 	.short	(.L_1481 - .L_1480)
.L_1480:
        /*0004*/ 	.word	0x00000082


	//----- nvinfo : EIATTR_KPARAM_INFO
	.align		4
.L_1481:
        /*0008*/ 	.byte	0x04, 0x17
        /*000a*/ 	.short	(.L_1483 - .L_1482)
.L_1482:
        /*000c*/ 	.word	0x00000000
        /*0010*/ 	.short	0x000a
        /*0012*/ 	.short	0x0048
        /*0014*/ 	.byte	0x00, 0xf0, 0x11, 0x00


	//----- nvinfo : EIATTR_KPARAM_INFO
	.align		4
.L_1483:
        /*0018*/ 	.byte	0x04, 0x17
        /*001a*/ 	.short	(.L_1485 - .L_1484)
.L_1484:
        /*001c*/ 	.word	0x00000000
        /*0020*/ 	.short	0x0009
        /*0022*/ 	.short	0x0044
        /*0024*/ 	.byte	0x00, 0xf0, 0x11, 0x00


	//----- nvinfo : EIATTR_KPARAM_INFO
	.align		4
.L_1485:
        /*0028*/ 	.byte	0x04, 0x17
        /*002a*/ 	.short	(.L_1487 - .L_1486)
.L_1486:
        /*002c*/ 	.word	0x00000000
        /*0030*/ 	.short	0x0008
        /*0032*/ 	.short	0x0040
        /*0034*/ 	.byte	0x00, 0xf0, 0x11, 0x00


	//----- nvinfo : EIATTR_KPARAM_INFO
	.align		4
.L_1487:
        /*0038*/ 	.byte	0x04, 0x17
        /*003a*/ 	.short	(.L_1489 - .L_1488)
.L_1488:
        /*003c*/ 	.word	0x00000000
        /*0040*/ 	.short	0x0007
        /*0042*/ 	.short	0x0038
        /*0044*/ 	.byte	0x00, 0xf5, 0x21, 0x00


	//----- nvinfo : EIATTR_KPARAM_INFO
	.align		4
.L_1489:
        /*0048*/ 	.byte	0x04, 0x17
        /*004a*/ 	.short	(.L_1491 - .L_1490)
.L_1490:
        /*004c*/ 	.word	0x00000000
        /*0050*/ 	.short	0x0006
        /*0052*/ 	.short	0x0030
        /*0054*/ 	.byte	0x00, 0xf0, 0x21, 0x00


	//----- nvinfo : EIATTR_KPARAM_INFO
	.align		4
.L_1491:
        /*0058*/ 	.byte	0x04, 0x17
        /*005a*/ 	.short	(.L_1493 - .L_1492)
.L_1492:
        /*005c*/ 	.word	0x00000000
        /*0060*/ 	.short	0x0005
        /*0062*/ 	.short	0x0028
        /*0064*/ 	.byte	0x00, 0xf0, 0x21, 0x00


	//----- nvinfo : EIATTR_KPARAM_INFO
	.align		4
.L_1493:
        /*0068*/ 	.byte	0x04, 0x17
        /*006a*/ 	.short	(.L_1495 - .L_1494)
.L_1494:
        /*006c*/ 	.word	0x00000000
        /*0070*/ 	.short	0x0004
        /*0072*/ 	.short	0x0020
        /*0074*/ 	.byte	0x00, 0xf0, 0x21, 0x00


	//----- nvinfo : EIATTR_KPARAM_INFO
	.align		4
.L_1495:
        /*0078*/ 	.byte	0x04, 0x17
        /*007a*/ 	.short	(.L_1497 - .L_1496)
.L_1496:
        /*007c*/ 	.word	0x00000000
        /*0080*/ 	.short	0x0003
        /*0082*/ 	.short	0x0018
        /*0084*/ 	.byte	0x00, 0xf0, 0x21, 0x00


	//----- nvinfo : EIATTR_KPARAM_INFO
	.align		4
.L_1497:
        /*0088*/ 	.byte	0x04, 0x17
        /*008a*/ 	.short	(.L_1499 - .L_1498)
.L_1498:
        /*008c*/ 	.word	0x00000000
        /*0090*/ 	.short	0x0002
        /*0092*/ 	.short	0x0010
        /*0094*/ 	.byte	0x00, 0xf0, 0x21, 0x00


	//----- nvinfo : EIATTR_KPARAM_INFO
	.align		4
.L_1499:
        /*0098*/ 	.byte	0x04, 0x17
        /*009a*/ 	.short	(.L_1501 - .L_1500)
.L_1500:
        /*009c*/ 	.word	0x00000000
        /*00a0*/ 	.short	0x0001
        /*00a2*/ 	.short	0x0008
        /*00a4*/ 	.byte	0x00, 0xf5, 0x21, 0x00


	//----- nvinfo : EIATTR_KPARAM_INFO
	.align		4
.L_1501:
        /*00a8*/ 	.byte	0x04, 0x17
        /*00aa*/ 	.short	(.L_1503 - .L_1502)
.L_1502:
        /*00ac*/ 	.word	0x00000000
        /*00b0*/ 	.short	0x0000
        /*00b2*/ 	.short	0x0000
        /*00b4*/ 	.byte	0x00, 0xf5, 0x21, 0x00


	//----- nvinfo : EIATTR_SPARSE_MMA_MASK
	.align		4
.L_1503:
        /*00b8*/ 	.byte	0x03, 0x50
        /*00ba*/ 	.short	0x0000


	//----- nvinfo : EIATTR_MAXREG_COUNT
	.align		4
        /*00bc*/ 	.byte	0x03, 0x1b
        /*00be*/ 	.short	0x00ff


	//----- nvinfo : EIATTR_NUM_BARRIERS
	.align		4
        /*00c0*/ 	.byte	0x02, 0x4c
        /*00c2*/ 	.byte	0x01
	.zero		1


	//----- nvinfo : EIATTR_MERCURY_ISA_VERSION
	.align		4
        /*00c4*/ 	.byte	0x03, 0x5f
        /*00c6*/ 	.short	0x0101


	//----- nvinfo : EIATTR_COOP_GROUP_MASK_REGIDS
	.align		4
        /*00c8*/ 	.byte	0x04, 0x29
        /*00ca*/ 	.short	(.L_1505 - .L_1504)


	//   ....[0]....
.L_1504:
        /*00cc*/ 	.word	0xffffffff


	//   ....[1]....
        /*00d0*/ 	.word	0xffffffff


	//   ....[2]....
        /*00d4*/ 	.word	0xffffffff


	//   ....[3]....
        /*00d8*/ 	.word	0xffffffff


	//   ....[4]....
        /*00dc*/ 	.word	0xffffffff


	//   ....[5]....
        /*00e0*/ 	.word	0xffffffff


	//   ....[6]....
        /*00e4*/ 	.word	0xffffffff


	//   ....[7]....
        /*00e8*/ 	.word	0xffffffff


	//   ....[8]....
        /*00ec*/ 	.word	0xffffffff


	//   ....[9]....
        /*00f0*/ 	.word	0xffffffff


	//----- nvinfo : EIATTR_COOP_GROUP_INSTR_OFFSETS
	.align		4
.L_1505:
        /*00f4*/ 	.byte	0x04, 0x28
        /*00f6*/ 	.short	(.L_1507 - .L_1506)


	//   ....[0]....
.L_1506:
        /*00f8*/ 	.word	0x00000da0


	//   ....[1]....
        /*00fc*/ 	.word	0x00000dd0


	//   ....[2]....
        /*0100*/ 	.word	0x00000e50


	//   ....[3]....
        /*0104*/ 	.word	0x00000e90


	//   ....[4]....
        /*0108*/ 	.word	0x00000eb0


	//   ....[5]....
        /*010c*/ 	.word	0x00001250


	//   ....[6]....
        /*0110*/ 	.word	0x000012b0


	//   ....[7]....
        /*0114*/ 	.word	0x00001300


	//   ....[8]....
        /*0118*/ 	.word	0x00001330


	//   ....[9]....
        /*011c*/ 	.word	0x00001350


	//----- nvinfo : EIATTR_VRC_CTA_INIT_COUNT
	.align		4
.L_1507:
        /*0120*/ 	.byte	0x02, 0x4a
	.zero		1
	.zero		1


	//----- nvinfo : EIATTR_EXIT_INSTR_OFFSETS
	.align		4
        /*0124*/ 	.byte	0x04, 0x1c
        /*0126*/ 	.short	(.L_1509 - .L_1508)


	//   ....[0]....
.L_1508:
        /*0128*/ 	.word	0x00001900


	//   ....[1]....
        /*012c*/ 	.word	0x00001a30


	//----- nvinfo : EIATTR_CRS_STACK_SIZE
	.align		4
.L_1509:
        /*0130*/ 	.byte	0x04, 0x1e
        /*0132*/ 	.short	(.L_1511 - .L_1510)
.L_1510:
        /*0134*/ 	.word	0x00000000


	//----- nvinfo : EIATTR_CBANK_PARAM_SIZE
	.align		4
.L_1511:
        /*0138*/ 	.byte	0x03, 0x19
        /*013a*/ 	.short	0x004c


	//----- nvinfo : EIATTR_PARAM_CBANK
	.align		4
        /*013c*/ 	.byte	0x04, 0x0a
        /*013e*/ 	.short	(.L_1513 - .L_1512)
	.align		4
.L_1512:
        /*0140*/ 	.word	index@(.nv.constant0._ZN4vllm15rms_norm_kernelIfLi1ELi3EEEvPT_PKS1_lllllS4_fii)
        /*0144*/ 	.short	0x0380
        /*0146*/ 	.short	0x004c


	//----- nvinfo : EIATTR_SW_WAR
	.align		4
.L_1513:
        /*0148*/ 	.byte	0x04, 0x36
        /*014a*/ 	.short	(.L_1515 - .L_1514)
.L_1514:
        /*014c*/ 	.word	0x00000008
.L_1515:


//--------------------- .nv.info._ZN4vllm15rms_norm_kernelIfLi2ELi3EEEvPT_PKS1_lllllS4_fii --------------------------
	.section	.nv.info._ZN4vllm15rms_norm_kernelIfLi2ELi3EEEvPT_PKS1_lllllS4_fii,"",@"SHT_CUDA_INFO"
	.sectionflags	@""
	.align	4


	//----- nvinfo : EIATTR_CUDA_API_VERSION
	.align		4
        /*0000*/ 	.byte	0x04, 0x37
        /*0002*/ 	.short	(.L_1517 - .L_1516)
.L_1516:
        /*0004*/ 	.word	0x00000082


	//----- nvinfo : EIATTR_KPARAM_INFO
	.align		4
.L_1517:
        /*0008*/ 	.byte	0x04, 0x17
        /*000a*/ 	.short	(.L_1519 - .L_1518)
.L_1518:
        /*000c*/ 	.word	0x00000000
        /*0010*/ 	.short	0x000a
        /*0012*/ 	.short	0x0048
        /*0014*/ 	.byte	0x00, 0xf0, 0x11, 0x00


	//----- nvinfo : EIATTR_KPARAM_INFO
	.align		4
.L_1519:
        /*0018*/ 	.byte	0x04, 0x17
        /*001a*/ 	.short	(.L_1521 - .L_1520)
.L_1520:
        /*001c*/ 	.word	0x00000000
        /*0020*/ 	.short	0x0009
        /*0022*/ 	.short	0x0044
        /*0024*/ 	.byte	0x00, 0xf0, 0x11, 0x00


	//----- nvinfo : EIATTR_KPARAM_INFO
	.align		4
.L_1521:
        /*0028*/ 	.byte	0x04, 0x17
        /*002a*/ 	.short	(.L_1523 - .L_1522)
.L_1522:
        /*002c*/ 	.word	0x00000000
        /*0030*/ 	.short	0x0008
        /*0032*/ 	.short	0x0040
        /*0034*/ 	.byte	0x00, 0xf0, 0x11, 0x00


	//----- nvinfo : EIATTR_KPARAM_INFO
	.align		4
.L_1523:
        /*0038*/ 	.byte	0x04, 0x17
        /*003a*/ 	.short	(.L_1525 - .L_1524)
.L_1524:
        /*003c*/ 	.word	0x00000000
        /*0040*/ 	.short	0x0007
        /*0042*/ 	.short	0x0038
        /*0044*/ 	.byte	0x00, 0xf5, 0x21, 0x00


	//----- nvinfo : EIATTR_KPARAM_INFO
	.align		4
.L_1525:
        /*0048*/ 	.byte	0x04, 0x17
        /*004a*/ 	.short	(.L_1527 - .L_1526)
.L_1526:
        /*004c*/ 	.word	0x00000000
        /*0050*/ 	.short	0x0006
        /*0052*/ 	.short	0x0030
        /*0054*/ 	.byte	0x00, 0xf0, 0x21, 0x00


	//----- nvinfo : EIATTR_KPARAM_INFO
	.align		4
.L_1527:
        /*0058*/ 	.byte	0x04, 0x17
        /*005a*/ 	.short	(.L_1529 - .L_1528)
.L_1528:
        /*005c*/ 	.word	0x00000000
        /*0060*/ 	.short	0x0005
        /*0062*/ 	.short	0x0028
        /*0064*/ 	.byte	0x00, 0xf0, 0x21, 0x00


	//----- nvinfo : EIATTR_KPARAM_INFO
	.align		4
.L_1529:
        /*0068*/ 	.byte	0x04, 0x17
        /*006a*/ 	.short	(.L_1531 - .L_1530)
.L_1530:
        /*006c*/ 	.word	0x00000000
        /*0070*/ 	.short	0x0004
        /*0072*/ 	.short	0x0020
        /*0074*/ 	.byte	0x00, 0xf0, 0x21, 0x00


	//----- nvinfo : EIATTR_KPARAM_INFO
	.align		4
.L_1531:
        /*0078*/ 	.byte	0x04, 0x17
        /*007a*/ 	.short	(.L_1533 - .L_1532)
.L_1532:
        /*007c*/ 	.word	0x00000000
        /*0080*/ 	.short	0x0003
        /*0082*/ 	.short	0x0018
        /*0084*/ 	.byte	0x00, 0xf0, 0x21, 0x00


	//----- nvinfo : EIATTR_KPARAM_INFO
	.align		4
.L_1533:
        /*0088*/ 	.byte	0x04, 0x17
        /*008a*/ 	.short	(.L_1535 - .L_1534)
.L_1534:
        /*008c*/ 	.word	0x00000000
        /*0090*/ 	.short	0x0002
        /*0092*/ 	.short	0x0010
        /*0094*/ 	.byte	0x00, 0xf0, 0x21, 0x00


	//----- nvinfo : EIATTR_KPARAM_INFO
	.align		4
.L_1535:
        /*0098*/ 	.byte	0x04, 0x17
        /*009a*/ 	.short	(.L_1537 - .L_1536)
.L_1536:
        /*009c*/ 	.word	0x00000000
        /*00a0*/ 	.short	0x0001
        /*00a2*/ 	.short	0x0008
        /*00a4*/ 	.byte	0x00, 0xf5, 0x21, 0x00


	//----- nvinfo : EIATTR_KPARAM_INFO
	.align		4
.L_1537:
        /*00a8*/ 	.byte	0x04, 0x17
        /*00aa*/ 	.short	(.L_1539 - .L_1538)
.L_1538:
        /*00ac*/ 	.word	0x00000000
        /*00b0*/ 	.short	0x0000
        /*00b2*/ 	.short	0x0000
        /*00b4*/ 	.byte	0x00, 0xf5, 0x21, 0x00


	//----- nvinfo : EIATTR_SPARSE_MMA_MASK
	.align		4
.L_1539:
        /*00b8*/ 	.byte	0x03, 0x50
        /*00ba*/ 	.short	0x0000


	//----- nvinfo : EIATTR_MAXREG_COUNT
	.align		4
        /*00bc*/ 	.byte	0x03, 0x1b
        /*00be*/ 	.short	0x00ff


	//----- nvinfo : EIATTR_NUM_BARRIERS
	.align		4
        /*00c0*/ 	.byte	0x02, 0x4c
        /*00c2*/ 	.byte	0x01
	.zero		1


	//----- nvinfo : EIATTR_MERCURY_ISA_VERSION
	.align		4
        /*00c4*/ 	.byte	0x03, 0x5f
        /*00c6*/ 	.short	0x0101


	//----- nvinfo : EIATTR_COOP_GROUP_MASK_REGIDS
	.align		4
        /*00c8*/ 	.byte	0x04, 0x29
        /*00ca*/ 	.short	(.L_1541 - .L_1540)


	//   ....[0]....
.L_1540:
        /*00cc*/ 	.word	0xffffffff


	//   ....[1]....
        /*00d0*/ 	.word	0xffffffff


	//   ....[2]....
        /*00d4*/ 	.word	0xffffffff


	//   ....[3]....
        /*00d8*/ 	.word	0xffffffff


	//   ....[4]....
        /*00dc*/ 	.word	0xffffffff


	//   ....[5]....
        /*00e0*/ 	.word	0xffffffff


	//   ....[6]....
        /*00e4*/ 	.word	0xffffffff


	//   ....[7]....
        /*00e8*/ 	.word	0xffffffff


	//   ....[8]....
        /*00ec*/ 	.word	0xffffffff


	//   ....[9]....
        /*00f0*/ 	.word	0xffffffff


	//----- nvinfo : EIATTR_COOP_GROUP_INSTR_OFFSETS
	.align		4
.L_1541:
        /*00f4*/ 	.byte	0x04, 0x28
        /*00f6*/ 	.short	(.L_1543 - .L_1542)


	//   ....[0]....
.L_1542:
        /*00f8*/ 	.word	0x00001410


	//   ....[1]....
        /*00fc*/ 	.word	0x00001440


	//   ....[2]....
        /*0100*/ 	.word	0x000014b0


	//   ....[3]....
        /*0104*/ 	.word	0x000014f0


	//   ....[4]....
        /*0108*/ 	.word	0x00001520


	//   ....[5]....
        /*010c*/ 	.word	0x000018c0


	//   ....[6]....
        /*0110*/ 	.word	0x00001910


	//   ....[7]....
        /*0114*/ 	.word	0x00001960


	//   ....[8]....
        /*0118*/ 	.word	0x000019a0


	//   ....[9]....
        /*011c*/ 	.word	0x000019c0


	//----- nvinfo : EIATTR_VRC_CTA_INIT_COUNT
	.align		4
.L_1543:
        /*0120*/ 	.byte	0x02, 0x4a
	.zero		1
	.zero		1


	//----- nvinfo : EIATTR_EXIT_INSTR_OFFSETS
	.align		4
        /*0124*/ 	.byte	0x04, 0x1c
        /*0126*/ 	.short	(.L_1545 - .L_1544)


	//   ....[0]....
.L_1544:
        /*0128*/ 	.word	0x00001f90


	//   ....[1]....
        /*012c*/ 	.word	0x00002350


	//   ....[2]....
        /*0130*/ 	.word	0x00002690


	//----- nvinfo : EIATTR_CRS_STACK_SIZE
	.align		4
.L_1545:
        /*0134*/ 	.byte	0x04, 0x1e
        /*0136*/ 	.short	(.L_1547 - .L_1546)
.L_1546:
        /*0138*/ 	.word	0x00000000


	//----- nvinfo : EIATTR_CBANK_PARAM_SIZE
	.align		4
.L_1547:
        /*013c*/ 	.byte	0x03, 0x19
        /*013e*/ 	.short	0x004c


	//----- nvinfo : EIATTR_PARAM_CBANK
	.align		4
        /*0140*/ 	.byte	0x04, 0x0a
        /*0142*/ 	.short	(.L_1549 - .L_1548)
	.align		4
.L_1548:
        /*0144*/ 	.word	index@(.nv.constant0._ZN4vllm15rms_norm_kernelIfLi2ELi3EEEvPT_PKS1_lllllS4_fii)
        /*0148*/ 	.short	0x0380
        /*014a*/ 	.short	0x004c


	//----- nvinfo : EIATTR_SW_WAR
	.align		4
.L_1549:
        /*014c*/ 	.byte	0x04, 0x36
        /*014e*/ 	.short	(.L_1551 - .L_1550)
.L_1550:
        /*0150*/ 	.word	0x00000008
.L_1551:


//--------------------- .nv.info._ZN4vllm15rms_norm_kernelIfLi4ELi3EEEvPT_PKS1_lllllS4_fii --------------------------
	.section	.nv.info._ZN4vllm15rms_norm_kernelIfLi4ELi3EEEvPT_PKS1_lllllS4_fii,"",@"SHT_CUDA_INFO"
	.sectionflags	@""
	.align	4


	//----- nvinfo : EIATTR_CUDA_API_VERSION
	.align		4
        /*0000*/ 	.byte	0x04, 0x37
        /*0002*/ 	.short	(.L_1553 - .L_1552)
.L_1552:
        /*0004*/ 	.word	0x00000082


	//----- nvinfo : EIATTR_KPARAM_INFO
	.align		4
.L_1553:
        /*0008*/ 	.byte	0x04, 0x17
        /*000a*/ 	.short	(.L_1555 - .L_1554)
.L_1554:
        /*000c*/ 	.word	0x00000000
        /*0010*/ 	.short	0x000a
        /*0012*/ 	.short	0x0048
        /*0014*/ 	.byte	0x00, 0xf0, 0x11, 0x00


	//----- nvinfo : EIATTR_KPARAM_INFO
	.align		4
.L_1555:
        /*0018*/ 	.byte	0x04, 0x17
        /*001a*/ 	.short	(.L_1557 - .L_1556)
.L_1556:
        /*001c*/ 	.word	0x00000000
        /*0020*/ 	.short	0x0009
        /*0022*/ 	.short	0x0044
        /*0024*/ 	.byte	0x00, 0xf0, 0x11, 0x00


	//----- nvinfo : EIATTR_KPARAM_INFO
	.align		4
.L_1557:
        /*0028*/ 	.byte	0x04, 0x17
        /*002a*/ 	.short	(.L_1559 - .L_1558)
.L_1558:
        /*002c*/ 	.word	0x00000000
        /*0030*/ 	.short	0x0008
        /*0032*/ 	.short	0x0040
        /*0034*/ 	.byte	0x00, 0xf0, 0x11, 0x00


	//----- nvinfo : EIATTR_KPARAM_INFO
	.align		4
.L_1559:
        /*0038*/ 	.byte	0x04, 0x17
        /*003a*/ 	.short	(.L_1561 - .L_1560)
.L_1560:
        /*003c*/ 	.word	0x00000000
        /*0040*/ 	.short	0x0007
        /*0042*/ 	.short	0x0038
        /*0044*/ 	.byte	0x00, 0xf5, 0x21, 0x00


	//----- nvinfo : EIATTR_KPARAM_INFO
	.align		4
.L_1561:
        /*0048*/ 	.byte	0x04, 0x17
        /*004a*/ 	.short	(.L_1563 - .L_1562)
.L_1562:
        /*004c*/ 	.word	0x00000000
        /*0050*/ 	.short	0x0006
        /*0052*/ 	.short	0x0030
        /*0054*/ 	.byte	0x00, 0xf0, 0x21, 0x00


	//----- nvinfo : EIATTR_KPARAM_INFO
	.align		4
.L_1563:
        /*0058*/ 	.byte	0x04, 0x17
        /*005a*/ 	.short	(.L_1565 - .L_1564)
.L_1564:
        /*005c*/ 	.word	0x00000000
        /*0060*/ 	.short	0x0005
        /*0062*/ 	.short	0x0028
        /*0064*/ 	.byte	0x00, 0xf0, 0x21, 0x00


	//----- nvinfo : EIATTR_KPARAM_INFO
	.align		4
.L_1565:
        /*0068*/ 	.byte	0x04, 0x17
        /*006a*/ 	.short	(.L_1567 - .L_1566)
.L_1566:
        /*006c*/ 	.word	0x00000000
        /*0070*/ 	.short	0x0004
        /*0072*/ 	.short	0x0020
        /*0074*/ 	.byte	0x00, 0xf0, 0x21, 0x00


	//----- nvinfo : EIATTR_KPARAM_INFO
	.align		4
.L_1567:
        /*0078*/ 	.byte	0x04, 0x17
        /*007a*/ 	.short	(.L_1569 - .L_1568)
.L_1568:
        /*007c*/ 	.word	0x00000000
        /*0080*/ 	.short	0x0003
        /*0082*/ 	.short	0x0018
        /*0084*/ 	.byte	0x00, 0xf0, 0x21, 0x00


	//----- nvinfo : EIATTR_KPARAM_INFO
	.align		4
.L_1569:
        /*0088*/ 	.byte	0x04, 0x17
        /*008a*/ 	.short	(.L_1571 - .L_1570)
.L_1570:
        /*008c*/ 	.word	0x00000000
        /*0090*/ 	.short	0x0002
        /*0092*/ 	.short	0x0010
        /*0094*/ 	.byte	0x00, 0xf0, 0x21, 0x00


	//----- nvinfo : EIATTR_KPARAM_INFO
	.align		4
.L_1571:
        /*0098*/ 	.byte	0x04, 0x17
        /*009a*/ 	.short	(.L_1573 - .L_1572)
.L_1572:
        /*009c*/ 	.word	0x00000000
        /*00a0*/ 	.short	0x0001
        /*00a2*/ 	.short	0x0008
        /*00a4*/ 	.byte	0x00, 0xf5, 0x21, 0x00


	//----- nvinfo : EIATTR_KPARAM_INFO
	.align		4
.L_1573:
        /*00a8*/ 	.byte	0x04, 0x17
        /*00aa*/ 	.short	(.L_1575 - .L_1574)
.L_1574:
        /*00ac*/ 	.word	0x00000000
        /*00b0*/ 	.short	0x0000
        /*00b2*/ 	.short	0x0000
        /*00b4*/ 	.byte	0x00, 0xf5, 0x21, 0x00


	//----- nvinfo : EIATTR_SPARSE_MMA_MASK
	.align		4
.L_1575:
        /*00b8*/ 	.byte	0x03, 0x50
        /*00ba*/ 	.short	0x0000


	//----- nvinfo : EIATTR_MAXREG_COUNT
	.align		4
        /*00bc*/ 	.byte	0x03, 0x1b
        /*00be*/ 	.short	0x00ff


	//----- nvinfo : EIATTR_NUM_BARRIERS
	.align		4
        /*00c0*/ 	.byte	0x02, 0x4c
        /*00c2*/ 	.byte	0x01
	.zero		1


	//----- nvinfo : EIATTR_MERCURY_ISA_VERSION
	.align		4
        /*00c4*/ 	.byte	0x03, 0x5f
        /*00c6*/ 	.short	0x0101


	//----- nvinfo : EIATTR_COOP_GROUP_MASK_REGIDS
	.align		4
        /*00c8*/ 	.byte	0x04, 0x29
        /*00ca*/ 	.short	(.L_1577 - .L_1576)


	//   ....[0]....
.L_1576:
        /*00cc*/ 	.word	0xffffffff


	//   ....[1]....
        /*00d0*/ 	.word	0xffffffff


	//   ....[2]....
        /*00d4*/ 	.word	0xffffffff


	//   ....[3]....
        /*00d8*/ 	.word	0xffffffff


	//   ....[4]....
        /*00dc*/ 	.word	0xffffffff


	//   ....[5]....
        /*00e0*/ 	.word	0xffffffff


	//   ....[6]....
        /*00e4*/ 	.word	0xffffffff


	//   ....[7]....
        /*00e8*/ 	.word	0xffffffff


	//   ....[8]....
        /*00ec*/ 	.word	0xffffffff


	//   ....[9]....
        /*00f0*/ 	.word	0xffffffff


	//----- nvinfo : EIATTR_COOP_GROUP_INSTR_OFFSETS
	.align		4
.L_1577:
        /*00f4*/ 	.byte	0x04, 0x28
        /*00f6*/ 	.short	(.L_1579 - .L_1578)


	//   ....[0]....
.L_1578:
        /*00f8*/ 	.word	0x000016e0


	//   ....[1]....
        /*00fc*/ 	.word	0x00001710


	//   ....[2]....
        /*0100*/ 	.word	0x00001780


	//   ....[3]....
        /*0104*/ 	.word	0x000017d0


	//   ....[4]....
        /*0108*/ 	.word	0x000017f0


	//   ....[5]....
        /*010c*/ 	.word	0x00001b90


	//   ....[6]....
        /*0110*/ 	.word	0x00001be0


	//   ....[7]....
        /*0114*/ 	.word	0x00001c30


	//   ....[8]....
        /*0118*/ 	.word	0x00001c70


	//   ....[9]....
        /*011c*/ 	.word	0x00001c90


	//----- nvinfo : EIATTR_VRC_CTA_INIT_COUNT
	.align		4
.L_1579:
        /*0120*/ 	.byte	0x02, 0x4a
	.zero		1
	.zero		1


	//----- nvinfo : EIATTR_EXIT_INSTR_OFFSETS
	.align		4
        /*0124*/ 	.byte	0x04, 0x1c
        /*0126*/ 	.short	(.L_1581 - .L_1580)


	//   ....[0]....
.L_1580:
        /*0128*/ 	.word	0x00002270


	//   ....[1]....
        /*012c*/ 	.word	0x00002670


	//   ....[2]....
        /*0130*/ 	.word	0x00002ab0


	//----- nvinfo : EIATTR_CRS_STACK_SIZE
	.align		4
.L_1581:
        /*0134*/ 	.byte	0x04, 0x1e
        /*0136*/ 	.short	(.L_1583 - .L_1582)
.L_1582:
        /*0138*/ 	.word	0x00000000


	//----- nvinfo : EIATTR_CBANK_PARAM_SIZE
	.align		4
.L_1583:
        /*013c*/ 	.byte	0x03, 0x19
        /*013e*/ 	.short	0x004c


	//----- nvinfo : EIATTR_PARAM_CBANK
	.align		4
        /*0140*/ 	.byte	0x04, 0x0a
        /*0142*/ 	.short	(.L_1585 - .L_1584)
	.align		4
.L_1584:
        /*0144*/ 	.word	index@(.nv.constant0._ZN4vllm15rms_norm_kernelIfLi4ELi3EEEvPT_PKS1_lllllS4_fii)
        /*0148*/ 	.short	0x0380
        /*014a*/ 	.short	0x004c


	//----- nvinfo : EIATTR_SW_WAR
	.align		4
.L_1585:
        /*014c*/ 	.byte	0x04, 0x36
        /*014e*/ 	.short	(.L_1587 - .L_1586)
.L_1586:
        /*0150*/ 	.word	0x00000008
.L_1587:


//--------------------- .nv.info._ZN4vllm15rms_norm_kernelIfLi8ELi3EEEvPT_PKS1_lllllS4_fii --------------------------
	.section	.nv.info._ZN4vllm15rms_norm_kernelIfLi8ELi3EEEvPT_PKS1_lllllS4_fii,"",@"SHT_CUDA_INFO"
	.sectionflags	@""
	.align	4


	//----- nvinfo : EIATTR_CUDA_API_VERSION
	.align		4
        /*0000*/ 	.byte	0x04, 0x37
        /*0002*/ 	.short	(.L_1589 - .L_1588)
.L_1588:
        /*0004*/ 	.word	0x00000082


	//----- nvinfo : EIATTR_KPARAM_INFO
	.align		4
.L_1589:
        /*0008*/ 	.byte	0x04, 0x17
        /*000a*/ 	.short	(.L_1591 - .L_1590)
.L_1590:
        /*000c*/ 	.word	0x00000000
        /*0010*/ 	.short	0x000a
        /*0012*/ 	.short	0x0048
        /*0014*/ 	.byte	0x00, 0xf0, 0x11, 0x00


	//----- nvinfo : EIATTR_KPARAM_INFO
	.align		4
.L_1591:
        /*0018*/ 	.byte	0x04, 0x17
        /*001a*/ 	.short	(.L_1593 - .L_1592)
.L_1592:
        /*001c*/ 	.word	0x00000000
        /*0020*/ 	.short	0x0009
        /*0022*/ 	.short	0x0044
        /*0024*/ 	.byte	0x00, 0xf0, 0x11, 0x00


	//----- nvinfo : EIATTR_KPARAM_INFO
	.align		4
.L_1593:
        /*0028*/ 	.byte	0x04, 0x17
        /*002a*/ 	.short	(.L_1595 - .L_1594)
.L_1594:
        /*002c*/ 	.word	0x00000000
        /*0030*/ 	.short	0x0008
        /*0032*/ 	.short	0x0040
        /*0034*/ 	.byte	0x00, 0xf0, 0x11, 0x00


	//----- nvinfo : EIATTR_KPARAM_INFO
	.align		4
.L_1595:
        /*0038*/ 	.byte	0x04, 0x17
        /*003a*/ 	.short	(.L_1597 - .L_1596)
.L_1596:
        /*003c*/ 	.word	0x00000000
        /*0040*/ 	.short	0x0007
        /*0042*/ 	.short	0x0038
        /*0044*/ 	.byte	0x00, 0xf5, 0x21, 0x00


	//----- nvinfo : EIATTR_KPARAM_INFO
	.align		4
.L_1597:
        /*0048*/ 	.byte	0x04, 0x17
        /*004a*/ 	.short	(.L_1599 - .L_1598)
.L_1598:
        /*004c*/ 	.word	0x00000000
        /*0050*/ 	.short	0x0006
        /*0052*/ 	.short	0x0030
        /*0054*/ 	.byte	0x00, 0xf0, 0x21, 0x00


	//----- nvinfo : EIATTR_KPARAM_INFO
	.align		4
.L_1599:
        /*0058*/ 	.byte	0x04, 0x17
        /*005a*/ 	.short	(.L_1601 - .L_1600)
.L_1600:
        /*005c*/ 	.word	0x00000000
        /*0060*/ 	.short	0x0005
        /*0062*/ 	.short	0x0028
        /*0064*/ 	.byte	0x00, 0xf0, 0x21, 0x00


	//----- nvinfo : EIATTR_KPARAM_INFO
	.align		4
.L_1601:
        /*0068*/ 	.byte	0x04, 0x17
        /*006a*/ 	.short	(.L_1603 - .L_1602)
.L_1602:
        /*006c*/ 	.word	0x00000000
        /*0070*/ 	.short	0x0004
        /*0072*/ 	.short	0x0020
        /*0074*/ 	.byte	0x00, 0xf0, 0x21, 0x00


	//----- nvinfo : EIATTR_KPARAM_INFO
	.align		4
.L_1603:
        /*0078*/ 	.byte	0x04, 0x17
        /*007a*/ 	.short	(.L_1605 - .L_1604)
.L_1604:
        /*007c*/ 	.word	0x00000000
        /*0080*/ 	.short	0x0003
        /*0082*/ 	.short	0x0018
        /*0084*/ 	.byte	0x00, 0xf0, 0x21, 0x00


	//----- nvinfo : EIATTR_KPARAM_INFO
	.align		4
.L_1605:
        /*0088*/ 	.byte	0x04, 0x17
        /*008a*/ 	.short	(.L_1607 - .L_1606)
.L_1606:
        /*008c*/ 	.word	0x00000000
        /*0090*/ 	.short	0x0002
        /*0092*/ 	.short	0x0010
        /*0094*/ 	.byte	0x00, 0xf0, 0x21, 0x00


	//----- nvinfo : EIATTR_KPARAM_INFO
	.align		4
.L_1607:
        /*0098*/ 	.byte	0x04, 0x17
        /*009a*/ 	.short	(.L_1609 - .L_1608)
.L_1608:
        /*009c*/ 	.word	0x00000000
        /*00a0*/ 	.short	0x0001
        /*00a2*/ 	.short	0x0008
        /*00a4*/ 	.byte	0x00, 0xf5, 0x21, 0x00


	//----- nvinfo : EIATTR_KPARAM_INFO
	.align		4
.L_1609:
        /*00a8*/ 	.byte	0x04, 0x17
        /*00aa*/ 	.short	(.L_1611 - .L_1610)
.L_1610:
        /*00ac*/ 	.word	0x00000000
        /*00b0*/ 	.short	0x0000
        /*00b2*/ 	.short	0x0000
        /*00b4*/ 	.byte	0x00, 0xf5, 0x21, 0x00


	//----- nvinfo : EIATTR_SPARSE_MMA_MASK
	.align		4
.L_1611:
        /*00b8*/ 	.byte	0x03, 0x50
        /*00ba*/ 	.short	0x0000


	//----- nvinfo : EIATTR_MAXREG_COUNT
	.align		4
        /*00bc*/ 	.byte	0x03, 0x1b
        /*00be*/ 	.short	0x00ff


	//----- nvinfo : EIATTR_NUM_BARRIERS
	.align		4
        /*00c0*/ 	.byte	0x02, 0x4c
        /*00c2*/ 	.byte	0x01
	.zero		1


	//----- nvinfo : EIATTR_MERCURY_ISA_VERSION
	.align		4
        /*00c4*/ 	.byte	0x03, 0x5f
        /*00c6*/ 	.short	0x0101


	//----- nvinfo : EIATTR_COOP_GROUP_MASK_REGIDS
	.align		4
        /*00c8*/ 	.byte	0x04, 0x29
        /*00ca*/ 	.short	(.L_1613 - .L_1612)


	//   ....[0]....
.L_1612:
        /*00cc*/ 	.word	0xffffffff


	//   ....[1]....
        /*00d0*/ 	.word	0xffffffff


	//   ....[2]....
        /*00d4*/ 	.word	0xffffffff


	//   ....[3]....
        /*00d8*/ 	.word	0xffffffff


	//   ....[4]....
        /*00dc*/ 	.word	0xffffffff


	//   ....[5]....
        /*00e0*/ 	.word	0xffffffff


	//   ....[6]....
        /*00e4*/ 	.word	0xffffffff


	//   ....[7]....
        /*00e8*/ 	.word	0xffffffff


	//   ....[8]....
        /*00ec*/ 	.word	0xffffffff


	//   ....[9]....
        /*00f0*/ 	.word	0xffffffff


	//----- nvinfo : EIATTR_COOP_GROUP_INSTR_OFFSETS
	.align		4
.L_1613:
        /*00f4*/ 	.byte	0x04, 0x28
        /*00f6*/ 	.short	(.L_1615 - .L_1614)


	//   ....[0]....
.L_1614:
        /*00f8*/ 	.word	0x00001aa0


	//   ....[1]....
        /*00fc*/ 	.word	0x00001ad0


	//   ....[2]....
        /*0100*/ 	.word	0x00001b40


	//   ....[3]....
        /*0104*/ 	.word	0x00001b90


	//   ....[4]....
        /*0108*/ 	.word	0x00001bb0


	//   ....[5]....
        /*010c*/ 	.word	0x00001f50


	//   ....[6]....
        /*0110*/ 	.word	0x00001fa0


	//   ....[7]....
        /*0114*/ 	.word	0x00001ff0


	//   ....[8]....
        /*0118*/ 	.word	0x00002030


	//   ....[9]....
        /*011c*/ 	.word	0x00002050


	//----- nvinfo : EIATTR_VRC_CTA_INIT_COUNT
	.align		4
.L_1615:
        /*0120*/ 	.byte	0x02, 0x4a
	.zero		1
	.zero		1


	//----- nvinfo : EIATTR_EXIT_INSTR_OFFSETS
	.align		4
        /*0124*/ 	.byte	0x04, 0x1c
        /*0126*/ 	.short	(.L_1617 - .L_1616)


	//   ....[0]....
.L_1616:
        /*0128*/ 	.word	0x00002630


	//   ....[1]....
        /*012c*/ 	.word	0x00002ab0


	//   ....[2]....
        /*0130*/ 	.word	0x000030f0


	//----- nvinfo : EIATTR_CRS_STACK_SIZE
	.align		4
.L_1617:
        /*0134*/ 	.byte	0x04, 0x1e
        /*0136*/ 	.short	(.L_1619 - .L_1618)
.L_1618:
        /*0138*/ 	.word	0x00000000


	//----- nvinfo : EIATTR_CBANK_PARAM_SIZE
	.align		4
.L_1619:
        /*013c*/ 	.byte	0x03, 0x19
        /*013e*/ 	.short	0x004c


	//----- nvinfo : EIATTR_PARAM_CBANK
	.align		4
        /*0140*/ 	.byte	0x04, 0x0a
        /*0142*/ 	.short	(.L_1621 - .L_1620)
	.align		4
.L_1620:
        /*0144*/ 	.word	index@(.nv.constant0._ZN4vllm15rms_norm_kernelIfLi8ELi3EEEvPT_PKS1_lllllS4_fii)
        /*0148*/ 	.short	0x0380
        /*014a*/ 	.short	0x004c


	//----- nvinfo : EIATTR_SW_WAR
	.align		4
.L_1621:
        /*014c*/ 	.byte	0x04, 0x36
        /*014e*/ 	.short	(.L_1623 - .L_1622)
.L_1622:
        /*0150*/ 	.word	0x00000008
.L_1623:


//--------------------- .nv.info._ZN4vllm15rms_norm_kernelIfLi16ELi3EEEvPT_PKS1_lllllS4_fii --------------------------
	.section	.nv.info._ZN4vllm15rms_norm_kernelIfLi16ELi3EEEvPT_PKS1_lllllS4_fii,"",@"SHT_CUDA_INFO"
	.sectionflags	@""
	.align	4


	//----- nvinfo : EIATTR_CUDA_API_VERSION
	.align		4
        /*0000*/ 	.byte	0x04, 0x37
        /*0002*/ 	.short	(.L_1625 - .L_1624)
.L_1624:
        /*0004*/ 	.word	0x00000082


	//----- nvinfo : EIATTR_KPARAM_INFO
	.align		4
.L_1625:
        /*0008*/ 	.byte	0x04, 0x17
        /*000a*/ 	.short	(.L_1627 - .L_1626)
.L_1626:
        /*000c*/ 	.word	0x00000000
        /*0010*/ 	.short	0x000a
        /*0012*/ 	.short	0x0048
        /*0014*/ 	.byte	0x00, 0xf0, 0x11, 0x00


	//----- nvinfo : EIATTR_KPARAM_INFO
	.align		4
.L_1627:
        /*0018*/ 	.byte	0x04, 0x17
        /*001a*/ 	.short	(.L_1629 - .L_1628)
.L_1628:
        /*001c*/ 	.word	0x00000000
        /*0020*/ 	.short	0x0009
        /*0022*/ 	.short	0x0044
        /*0024*/ 	.byte	0x00, 0xf0, 0x11, 0x00


	//----- nvinfo : EIATTR_KPARAM_INFO
	.align		4
.L_1629:
        /*0028*/ 	.byte	0x04, 0x17
        /*002a*/ 	.short	(.L_1631 - .L_1630)
.L_1630:
        /*002c*/ 	.word	0x00000000
        /*0030*/ 	.short	0x0008
        /*0032*/ 	.short	0x0040
        /*0034*/ 	.byte	0x00, 0xf0, 0x11, 0x00


	//----- nvinfo : EIATTR_KPARAM_INFO
	.align		4
.L_1631:
        /*0038*/ 	.byte	0x04, 0x17
        /*003a*/ 	.short	(.L_1633 - .L_1632)
.L_1632:
        /*003c*/ 	.word	0x00000000
        /*0040*/ 	.short	0x0007
        /*0042*/ 	.short	0x0038
        /*0044*/ 	.byte	0x00, 0xf5, 0x21, 0x00


	//----- nvinfo : EIATTR_KPARAM_INFO
	.align		4
.L_1633:
        /*0048*/ 	.byte	0x04, 0x17
        /*004a*/ 	.short	(.L_1635 - .L_1634)
.L_1634:
        /*004c*/ 	.word	0x00000000
        /*0050*/ 	.short	0x0006
        /*0052*/ 	.short	0x0030
        /*0054*/ 	.byte	0x00, 0xf0, 0x21, 0x00


	//----- nvinfo : EIATTR_KPARAM_INFO
	.align		4
.L_1635:
        /*0058*/ 	.byte	0x04, 0x17
        /*005a*/ 	.short	(.L_1637 - .L_1636)
.L_1636:
        /*005c*/ 	.word	0x00000000
        /*0060*/ 	.short	0x0005
        /*0062*/ 	.short	0x0028
        /*0064*/ 	.byte	0x00, 0xf0, 0x21, 0x00


	//----- nvinfo : EIATTR_KPARAM_INFO
	.align		4
.L_1637:
        /*0068*/ 	.byte	0x04, 0x17
        /*006a*/ 	.short	(.L_1639 - .L_1638)
.L_1638:
        /*006c*/ 	.word	0x00000000
        /*0070*/ 	.short	0x0004
        /*0072*/ 	.short	0x0020
        /*0074*/ 	.byte	0x00, 0xf0, 0x21, 0x00


	//----- nvinfo : EIATTR_KPARAM_INFO
	.align		4
.L_1639:
        /*0078*/ 	.byte	0x04, 0x17
        /*007a*/ 	.short	(.L_1641 - .L_1640)
.L_1640:
        /*007c*/ 	.word	0x00000000
        /*0080*/ 	.short	0x0003
        /*0082*/ 	.short	0x0018
        /*0084*/ 	.byte	0x00, 0xf0, 0x21, 0x00


	//----- nvinfo : EIATTR_KPARAM_INFO
	.align		4
.L_1641:
        /*0088*/ 	.byte	0x04, 0x17
        /*008a*/ 	.short	(.L_1643 - .L_1642)
.L_1642:
        /*008c*/ 	.word	0x00000000
        /*0090*/ 	.short	0x0002
        /*0092*/ 	.short	0x0010
        /*0094*/ 	.byte	0x00, 0xf0, 0x21, 0x00


	//----- nvinfo : EIATTR_KPARAM_INFO
	.align		4
.L_1643:
        /*0098*/ 	.byte	0x04, 0x17
        /*009a*/ 	.short	(.L_1645 - .L_1644)
.L_1644:
        /*009c*/ 	.word	0x00000000
        /*00a0*/ 	.short	0x0001
        /*00a2*/ 	.short	0x0008
        /*00a4*/ 	.byte	0x00, 0xf5, 0x21, 0x00


	//----- nvinfo : EIATTR_KPARAM_INFO
	.align		4
.L_1645:
        /*00a8*/ 	.byte	0x04, 0x17
        /*00aa*/ 	.short	(.L_1647 - .L_1646)
.L_1646:
        /*00ac*/ 	.word	0x00000000
        /*00b0*/ 	.short	0x0000
        /*00b2*/ 	.short	0x0000
        /*00b4*/ 	.byte	0x00, 0xf5, 0x21, 0x00


	//----- nvinfo : EIATTR_SPARSE_MMA_MASK
	.align		4
.L_1647:
        /*00b8*/ 	.byte	0x03, 0x50
        /*00ba*/ 	.short	0x0000


	//----- nvinfo : EIATTR_MAXREG_COUNT
	.align		4
        /*00bc*/ 	.byte	0x03, 0x1b
        /*00be*/ 	.short	0x00ff


	//----- nvinfo : EIATTR_NUM_BARRIERS
	.align		4
        /*00c0*/ 	.byte	0x02, 0x4c
        /*00c2*/ 	.byte	0x01
	.zero		1


	//----- nvinfo : EIATTR_MERCURY_ISA_VERSION
	.align		4
        /*00c4*/ 	.byte	0x03, 0x5f
        /*00c6*/ 	.short	0x0101


	//----- nvinfo : EIATTR_COOP_GROUP_MASK_REGIDS
	.align		4
        /*00c8*/ 	.byte	0x04, 0x29
        /*00ca*/ 	.short	(.L_1649 - .L_1648)


	//   ....[0]....
.L_1648:
        /*00cc*/ 	.word	0xffffffff


	//   ....[1]....
        /*00d0*/ 	.word	0xffffffff


	//   ....[2]....
        /*00d4*/ 	.word	0xffffffff


	//   ....[3]....
        /*00d8*/ 	.word	0xffffffff


	//   ....[4]....
        /*00dc*/ 	.word	0xffffffff


	//   ....[5]....
        /*00e0*/ 	.word	0xffffffff


	//   ....[6]....
        /*00e4*/ 	.word	0xffffffff


	//   ....[7]....
        /*00e8*/ 	.word	0xffffffff


	//   ....[8]....
        /*00ec*/ 	.word	0xffffffff


	//   ....[9]....
        /*00f0*/ 	.word	0xffffffff


	//----- nvinfo : EIATTR_COOP_GROUP_INSTR_OFFSETS
	.align		4
.L_1649:
        /*00f4*/ 	.byte	0x04, 0x28
        /*00f6*/ 	.short	(.L_1651 - .L_1650)


	//   ....[0]....
.L_1650:
        /*00f8*/ 	.word	0x00001980


	//   ....[1]....
        /*00fc*/ 	.word	0x000019b0


	//   ....[2]....
        /*0100*/ 	.word	0x00001a20


	//   ....[3]....
        /*0104*/ 	.word	0x00001a70


	//   ....[4]....
        /*0108*/ 	.word	0x00001a90


	//   ....[5]....
        /*010c*/ 	.word	0x00001e30


	//   ....[6]....
        /*0110*/ 	.word	0x00001e60


	//   ....[7]....
        /*0114*/ 	.word	0x00001ec0


	//   ....[8]....
        /*0118*/ 	.word	0x00001f10


	//   ....[9]....
        /*011c*/ 	.word	0x00001f30


	//----- nvinfo : EIATTR_VRC_CTA_INIT_COUNT
	.align		4
.L_1651:
        /*0120*/ 	.byte	0x02, 0x4a
	.zero		1
	.zero		1


	//----- nvinfo : EIATTR_EXIT_INSTR_OFFSETS
	.align		4
        /*0124*/ 	.byte	0x04, 0x1c
        /*0126*/ 	.short	(.L_1653 - .L_1652)


	//   ....[0]....
.L_1652:
        /*0128*/ 	.word	0x00002500


	//   ....[1]....
        /*012c*/ 	.word	0x00002a00


	//   ....[2]....
        /*0130*/ 	.word	0x00002fc0


	//----- nvinfo : EIATTR_CRS_STACK_SIZE
	.align		4
.L_1653:
        /*0134*/ 	.byte	0x04, 0x1e
        /*0136*/ 	.short	(.L_1655 - .L_1654)
.L_1654:
        /*0138*/ 	.word	0x00000000


	//----- nvinfo : EIATTR_CBANK_PARAM_SIZE
	.align		4
.L_1655:
        /*013c*/ 	.byte	0x03, 0x19
        /*013e*/ 	.short	0x004c


	//----- nvinfo : EIATTR_PARAM_CBANK
	.align		4
        /*0140*/ 	.byte	0x04, 0x0a
        /*0142*/ 	.short	(.L_1657 - .L_1656)
	.align		4
.L_1656:
        /*0144*/ 	.word	index@(.nv.constant0._ZN4vllm15rms_norm_kernelIfLi16ELi3EEEvPT_PKS1_lllllS4_fii)
        /*0148*/ 	.short	0x0380
        /*014a*/ 	.short	0x004c


	//----- nvinfo : EIATTR_SW_WAR
	.align		4
.L_1657:
        /*014c*/ 	.byte	0x04, 0x36
        /*014e*/ 	.short	(.L_1659 - .L_1658)
.L_1658:
        /*0150*/ 	.word	0x00000008
.L_1659:


//--------------------- .nv.info._ZN4vllm15rms_norm_kernelIN3c108BFloat16ELi1ELi2EEEvPT_PKS3_lllllS6_fii --------------------------
	.section	.nv.info._ZN4vllm15rms_norm_kernelIN3c108BFloat16ELi1ELi2EEEvPT_PKS3_lllllS6_fii,"",@"SHT_CUDA_INFO"
	.sectionflags	@""
	.align	4


	//----- nvinfo : EIATTR_CUDA_API_VERSION
	.align		4
        /*0000*/ 	.byte	0x04, 0x37
        /*0002*/ 	.short	(.L_1661 - .L_1660)
.L_1660:
        /*0004*/ 	.word	0x00000082


	//----- nvinfo : EIATTR_KPARAM_INFO
	.align		4
.L_1661:
        /*0008*/ 	.byte	0x04, 0x17
        /*000a*/ 	.short	(.L_1663 - .L_1662)
.L_1662:
        /*000c*/ 	.word	0x00000000
        /*0010*/ 	.short	0x000a
        /*0012*/ 	.short	0x0048
        /*0014*/ 	.byte	0x00, 0xf0, 0x11, 0x00


	//----- nvinfo : EIATTR_KPARAM_INFO
	.align		4
.L_1663:
        /*0018*/ 	.byte	0x04, 0x17
        /*001a*/ 	.short	(.L_1665 - .L_1664)
.L_1664:
        /*001c*/ 	.word	0x00000000
        /*0020*/ 	.short	0x0009
        /*0022*/ 	.short	0x0044
        /*0024*/ 	.byte	0x00, 0xf0, 0x11, 0x00


	//----- nvinfo : EIATTR_KPARAM_INFO
	.align		4
.L_1665:
        /*0028*/ 	.byte	0x04, 0x17
        /*002a*/ 	.short	(.L_1667 - .L_1666)
.L_1666:
        /*002c*/ 	.word	0x00000000
        /*0030*/ 	.short	0x0008
        /*0032*/ 	.short	0x0040
        /*0034*/ 	.byte	0x00, 0xf0, 0x11, 0x00


	//----- nvinfo : EIATTR_KPARAM_INFO
	.align		4
.L_1667:
        /*0038*/ 	.byte	0x04, 0x17
        /*003a*/ 	.short	(.L_1669 - .L_1668)
.L_1668:
        /*003c*/ 	.word	0x00000000
        /*0040*/ 	.short	0x0007
        /*0042*/ 	.short	0x0038
        /*0044*/ 	.byte	0x00, 0xf5, 0x21, 0x00


	//----- nvinfo : EIATTR_KPARAM_INFO
	.align		4
.L_1669:
        /*0048*/ 	.byte	0x04, 0x17
        /*004a*/ 	.short	(.L_1671 - .L_1670)
.L_1670:
        /*004c*/ 	.word	0x00000000
        /*0050*/ 	.short	0x0006
        /*0052*/ 	.short	0x0030
        /*0054*/ 	.byte	0x00, 0xf0, 0x21, 0x00


	//----- nvinfo : EIATTR_KPARAM_INFO
	.align		4
.L_1671:
        /*0058*/ 	.byte	0x04, 0x17
        /*005a*/ 	.short	(.L_1673 - .L_1672)
.L_1672:
        /*005c*/ 	.word	0x00000000
        /*0060*/ 	.short	0x0005
        /*0062*/ 	.short	0x0028
        /*0064*/ 	.byte	0x00, 0xf0, 0x21, 0x00


	//----- nvinfo : EIATTR_KPARAM_INFO
	.align		4
.L_1673:
        /*0068*/ 	.byte	0x04, 0x17
        /*006a*/ 	.short	(.L_1675 - .L_1674)
.L_1674:
        /*006c*/ 	.word	0x00000000
        /*0070*/ 	.short	0x0004
        /*0072*/ 	.short	0x0020
        /*0074*/ 	.byte	0x00, 0xf0, 0x21, 0x00


	//----- nvinfo : EIATTR_KPARAM_INFO
	.align		4
.L_1675:
        /*0078*/ 	.byte	0x04, 0x17
        /*007a*/ 	.short	(.L_1677 - .L_1676)
.L_1676:
        /*007c*/ 	.word	0x00000000
        /*0080*/ 	.short	0x0003
        /*0082*/ 	.short	0x0018
        /*0084*/ 	.byte	0x00, 0xf0, 0x21, 0x00


	//----- nvinfo : EIATTR_KPARAM_INFO
	.align		4
.L_1677:
        /*0088*/ 	.byte	0x04, 0x17
        /*008a*/ 	.short	(.L_1679 - .L_1678)
.L_1678:
        /*008c*/ 	.word	0x00000000
        /*0090*/ 	.short	0x0002
        /*0092*/ 	.short	0x0010
        /*0094*/ 	.byte	0x00, 0xf0, 0x21, 0x00


	//----- nvinfo : EIATTR_KPARAM_INFO
	.align		4
.L_1679:
        /*0098*/ 	.byte	0x04, 0x17
        /*009a*/ 	.short	(.L_1681 - .L_1680)
.L_1680:
        /*009c*/ 	.word	0x00000000
        /*00a0*/ 	.short	0x0001
        /*00a2*/ 	.short	0x0008
        /*00a4*/ 	.byte	0x00, 0xf5, 0x21, 0x00


	//----- nvinfo : EIATTR_KPARAM_INFO
	.align		4
.L_1681:
        /*00a8*/ 	.byte	0x04, 0x17
        /*00aa*/ 	.short	(.L_1683 - .L_1682)
.L_1682:
        /*00ac*/ 	.word	0x00000000
        /*00b0*/ 	.short	0x0000
        /*00b2*/ 	.short	0x0000
        /*00b4*/ 	.byte	0x00, 0xf5, 0x21, 0x00


	//----- nvinfo : EIATTR_SPARSE_MMA_MASK
	.align		4
.L_1683:
        /*00b8*/ 	.byte	0x03, 0x50
        /*00ba*/ 	.short	0x0000


	//----- nvinfo : EIATTR_MAXREG_COUNT
	.align		4
        /*00bc*/ 	.byte	0x03, 0x1b
        /*00be*/ 	.short	0x00ff


	//----- nvinfo : EIATTR_NUM_BARRIERS
	.align		4
        /*00c0*/ 	.byte	0x02, 0x4c
        /*00c2*/ 	.byte	0x01
	.zero		1


	//----- nvinfo : EIATTR_MERCURY_ISA_VERSION
	.align		4
        /*00c4*/ 	.byte	0x03, 0x5f
        /*00c6*/ 	.short	0x0101


	//----- nvinfo : EIATTR_COOP_GROUP_MASK_REGIDS
	.align		4
        /*00c8*/ 	.byte	0x04, 0x29
        /*00ca*/ 	.short	(.L_1685 - .L_1684)


	//   ....[0]....
.L_1684:
        /*00cc*/ 	.word	0xffffffff


	//   ....[1]....
        /*00d0*/ 	.word	0xffffffff


	//   ....[2]....
        /*00d4*/ 	.word	0xffffffff


	//   ....[3]....
        /*00d8*/ 	.word	0xffffffff


	//   ....[4]....
        /*00dc*/ 	.word	0xffffffff


	//   ....[5]....
        /*00e0*/ 	.word	0xffffffff


	//   ....[6]....
        /*00e4*/ 	.word	0xffffffff


	//   ....[7]....
        /*00e8*/ 	.word	0xffffffff


	//   ....[8]....
        /*00ec*/ 	.word	0xffffffff


	//   ....[9]....
        /*00f0*/ 	.word	0xffffffff


	//----- nvinfo : EIATTR_COOP_GROUP_INSTR_OFFSETS
	.align		4
.L_1685:
        /*00f4*/ 	.byte	0x04, 0x28
        /*00f6*/ 	.short	(.L_1687 - .L_1686)


	//   ....[0]....
.L_1686:
        /*00f8*/ 	.word	0x00000bd0


	//   ....[1]....
        /*00fc*/ 	.word	0x00000c00


	//   ....[2]....
        /*0100*/ 	.word	0x00000c80


	//   ....[3]....
        /*0104*/ 	.word	0x00000cc0


	//   ....[4]....
        /*0108*/ 	.word	0x00000ce0


	//   ....[5]....
        /*010c*/ 	.word	0x00001080


	//   ....[6]....
        /*0110*/ 	.word	0x000010e0


	//   ....[7]....
        /*0114*/ 	.word	0x00001130


	//   ....[8]....
        /*0118*/ 	.word	0x00001160


	//   ....[9]....
        /*011c*/ 	.word	0x00001180


	//----- nvinfo : EIATTR_VRC_CTA_INIT_COUNT
	.align		4
.L_1687:
        /*0120*/ 	.byte	0x02, 0x4a
	.zero		1
	.zero		1


	//----- nvinfo : EIATTR_EXIT_INSTR_OFFSETS
	.align		4
        /*0124*/ 	.byte	0x04, 0x1c
        /*0126*/ 	.short	(.L_1689 - .L_1688)


	//   ....[0]....
.L_1688:
        /*0128*/ 	.word	0x00001730


	//   ....[1]....
        /*012c*/ 	.word	0x000018b0


	//----- nvinfo : EIATTR_CRS_STACK_SIZE
	.align		4
.L_1689:
        /*0130*/ 	.byte	0x04, 0x1e
        /*0132*/ 	.short	(.L_1691 - .L_1690)
.L_1690:
        /*0134*/ 	.word	0x00000000


	//----- nvinfo : EIATTR_CBANK_PARAM_SIZE
	.align		4
.L_1691:
        /*0138*/ 	.byte	0x03, 0x19
        /*013a*/ 	.short	0x004c


	//----- nvinfo : EIATTR_PARAM_CBANK
	.align		4
        /*013c*/ 	.byte	0x04, 0x0a
        /*013e*/ 	.short	(.L_1693 - .L_1692)
	.align		4
.L_1692:
        /*0140*/ 	.word	index@(.nv.constant0._ZN4vllm15rms_norm_kernelIN3c108BFloat16ELi1ELi2EEEvPT_PKS3_lllllS6_fii)
        /*0144*/ 	.short	0x0380
        /*0146*/ 	.short	0x004c


	//----- nvinfo : EIATTR_SW_WAR
	.align		4
.L_1693:
        /*0148*/ 	.byte	0x04, 0x36
        /*014a*/ 	.short	(.L_1695 - .L_1694)
.L_1694:
        /*014c*/ 	.word	0x00000008
.L_1695:


//--------------------- .nv.info._ZN4vllm15rms_norm_kernelIN3c108BFloat16ELi2ELi2EEEvPT_PKS3_lllllS6_fii --------------------------
	.section	.nv.info._ZN4vllm15rms_norm_kernelIN3c108BFloat16ELi2ELi2EEEvPT_PKS3_lllllS6_fii,"",@"SHT_CUDA_INFO"
	.sectionflags	@""
	.align	4


	//----- nvinfo : EIATTR_CUDA_API_VERSION
	.align		4
        /*0000*/ 	.byte	0x04, 0x37
        /*0002*/ 	.short	(.L_1697 - .L_1696)
.L_1696:
        /*0004*/ 	.word	0x00000082


	//----- nvinfo : EIATTR_KPARAM_INFO
	.align		4
.L_1697:
        /*0008*/ 	.byte	0x04, 0x17
        /*000a*/ 	.short	(.L_1699 - .L_1698)
.L_1698:
        /*000c*/ 	.word	0x00000000
        /*0010*/ 	.short	0x000a
        /*0012*/ 	.short	0x0048
        /*0014*/ 	.byte	0x00, 0xf0, 0x11, 0x00


	//----- nvinfo : EIATTR_KPARAM_INFO
	.align		4
.L_1699:
        /*0018*/ 	.byte	0x04, 0x17
        /*001a*/ 	.short	(.L_1701 - .L_1700)
.L_1700:
        /*001c*/ 	.word	0x00000000
        /*0020*/ 	.short	0x0009
        /*0022*/ 	.short	0x0044
        /*0024*/ 	.byte	0x00, 0xf0, 0x11, 0x00


	//----- nvinfo : EIATTR_KPARAM_INFO
	.align		4
.L_1701:
        /*0028*/ 	.byte	0x04, 0x17
        /*002a*/ 	.short	(.L_1703 - .L_1702)
.L_1702:
        /*002c*/ 	.word	0x00000000
        /*0030*/ 	.short	0x0008
        /*0032*/ 	.short	0x0040
        /*0034*/ 	.byte	0x00, 0xf0, 0x11, 0x00


	//----- nvinfo : EIATTR_KPARAM_INFO
	.align		4
.L_1703:
        /*0038*/ 	.byte	0x04, 0x17
        /*003a*/ 	.short	(.L_1705 - .L_1704)
.L_1704:
        /*003c*/ 	.word	0x00000000
        /*0040*/ 	.short	0x0007
        /*0042*/ 	.short	0x0038
        /*0044*/ 	.byte	0x00, 0xf5, 0x21, 0x00


	//----- nvinfo : EIATTR_KPARAM_INFO
	.align		4
.L_1705:
        /*0048*/ 	.byte	0x04, 0x17
        /*004a*/ 	.short	(.L_1707 - .L_1706)
.L_1706:
        /*004c*/ 	.word	0x00000000
        /*0050*/ 	.short	0x0006
        /*0052*/ 	.short	0x0030
        /*0054*/ 	.byte	0x00, 0xf0, 0x21, 0x00


	//----- nvinfo : EIATTR_KPARAM_INFO
	.align		4
.L_1707:
        /*0058*/ 	.byte	0x04, 0x17
        /*005a*/ 	.short	(.L_1709 - .L_1708)
.L_1708:
        /*005c*/ 	.word	0x00000000
        /*0060*/ 	.short	0x0005
        /*0062*/ 	.short	0x0028
        /*0064*/ 	.byte	0x00, 0xf0, 0x21, 0x00


	//----- nvinfo : EIATTR_KPARAM_INFO
	.align		4
.L_1709:
        /*0068*/ 	.byte	0x04, 0x17
        /*006a*/ 	.short	(.L_1711 - .L_1710)
.L_1710:
        /*006c*/ 	.word	0x00000000
        /*0070*/ 	.short	0x0004
        /*0072*/ 	.short	0x0020
        /*0074*/ 	.byte	0x00, 0xf0, 0x21, 0x00


	//----- nvinfo : EIATTR_KPARAM_INFO
	.align		4
.L_1711:
        /*0078*/ 	.byte	0x04, 0x17
        /*007a*/ 	.short	(.L_1713 - .L_1712)
.L_1712:
        /*007c*/ 	.word	0x00000000
        /*0080*/ 	.short	0x0003
        /*0082*/ 	.short	0x0018
        /*0084*/ 	.byte	0x00, 0xf0, 0x21, 0x00


	//----- nvinfo : EIATTR_KPARAM_INFO
	.align		4
.L_1713:
        /*0088*/ 	.byte	0x04, 0x17
        /*008a*/ 	.short	(.L_1715 - .L_1714)
.L_1714:
        /*008c*/ 	.word	0x00000000
        /*0090*/ 	.short	0x0002
        /*0092*/ 	.short	0x0010
        /*0094*/ 	.byte	0x00, 0xf0, 0x21, 0x00


	//----- nvinfo : EIATTR_KPARAM_INFO
	.align		4
.L_1715:
        /*0098*/ 	.byte	0x04, 0x17
        /*009a*/ 	.short	(.L_1717 - .L_1716)
.L_1716:
        /*009c*/ 	.word	0x00000000
        /*00a0*/ 	.short	0x0001
        /*00a2*/ 	.short	0x0008
        /*00a4*/ 	.byte	0x00, 0xf5, 0x21, 0x00


	//----- nvinfo : EIATTR_KPARAM_INFO
	.align		4
.L_1717:
        /*00a8*/ 	.byte	0x04, 0x17
        /*00aa*/ 	.short	(.L_1719 - .L_1718)
.L_1718:
        /*00ac*/ 	.word	0x00000000
        /*00b0*/ 	.short	0x0000
        /*00b2*/ 	.short	0x0000
        /*00b4*/ 	.byte	0x00, 0xf5, 0x21, 0x00


	//----- nvinfo : EIATTR_SPARSE_MMA_MASK
	.align		4
.L_1719:
        /*00b8*/ 	.byte	0x03, 0x50
        /*00ba*/ 	.short	0x0000


	//----- nvinfo : EIATTR_MAXREG_COUNT
	.align		4
        /*00bc*/ 	.byte	0x03, 0x1b
        /*00be*/ 	.short	0x00ff


	//----- nvinfo : EIATTR_NUM_BARRIERS
	.align		4
        /*00c0*/ 	.byte	0x02, 0x4c
        /*00c2*/ 	.byte	0x01
	.zero		1


	//----- nvinfo : EIATTR_MERCURY_ISA_VERSION
	.align		4
        /*00c4*/ 	.byte	0x03, 0x5f
        /*00c6*/ 	.short	0x0101


	//----- nvinfo : EIATTR_COOP_GROUP_MASK_REGIDS
	.align		4
        /*00c8*/ 	.byte	0x04, 0x29
        /*00ca*/ 	.short	(.L_1721 - .L_1720)


	//   ....[0]....
.L_1720:
        /*00cc*/ 	.word	0xffffffff


	//   ....[1]....
        /*00d0*/ 	.word	0xffffffff


	//   ....[2]....
        /*00d4*/ 	.word	0xffffffff


	//   ....[3]....
        /*00d8*/ 	.word	0xffffffff


	//   ....[4]....
        /*00dc*/ 	.word	0xffffffff


	//   ....[5]....
        /*00e0*/ 	.word	0xffffffff


	//   ....[6]....
        /*00e4*/ 	.word	0xffffffff


	//   ....[7]....
        /*00e8*/ 	.word	0xffffffff


	//   ....[8]....
        /*00ec*/ 	.word	0xffffffff


	//   ....[9]....
        /*00f0*/ 	.word	0xffffffff


	//----- nvinfo : EIATTR_COOP_GROUP_INSTR_OFFSETS
	.align		4
.L_1721:
        /*00f4*/ 	.byte	0x04, 0x28
        /*00f6*/ 	.short	(.L_1723 - .L_1722)


	//   ....[0]....
.L_1722:
        /*00f8*/ 	.word	0x00001340


	//   ....[1]....
        /*00fc*/ 	.word	0x00001370


	//   ....[2]....
        /*0100*/ 	.word	0x000013e0


	//   ....[3]....
        /*0104*/ 	.word	0x00001430


	//   ....[4]....
        /*0108*/ 	.word	0x00001450


	//   ....[5]....
        /*010c*/ 	.word	0x000017f0


	//   ....[6]....
        /*0110*/ 	.word	0x00001840


	//   ....[7]....
        /*0114*/ 	.word	0x00001890


	//   ....[8]....
        /*0118*/ 	.word	0x000018d0


	//   ....[9]....
        /*011c*/ 	.word	0x000018f0


	//----- nvinfo : EIATTR_VRC_CTA_INIT_COUNT
	.align		4
.L_1723:
        /*0120*/ 	.byte	0x02, 0x4a
	.zero		1
	.zero		1


	//----- nvinfo : EIATTR_EXIT_INSTR_OFFSETS
	.align		4
        /*0124*/ 	.byte	0x04, 0x1c
        /*0126*/ 	.short	(.L_1725 - .L_1724)


	//   ....[0]....
.L_1724:
        /*0128*/ 	.word	0x00001ec0


	//   ....[1]....
        /*012c*/ 	.word	0x00002330


	//   ....[2]....
        /*0130*/ 	.word	0x00002930


	//----- nvinfo : EIATTR_CRS_STACK_SIZE
	.align		4
.L_1725:
        /*0134*/ 	.byte	0x04, 0x1e
        /*0136*/ 	.short	(.L_1727 - .L_1726)
.L_1726:
        /*0138*/ 	.word	0x00000000


	//----- nvinfo : EIATTR_CBANK_PARAM_SIZE
	.align		4
.L_1727:
        /*013c*/ 	.byte	0x03, 0x19
        /*013e*/ 	.short	0x004c


	//----- nvinfo : EIATTR_PARAM_CBANK
	.align		4
        /*0140*/ 	.byte	0x04, 0x0a
        /*0142*/ 	.short	(.L_1729 - .L_1728)
	.align		4
.L_1728:
        /*0144*/ 	.word	index@(.nv.constant0._ZN4vllm15rms_norm_kernelIN3c108BFloat16ELi2ELi2EEEvPT_PKS3_lllllS6_fii)
        /*0148*/ 	.short	0x0380
        /*014a*/ 	.short	0x004c


	//----- nvinfo : EIATTR_SW_WAR
	.align		4
.L_1729:
        /*014c*/ 	.byte	0x04, 0x36
        /*014e*/ 	.short	(.L_1731 - .L_1730)
.L_1730:
        /*0150*/ 	.word	0x00000008
.L_1731:


//--------------------- .nv.info._ZN4vllm15rms_norm_kernelIN3c108BFloat16ELi4ELi2EEEvPT_PKS3_lllllS6_fii --------------------------
	.section	.nv.info._ZN4vllm15rms_norm_kernelIN3c108BFloat16ELi4ELi2EEEvPT_PKS3_lllllS6_fii,"",@"SHT_CUDA_INFO"
	.sectionflags	@""
	.align	4


	//----- nvinfo : EIATTR_CUDA_API_VERSION
	.align		4
        /*0000*/ 	.byte	0x04, 0x37
        /*0002*/ 	.short	(.L_1733 - .L_1732)
.L_1732:
        /*0004*/ 	.word	0x00000082


	//----- nvinfo : EIATTR_KPARAM_INFO
	.align		4
.L_1733:
        /*0008*/ 	.byte	0x04, 0x17
        /*000a*/ 	.short	(.L_1735 - .L_1734)
.L_1734:
        /*000c*/ 	.word	0x00000000
        /*0010*/ 	.short	0x000a
        /*0012*/ 	.short	0x0048
        /*0014*/ 	.byte	0x00, 0xf0, 0x11, 0x00


	//----- nvinfo : EIATTR_KPARAM_INFO
	.align		4
.L_1735:
        /*0018*/ 	.byte	0x04, 0x17
        /*001a*/ 	.short	(.L_1737 - .L_1736)
.L_1736:
        /*001c*/ 	.word	0x00000000
        /*0020*/ 	.short	0x0009
        /*0022*/ 	.short	0x0044
        /*0024*/ 	.byte	0x00, 0xf0, 0x11, 0x00


	//----- nvinfo : EIATTR_KPARAM_INFO
	.align		4
.L_1737:
        /*0028*/ 	.byte	0x04, 0x17
        /*002a*/ 	.short	(.L_1739 - .L_1738)
.L_1738:
        /*002c*/ 	.word	0x00000000
        /*0030*/ 	.short	0x0008
        /*0032*/ 	.short	0x0040
        /*0034*/ 	.byte	0x00, 0xf0, 0x11, 0x00


	//----- nvinfo : EIATTR_KPARAM_INFO
	.align		4
.L_1739:
        /*0038*/ 	.byte	0x04, 0x17
        /*003a*/ 	.short	(.L_1741 - .L_1740)
.L_1740:
        /*003c*/ 	.word	0x00000000
        /*0040*/ 	.short	0x0007
        /*0042*/ 	.short	0x0038
        /*0044*/ 	.byte	0x00, 0xf5, 0x21, 0x00


	//----- nvinfo : EIATTR_KPARAM_INFO
	.align		4
.L_1741:
        /*0048*/ 	.byte	0x04, 0x17
        /*004a*/ 	.short	(.L_1743 - .L_1742)
.L_1742:
        /*004c*/ 	.word	0x00000000
        /*0050*/ 	.short	0x0006
        /*0052*/ 	.short	0x0030
        /*0054*/ 	.byte	0x00, 0xf0, 0x21, 0x00


	//----- nvinfo : EIATTR_KPARAM_INFO
	.align		4
.L_1743:
        /*0058*/ 	.byte	0x04, 0x17
        /*005a*/ 	.short	(.L_1745 - .L_1744)
.L_1744:
        /*005c*/ 	.word	0x00000000
        /*0060*/ 	.short	0x0005
        /*0062*/ 	.short	0x0028
        /*0064*/ 	.byte	0x00, 0xf0, 0x21, 0x00


	//----- nvinfo : EIATTR_KPARAM_INFO
	.align		4
.L_1745:
        /*0068*/ 	.byte	0x04, 0x17
        /*006a*/ 	.short	(.L_1747 - .L_1746)
.L_1746:
        /*006c*/ 	.word	0x00000000
        /*0070*/ 	.short	0x0004
        /*0072*/ 	.short	0x0020
        /*0074*/ 	.byte	0x00, 0xf0, 0x21, 0x00


	//----- nvinfo : EIATTR_KPARAM_INFO
	.align		4
.L_1747:
        /*0078*/ 	.byte	0x04, 0x17
        /*007a*/ 	.short	(.L_1749 - .L_1748)
.L_1748:
        /*007c*/ 	.word	0x00000000
        /*0080*/ 	.short	0x0003
        /*0082*/ 	.short	0x0018
        /*0084*/ 	.byte	0x00, 0xf0, 0x21, 0x00


	//----- nvinfo : EIATTR_KPARAM_INFO
	.align		4
.L_1749:
        /*0088*/ 	.byte	0x04, 0x17
        /*008a*/ 	.short	(.L_1751 - .L_1750)
.L_1750:
        /*008c*/ 	.word	0x00000000
        /*0090*/ 	.short	0x0002
        /*0092*/ 	.short	0x0010
        /*0094*/ 	.byte	0x00, 0xf0, 0x21, 0x00


	//----- nvinfo : EIATTR_KPARAM_INFO
	.align		4
.L_1751:
        /*0098*/ 	.byte	0x04, 0x17
        /*009a*/ 	.short	(.L_1753 - .L_1752)
.L_1752:
        /*009c*/ 	.word	0x00000000
        /*00a0*/ 	.short	0x0001
        /*00a2*/ 	.short	0x0008
        /*00a4*/ 	.byte	0x00, 0xf5, 0x21, 0x00


	//----- nvinfo : EIATTR_KPARAM_INFO
	.align		4
.L_1753:
        /*00a8*/ 	.byte	0x04, 0x17
        /*00aa*/ 	.short	(.L_1755 - .L_1754)
.L_1754:
        /*00ac*/ 	.word	0x00000000
        /*00b0*/ 	.short	0x0000
        /*00b2*/ 	.short	0x0000
        /*00b4*/ 	.byte	0x00, 0xf5, 0x21, 0x00


	//----- nvinfo : EIATTR_SPARSE_MMA_MASK
	.align		4
.L_1755:
        /*00b8*/ 	.byte	0x03, 0x50
        /*00ba*/ 	.short	0x0000


	//----- nvinfo : EIATTR_MAXREG_COUNT
	.align		4
        /*00bc*/ 	.byte	0x03, 0x1b
        /*00be*/ 	.short	0x00ff


	//----- nvinfo : EIATTR_NUM_BARRIERS
	.align		4
        /*00c0*/ 	.byte	0x02, 0x4c
        /*00c2*/ 	.byte	0x01
	.zero		1


	//----- nvinfo : EIATTR_MERCURY_ISA_VERSION
	.align		4
        /*00c4*/ 	.byte	0x03, 0x5f
        /*00c6*/ 	.short	0x0101


	//----- nvinfo : EIATTR_COOP_GROUP_MASK_REGIDS
	.align		4
        /*00c8*/ 	.byte	0x04, 0x29
        /*00ca*/ 	.short	(.L_1757 - .L_1756)


	//   ....[0]....
.L_1756:
        /*00cc*/ 	.word	0xffffffff


	//   ....[1]....
        /*00d0*/ 	.word	0xffffffff


	//   ....[2]....
        /*00d4*/ 	.word	0xffffffff


	//   ....[3]....
        /*00d8*/ 	.word	0xffffffff


	//   ....[4]....
        /*00dc*/ 	.word	0xffffffff


	//   ....[5]....
        /*00e0*/ 	.word	0xffffffff


	//   ....[6]....
        /*00e4*/ 	.word	0xffffffff


	//   ....[7]....
        /*00e8*/ 	.word	0xffffffff


	//   ....[8]....
        /*00ec*/ 	.word	0xffffffff


	//   ....[9]....
        /*00f0*/ 	.word	0xffffffff


	//----- nvinfo : EIATTR_COOP_GROUP_INSTR_OFFSETS
	.align		4
.L_1757:
        /*00f4*/ 	.byte	0x04, 0x28
        /*00f6*/ 	.short	(.L_1759 - .L_1758)


	//   ....[0]....
.L_1758:
        /*00f8*/ 	.word	0x00001760


	//   ....[1]....
        /*00fc*/ 	.word	0x00001790


	//   ....[2]....
        /*0100*/ 	.word	0x00001810


	//   ....[3]....
        /*0104*/ 	.word	0x00001850


	//   ....[4]....
        /*0108*/ 	.word	0x00001870


	//   ....[5]....
        /*010c*/ 	.word	0x00001c10


	//   ....[6]....
        /*0110*/ 	.word	0x00001c70


	//   ....[7]....
        /*0114*/ 	.word	0x00001cc0


	//   ....[8]....
        /*0118*/ 	.word	0x00001cf0


	//   ....[9]....
        /*011c*/ 	.word	0x00001d10


	//----- nvinfo : EIATTR_VRC_CTA_INIT_COUNT
	.align		4
.L_1759:
        /*0120*/ 	.byte	0x02, 0x4a
	.zero		1
	.zero		1


	//----- nvinfo : EIATTR_EXIT_INSTR_OFFSETS
	.align		4
        /*0124*/ 	.byte	0x04, 0x1c
        /*0126*/ 	.short	(.L_1761 - .L_1760)


	//   ....[0]....
.L_1760:
        /*0128*/ 	.word	0x000022f0


	//   ....[1]....
        /*012c*/ 	.word	0x00002850


	//   ....[2]....
        /*0130*/ 	.word	0x00003210


	//----- nvinfo : EIATTR_CRS_STACK_SIZE
	.align		4
.L_1761:
        /*0134*/ 	.byte	0x04, 0x1e
        /*0136*/ 	.short	(.L_1763 - .L_1762)
.L_1762:
        /*0138*/ 	.word	0x00000000


	//----- nvinfo : EIATTR_CBANK_PARAM_SIZE
	.align		4
.L_1763:
        /*013c*/ 	.byte	0x03, 0x19
        /*013e*/ 	.short	0x004c


	//----- nvinfo : EIATTR_PARAM_CBANK
	.align		4
        /*0140*/ 	.byte	0x04, 0x0a
        /*0142*/ 	.short	(.L_1765 - .L_1764)
	.align		4
.L_1764:
        /*0144*/ 	.word	index@(.nv.constant0._ZN4vllm15rms_norm_kernelIN3c108BFloat16ELi4ELi2EEEvPT_PKS3_lllllS6_fii)
        /*0148*/ 	.short	0x0380
        /*014a*/ 	.short	0x004c


	//----- nvinfo : EIATTR_SW_WAR
	.align		4
.L_1765:
        /*014c*/ 	.byte	0x04, 0x36
        /*014e*/ 	.short	(.L_1767 - .L_1766)
.L_1766:
        /*0150*/ 	.word	0x00000008
.L_1767:


//--------------------- .nv.info._ZN4vllm15rms_norm_kernelIN3c108BFloat16ELi8ELi2EEEvPT_PKS3_lllllS6_fii --------------------------
	.section	.nv.info._ZN4vllm15rms_norm_kernelIN3c108BFloat16ELi8ELi2EEEvPT_PKS3_lllllS6_fii,"",@"SHT_CUDA_INFO"
	.sectionflags	@""
	.align	4


	//----- nvinfo : EIATTR_CUDA_API_VERSION
	.align		4
        /*0000*/ 	.byte	0x04, 0x37
        /*0002*/ 	.short	(.L_1769 - .L_1768)
.L_1768:
        /*0004*/ 	.word	0x00000082


	//----- nvinfo : EIATTR_KPARAM_INFO
	.align		4
.L_1769:
        /*0008*/ 	.byte	0x04, 0x17
        /*000a*/ 	.short	(.L_1771 - .L_1770)
.L_1770:
        /*000c*/ 	.word	0x00000000
        /*0010*/ 	.short	0x000a
        /*0012*/ 	.short	0x0048
        /*0014*/ 	.byte	0x00, 0xf0, 0x11, 0x00


	//----- nvinfo : EIATTR_KPARAM_INFO
	.align		4
.L_1771:
        /*0018*/ 	.byte	0x04, 0x17
        /*001a*/ 	.short	(.L_1773 - .L_1772)
.L_1772:
        /*001c*/ 	.word	0x00000000
        /*0020*/ 	.short	0x0009
        /*0022*/ 	.short	0x0044
        /*0024*/ 	.byte	0x00, 0xf0, 0x11, 0x00


	//----- nvinfo : EIATTR_KPARAM_INFO
	.align		4
.L_1773:
        /*0028*/ 	.byte	0x04, 0x17
        /*002a*/ 	.short	(.L_1775 - .L_1774)
.L_1774:
        /*002c*/ 	.word	0x00000000
        /*0030*/ 	.short	0x0008
        /*0032*/ 	.short	0x0040
        /*0034*/ 	.byte	0x00, 0xf0, 0x11, 0x00


	//----- nvinfo : EIATTR_KPARAM_INFO
	.align		4
.L_1775:
        /*0038*/ 	.byte	0x04, 0x17
        /*003a*/ 	.short	(.L_1777 - .L_1776)
.L_1776:
        /*003c*/ 	.word	0x00000000
        /*0040*/ 	.short	0x0007
        /*0042*/ 	.short	0x0038
        /*0044*/ 	.byte	0x00, 0xf5, 0x21, 0x00


	//----- nvinfo : EIATTR_KPARAM_INFO
	.align		4
.L_1777:
        /*0048*/ 	.byte	0x04, 0x17
        /*004a*/ 	.short	(.L_1779 - .L_1778)
.L_1778:
        /*004c*/ 	.word	0x00000000
        /*0050*/ 	.short	0x0006
        /*0052*/ 	.short	0x0030
        /*0054*/ 	.byte	0x00, 0xf0, 0x21, 0x00


	//----- nvinfo : EIATTR_KPARAM_INFO
	.align		4
.L_1779:
        /*0058*/ 	.byte	0x04, 0x17
        /*005a*/ 	.short	(.L_1781 - .L_1780)
.L_1780:
        /*005c*/ 	.word	0x00000000
        /*0060*/ 	.short	0x0005
        /*0062*/ 	.short	0x0028
        /*0064*/ 	.byte	0x00, 0xf0, 0x21, 0x00


	//----- nvinfo : EIATTR_KPARAM_INFO
	.align		4
.L_1781:
        /*0068*/ 	.byte	0x04, 0x17
        /*006a*/ 	.short	(.L_1783 - .L_1782)
.L_1782:
        /*006c*/ 	.word	0x00000000
        /*0070*/ 	.short	0x0004
        /*0072*/ 	.short	0x0020
        /*0074*/ 	.byte	0x00, 0xf0, 0x21, 0x00


	//----- nvinfo : EIATTR_KPARAM_INFO
	.align		4
.L_1783:
        /*0078*/ 	.byte	0x04, 0x17
        /*007a*/ 	.short	(.L_1785 - .L_1784)
.L_1784:
        /*007c*/ 	.word	0x00000000
        /*0080*/ 	.short	0x0003
        /*0082*/ 	.short	0x0018
        /*0084*/ 	.byte	0x00, 0xf0, 0x21, 0x00


	//----- nvinfo : EIATTR_KPARAM_INFO
	.align		4
.L_1785:
        /*0088*/ 	.byte	0x04, 0x17
        /*008a*/ 	.short	(.L_1787 - .L_1786)
.L_1786:
        /*008c*/ 	.word	0x00000000
        /*0090*/ 	.short	0x0002
        /*0092*/ 	.short	0x0010
        /*0094*/ 	.byte	0x00, 0xf0, 0x21, 0x00


	//----- nvinfo : EIATTR_KPARAM_INFO
	.align		4
.L_1787:
        /*0098*/ 	.byte	0x04, 0x17
        /*009a*/ 	.short	(.L_1789 - .L_1788)
.L_1788:
        /*009c*/ 	.word	0x00000000
        /*00a0*/ 	.short	0x0001
        /*00a2*/ 	.short	0x0008
        /*00a4*/ 	.byte	0x00, 0xf5, 0x21, 0x00


	//----- nvinfo : EIATTR_KPARAM_INFO
	.align		4
.L_1789:
        /*00a8*/ 	.byte	0x04, 0x17
        /*00aa*/ 	.short	(.L_1791 - .L_1790)
.L_1790:
        /*00ac*/ 	.word	0x00000000
        /*00b0*/ 	.short	0x0000
        /*00b2*/ 	.short	0x0000
        /*00b4*/ 	.byte	0x00, 0xf5, 0x21, 0x00


	//----- nvinfo : EIATTR_SPARSE_MMA_MASK
	.align		4
.L_1791:
        /*00b8*/ 	.byte	0x03, 0x50
        /*00ba*/ 	.short	0x0000


	//----- nvinfo : EIATTR_MAXREG_COUNT
	.align		4
        /*00bc*/ 	.byte	0x03, 0x1b
        /*00be*/ 	.short	0x00ff


	//----- nvinfo : EIATTR_NUM_BARRIERS
	.align		4
        /*00c0*/ 	.byte	0x02, 0x4c
        /*00c2*/ 	.byte	0x01
	.zero		1


	//----- nvinfo : EIATTR_MERCURY_ISA_VERSION
	.align		4
        /*00c4*/ 	.byte	0x03, 0x5f
        /*00c6*/ 	.short	0x0101


	//----- nvinfo : EIATTR_COOP_GROUP_MASK_REGIDS
	.align		4
        /*00c8*/ 	.byte	0x04, 0x29
        /*00ca*/ 	.short	(.L_1793 - .L_1792)


	//   ....[0]....
.L_1792:
        /*00cc*/ 	.word	0xffffffff


	//   ....[1]....
        /*00d0*/ 	.word	0xffffffff


	//   ....[2]....
        /*00d4*/ 	.word	0xffffffff


	//   ....[3]....
        /*00d8*/ 	.word	0xffffffff


	//   ....[4]....
        /*00dc*/ 	.word	0xffffffff


	//   ....[5]....
        /*00e0*/ 	.word	0xffffffff


	//   ....[6]....
        /*00e4*/ 	.word	0xffffffff


	//   ....[7]....
        /*00e8*/ 	.word	0xffffffff


	//   ....[8]....
        /*00ec*/ 	.word	0xffffffff


	//   ....[9]....
        /*00f0*/ 	.word	0xffffffff


	//----- nvinfo : EIATTR_COOP_GROUP_INSTR_OFFSETS
	.align		4
.L_1793:
        /*00f4*/ 	.byte	0x04, 0x28
        /*00f6*/ 	.short	(.L_1795 - .L_1794)


	//   ....[0]....
.L_1794:
        /*00f8*/ 	.word	0x00001e20


	//   ....[1]....
        /*00fc*/ 	.word	0x00001e50


	//   ....[2]....
        /*0100*/ 	.word	0x00001ed0


	//   ....[3]....
        /*0104*/ 	.word	0x00001f10


	//   ....[4]....
        /*0108*/ 	.word	0x00001f30


	//   ....[5]....
        /*010c*/ 	.word	0x000022d0


	//   ....[6]....
        /*0110*/ 	.word	0x00002330


	//   ....[7]....
        /*0114*/ 	.word	0x00002380


	//   ....[8]....
        /*0118*/ 	.word	0x000023b0


	//   ....[9]....
        /*011c*/ 	.word	0x000023d0


	//----- nvinfo : EIATTR_VRC_CTA_INIT_COUNT
	.align		4
.L_1795:
        /*0120*/ 	.byte	0x02, 0x4a
	.zero		1
	.zero		1


	//----- nvinfo : EIATTR_EXIT_INSTR_OFFSETS
	.align		4
        /*0124*/ 	.byte	0x04, 0x1c
        /*0126*/ 	.short	(.L_1797 - .L_1796)


	//   ....[0]....
.L_1796:
        /*0128*/ 	.word	0x000029d0


	//   ....[1]....
        /*012c*/ 	.word	0x000030f0


	//   ....[2]....
        /*0130*/ 	.word	0x00004270


	//----- nvinfo : EIATTR_CRS_STACK_SIZE
	.align		4
.L_1797:
        /*0134*/ 	.byte	0x04, 0x1e
        /*0136*/ 	.short	(.L_1799 - .L_1798)
.L_1798:
        /*0138*/ 	.word	0x00000000


	//----- nvinfo : EIATTR_CBANK_PARAM_SIZE
	.align		4
.L_1799:
        /*013c*/ 	.byte	0x03, 0x19
        /*013e*/ 	.short	0x004c


	//----- nvinfo : EIATTR_PARAM_CBANK
	.align		4
        /*0140*/ 	.byte	0x04, 0x0a
        /*0142*/ 	.short	(.L_1801 - .L_1800)
	.align		4
.L_1800:
        /*0144*/ 	.word	index@(.nv.constant0._ZN4vllm15rms_norm_kernelIN3c108BFloat16ELi8ELi2EEEvPT_PKS3_lllllS6_fii)
        /*0148*/ 	.short	0x0380
        /*014a*/ 	.short	0x004c


	//----- nvinfo : EIATTR_SW_WAR
	.align		4
.L_1801:
        /*014c*/ 	.byte	0x04, 0x36
        /*014e*/ 	.short	(.L_1803 - .L_1802)
.L_1802:
        /*0150*/ 	.word	0x00000008
.L_1803:


//--------------------- .nv.info._ZN4vllm15rms_norm_kernelIN3c108BFloat16ELi16ELi2EEEvPT_PKS3_lllllS6_fii --------------------------
	.section	.nv.info._ZN4vllm15rms_norm_kernelIN3c108BFloat16ELi16ELi2EEEvPT_PKS3_lllllS6_fii,"",@"SHT_CUDA_INFO"
	.sectionflags	@""
	.align	4


	//----- nvinfo : EIATTR_CUDA_API_VERSION
	.align		4
        /*0000*/ 	.byte	0x04, 0x37
        /*0002*/ 	.short	(.L_1805 - .L_1804)
.L_1804:
        /*0004*/ 	.word	0x00000082


	//----- nvinfo : EIATTR_KPARAM_INFO
	.align		4
.L_1805:
        /*0008*/ 	.byte	0x04, 0x17
        /*000a*/ 	.short	(.L_1807 - .L_1806)
.L_1806:
        /*000c*/ 	.word	0x00000000
        /*0010*/ 	.short	0x000a
        /*0012*/ 	.short	0x0048
        /*0014*/ 	.byte	0x00, 0xf0, 0x11, 0x00


	//----- nvinfo : EIATTR_KPARAM_INFO
	.align		4
.L_1807:
        /*0018*/ 	.byte	0x04, 0x17
        /*001a*/ 	.short	(.L_1809 - .L_1808)
.L_1808:
        /*001c*/ 	.word	0x00000000
        /*0020*/ 	.short	0x0009
        /*0022*/ 	.short	0x0044
        /*0024*/ 	.byte	0x00, 0xf0, 0x11, 0x00


	//----- nvinfo : EIATTR_KPARAM_INFO
	.align		4
.L_1809:
        /*0028*/ 	.byte	0x04, 0x17
        /*002a*/ 	.short	(.L_1811 - .L_1810)
.L_1810:
        /*002c*/ 	.word	0x00000000
        /*0030*/ 	.short	0x0008
        /*0032*/ 	.short	0x0040
        /*0034*/ 	.byte	0x00, 0xf0, 0x11, 0x00


	//----- nvinfo : EIATTR_KPARAM_INFO
	.align		4
.L_1811:
        /*0038*/ 	.byte	0x04, 0x17
        /*003a*/ 	.short	(.L_1813 - .L_1812)
.L_1812:
        /*003c*/ 	.word	0x00000000
        /*0040*/ 	.short	0x0007
        /*0042*/ 	.short	0x0038
        /*0044*/ 	.byte	0x00, 0xf5, 0x21, 0x00


	//----- nvinfo : EIATTR_KPARAM_INFO
	.align		4
.L_1813:
        /*0048*/ 	.byte	0x04, 0x17
        /*004a*/ 	.short	(.L_1815 - .L_1814)
.L_1814:
        /*004c*/ 	.word	0x00000000
        /*0050*/ 	.short	0x0006
        /*0052*/ 	.short	0x0030
        /*0054*/ 	.byte	0x00, 0xf0, 0x21, 0x00


	//----- nvinfo : EIATTR_KPARAM_INFO
	.align		4
.L_1815:
        /*0058*/ 	.byte	0x04, 0x17
        /*005a*/ 	.short	(.L_1817 - .L_1816)
.L_1816:
        /*005c*/ 	.word	0x00000000
        /*0060*/ 	.short	0x0005
        /*0062*/ 	.short	0x0028
        /*0064*/ 	.byte	0x00, 0xf0, 0x21, 0x00


	//----- nvinfo : EIATTR_KPARAM_INFO
	.align		4
.L_1817:
        /*0068*/ 	.byte	0x04, 0x17
        /*006a*/ 	.short	(.L_1819 - .L_1818)
.L_1818:
        /*006c*/ 	.word	0x00000000
        /*0070*/ 	.short	0x0004
        /*0072*/ 	.short	0x0020
        /*0074*/ 	.byte	0x00, 0xf0, 0x21, 0x00


	//----- nvinfo : EIATTR_KPARAM_INFO
	.align		4
.L_1819:
        /*0078*/ 	.byte	0x04, 0x17
        /*007a*/ 	.short	(.L_1821 - .L_1820)
.L_1820:
        /*007c*/ 	.word	0x00000000
        /*0080*/ 	.short	0x0003
        /*0082*/ 	.short	0x0018
        /*0084*/ 	.byte	0x00, 0xf0, 0x21, 0x00


	//----- nvinfo : EIATTR_KPARAM_INFO
	.align		4
.L_1821:
        /*0088*/ 	.byte	0x04, 0x17
        /*008a*/ 	.short	(.L_1823 - .L_1822)
.L_1822:
        /*008c*/ 	.word	0x00000000
        /*0090*/ 	.short	0x0002
        /*0092*/ 	.short	0x0010
        /*0094*/ 	.byte	0x00, 0xf0, 0x21, 0x00


	//----- nvinfo : EIATTR_KPARAM_INFO
	.align		4
.L_1823:
        /*0098*/ 	.byte	0x04, 0x17
        /*009a*/ 	.short	(.L_1825 - .L_1824)
.L_1824:
        /*009c*/ 	.word	0x00000000
        /*00a0*/ 	.short	0x0001
        /*00a2*/ 	.short	0x0008
        /*00a4*/ 	.byte	0x00, 0xf5, 0x21, 0x00


	//----- nvinfo : EIATTR_KPARAM_INFO
	.align		4
.L_1825:
        /*00a8*/ 	.byte	0x04, 0x17
        /*00aa*/ 	.short	(.L_1827 - .L_1826)
.L_1826:
        /*00ac*/ 	.word	0x00000000
        /*00b0*/ 	.short	0x0000
        /*00b2*/ 	.short	0x0000
        /*00b4*/ 	.byte	0x00, 0xf5, 0x21, 0x00


	//----- nvinfo : EIATTR_SPARSE_MMA_MASK
	.align		4
.L_1827:
        /*00b8*/ 	.byte	0x03, 0x50
        /*00ba*/ 	.short	0x0000


	//----- nvinfo : EIATTR_MAXREG_COUNT
	.align		4
        /*00bc*/ 	.byte	0x03, 0x1b
        /*00be*/ 	.short	0x00ff


	//----- nvinfo : EIATTR_NUM_BARRIERS
	.align		4
        /*00c0*/ 	.byte	0x02, 0x4c
        /*00c2*/ 	.byte	0x01
	.zero		1


	//----- nvinfo : EIATTR_MERCURY_ISA_VERSION
	.align		4
        /*00c4*/ 	.byte	0x03, 0x5f
        /*00c6*/ 	.short	0x0101


	//----- nvinfo : EIATTR_COOP_GROUP_MASK_REGIDS
	.align		4
        /*00c8*/ 	.byte	0x04, 0x29
        /*00ca*/ 	.short	(.L_1829 - .L_1828)


	//   ....[0]....
.L_1828:
        /*00cc*/ 	.word	0xffffffff


	//   ....[1]....
        /*00d0*/ 	.word	0xffffffff


	//   ....[2]....
        /*00d4*/ 	.word	0xffffffff


	//   ....[3]....
        /*00d8*/ 	.word	0xffffffff


	//   ....[4]....
        /*00dc*/ 	.word	0xffffffff


	//   ....[5]....
        /*00e0*/ 	.word	0xffffffff


	//   ....[6]....
        /*00e4*/ 	.word	0xffffffff


	//   ....[7]....
        /*00e8*/ 	.word	0xffffffff


	//   ....[8]....
        /*00ec*/ 	.word	0xffffffff


	//   ....[9]....
        /*00f0*/ 	.word	0xffffffff


	//----- nvinfo : EIATTR_COOP_GROUP_INSTR_OFFSETS
	.align		4
.L_1829:
        /*00f4*/ 	.byte	0x04, 0x28
        /*00f6*/ 	.short	(.L_1831 - .L_1830)


	//   ....[0]....
.L_1830:
        /*00f8*/ 	.word	0x00001e90


	//   ....[1]....
        /*00fc*/ 	.word	0x00001ec0


	//   ....[2]....
        /*0100*/ 	.word	0x00001f40


	//   ....[3]....
        /*0104*/ 	.word	0x00001f80


	//   ....[4]....
        /*0108*/ 	.word	0x00001fa0


	//   ....[5]....
        /*010c*/ 	.word	0x00002340


	//   ....[6]....
        /*0110*/ 	.word	0x000023a0


	//   ....[7]....
        /*0114*/ 	.word	0x000023f0


	//   ....[8]....
        /*0118*/ 	.word	0x00002420


	//   ....[9]....
        /*011c*/ 	.word	0x00002440


	//----- nvinfo : EIATTR_VRC_CTA_INIT_COUNT
	.align		4
.L_1831:
        /*0120*/ 	.byte	0x02, 0x4a
	.zero		1
	.zero		1


	//----- nvinfo : EIATTR_EXIT_INSTR_OFFSETS
	.align		4
        /*0124*/ 	.byte	0x04, 0x1c
        /*0126*/ 	.short	(.L_1833 - .L_1832)


	//   ....[0]....
.L_1832:
        /*0128*/ 	.word	0x00002a10


	//   ....[1]....
        /*012c*/ 	.word	0x000034d0


	//   ....[2]....
        /*0130*/ 	.word	0x000045c0


	//----- nvinfo : EIATTR_CRS_STACK_SIZE
	.align		4
.L_1833:
        /*0134*/ 	.byte	0x04, 0x1e
        /*0136*/ 	.short	(.L_1835 - .L_1834)
.L_1834:
        /*0138*/ 	.word	0x00000000


	//----- nvinfo : EIATTR_CBANK_PARAM_SIZE
	.align		4
.L_1835:
        /*013c*/ 	.byte	0x03, 0x19
        /*013e*/ 	.short	0x004c


	//----- nvinfo : EIATTR_PARAM_CBANK
	.align		4
        /*0140*/ 	.byte	0x04, 0x0a
        /*0142*/ 	.short	(.L_1837 - .L_1836)
	.align		4
.L_1836:
        /*0144*/ 	.word	index@(.nv.constant0._ZN4vllm15rms_norm_kernelIN3c108BFloat16ELi16ELi2EEEvPT_PKS3_lllllS6_fii)
        /*0148*/ 	.short	0x0380
        /*014a*/ 	.short	0x004c


	//----- nvinfo : EIATTR_SW_WAR
	.align		4
.L_1837:
        /*014c*/ 	.byte	0x04, 0x36
        /*014e*/ 	.short	(.L_1839 - .L_1838)
.L_1838:
        /*0150*/ 	.word	0x00000008
.L_1839:


//--------------------- .nv.info._ZN4vllm15rms_norm_kernelIN3c104HalfELi1ELi2EEEvPT_PKS3_lllllS6_fii --------------------------
	.section	.nv.info._ZN4vllm15rms_norm_kernelIN3c104HalfELi1ELi2EEEvPT_PKS3_lllllS6_fii,"",@"SHT_CUDA_INFO"
	.sectionflags	@""
	.align	4


	//----- nvinfo : EIATTR_CUDA_API_VERSION
	.align		4
        /*0000*/ 	.byte	0x04, 0x37
        /*0002*/ 	.short	(.L_1841 - .L_1840)
.L_1840:
        /*0004*/ 	.word	0x00000082


	//----- nvinfo : EIATTR_KPARAM_INFO
	.align		4
.L_1841:
        /*0008*/ 	.byte	0x04, 0x17
        /*000a*/ 	.short	(.L_1843 - .L_1842)
.L_1842:
        /*000c*/ 	.word	0x00000000
        /*0010*/ 	.short	0x000a
        /*0012*/ 	.short	0x0048
        /*0014*/ 	.byte	0x00, 0xf0, 0x11, 0x00


	//----- nvinfo : EIATTR_KPARAM_INFO
	.align		4
.L_1843:
        /*0018*/ 	.byte	0x04, 0x17
        /*001a*/ 	.short	(.L_1845 - .L_1844)
.L_1844:
        /*001c*/ 	.word	0x00000000
        /*0020*/ 	.short	0x0009
        /*0022*/ 	.short	0x0044
        /*0024*/ 	.byte	0x00, 0xf0, 0x11, 0x00


	//----- nvinfo : EIATTR_KPARAM_INFO
	.align		4
.L_1845:
        /*0028*/ 	.byte	0x04, 0x17
        /*002a*/ 	.short	(.L_1847 - .L_1846)
.L_1846:
        /*002c*/ 	.word	0x00000000
        /*0030*/ 	.short	0x0008
        /*0032*/ 	.short	0x0040
        /*0034*/ 	.byte	0x00, 0xf0, 0x11, 0x00


	//----- nvinfo : EIATTR_KPARAM_INFO
	.align		4
.L_1847:
        /*0038*/ 	.byte	0x04, 0x17
        /*003a*/ 	.short	(.L_1849 - .L_1848)
.L_1848:
        /*003c*/ 	.word	0x00000000
        /*0040*/ 	.short	0x0007
        /*0042*/ 	.short	0x0038
        /*0044*/ 	.byte	0x00, 0xf5, 0x21, 0x00


	//----- nvinfo : EIATTR_KPARAM_INFO
	.align		4
.L_1849:
        /*0048*/ 	.byte	0x04, 0x17
        /*004a*/ 	.short	(.L_1851 - .L_1850)
.L_1850:
        /*004c*/ 	.word	0x00000000
        /*0050*/ 	.short	0x0006
        /*0052*/ 	.short	0x0030
        /*0054*/ 	.byte	0x00, 0xf0, 0x21, 0x00


	//----- nvinfo : EIATTR_KPARAM_INFO
	.align		4
.L_1851:
        /*0058*/ 	.byte	0x04, 0x17
        /*005a*/ 	.short	(.L_1853 - .L_1852)
.L_1852:
        /*005c*/ 	.word	0x00000000
        /*0060*/ 	.short	0x0005
        /*0062*/ 	.short	0x0028
        /*0064*/ 	.byte	0x00, 0xf0, 0x21, 0x00


	//----- nvinfo : EIATTR_KPARAM_INFO
	.align		4
.L_1853:
        /*0068*/ 	.byte	0x04, 0x17
        /*006a*/ 	.short	(.L_1855 - .L_1854)
.L_1854:
        /*006c*/ 	.word	0x00000000
        /*0070*/ 	.short	0x0004
        /*0072*/ 	.short	0x0020
        /*0074*/ 	.byte	0x00, 0xf0, 0x21, 0x00


	//----- nvinfo : EIATTR_KPARAM_INFO
	.align		4
.L_1855:
        /*0078*/ 	.byte	0x04, 0x17
        /*007a*/ 	.short	(.L_1857 - .L_1856)
.L_1856:
        /*007c*/ 	.word	0x00000000
        /*0080*/ 	.short	0x0003
        /*0082*/ 	.short	0x0018
        /*0084*/ 	.byte	0x00, 0xf0, 0x21, 0x00


	//----- nvinfo : EIATTR_KPARAM_INFO
	.align		4
.L_1857:
        /*0088*/ 	.byte	0x04, 0x17
        /*008a*/ 	.short	(.L_1859 - .L_1858)
.L_1858:
        /*008c*/ 	.word	0x00000000
        /*0090*/ 	.short	0x0002
        /*0092*/ 	.short	0x0010
        /*0094*/ 	.byte	0x00, 0xf0, 0x21, 0x00


	//----- nvinfo : EIATTR_KPARAM_INFO
	.align		4
.L_1859:
        /*0098*/ 	.byte	0x04, 0x17
        /*009a*/ 	.short	(.L_1861 - .L_1860)
.L_1860:
        /*009c*/ 	.word	0x00000000
        /*00a0*/ 	.short	0x0001
        /*00a2*/ 	.short	0x0008
        /*00a4*/ 	.byte	0x00, 0xf5, 0x21, 0x00


	//----- nvinfo : EIATTR_KPARAM_INFO
	.align		4
.L_1861:
        /*00a8*/ 	.byte	0x04, 0x17
        /*00aa*/ 	.short	(.L_1863 - .L_1862)
.L_1862:
        /*00ac*/ 	.word	0x00000000
        /*00b0*/ 	.short	0x0000
        /*00b2*/ 	.short	0x0000
        /*00b4*/ 	.byte	0x00, 0xf5, 0x21, 0x00


	//----- nvinfo : EIATTR_SPARSE_MMA_MASK
	.align		4
.L_1863:
        /*00b8*/ 	.byte	0x03, 0x50
        /*00ba*/ 	.short	0x0000


	//----- nvinfo : EIATTR_MAXREG_COUNT
	.align		4
        /*00bc*/ 	.byte	0x03, 0x1b
        /*00be*/ 	.short	0x00ff


	//----- nvinfo : EIATTR_NUM_BARRIERS
	.align		4
        /*00c0*/ 	.byte	0x02, 0x4c
        /*00c2*/ 	.byte	0x01
	.zero		1


	//----- nvinfo : EIATTR_MERCURY_ISA_VERSION
	.align		4
        /*00c4*/ 	.byte	0x03, 0x5f
        /*00c6*/ 	.short	0x0101


	//----- nvinfo : EIATTR_COOP_GROUP_MASK_REGIDS
	.align		4
        /*00c8*/ 	.byte	0x04, 0x29
        /*00ca*/ 	.short	(.L_1865 - .L_1864)


	//   ....[0]....
.L_1864:
        /*00cc*/ 	.word	0xffffffff


	//   ....[1]....
        /*00d0*/ 	.word	0xffffffff


	//   ....[2]....
        /*00d4*/ 	.word	0xffffffff


	//   ....[3]....
        /*00d8*/ 	.word	0xffffffff


	//   ....[4]....
        /*00dc*/ 	.word	0xffffffff


	//   ....[5]....
        /*00e0*/ 	.word	0xffffffff


	//   ....[6]....
        /*00e4*/ 	.word	0xffffffff


	//   ....[7]....
        /*00e8*/ 	.word	0xffffffff


	//   ....[8]....
        /*00ec*/ 	.word	0xffffffff


	//   ....[9]....
        /*00f0*/ 	.word	0xffffffff


	//----- nvinfo : EIATTR_COOP_GROUP_INSTR_OFFSETS
	.align		4
.L_1865:
        /*00f4*/ 	.byte	0x04, 0x28
        /*00f6*/ 	.short	(.L_1867 - .L_1866)


	//   ....[0]....
.L_1866:
        /*00f8*/ 	.word	0x00000bd0


	//   ....[1]....
        /*00fc*/ 	.word	0x00000c00


	//   ....[2]....
        /*0100*/ 	.word	0x00000c80


	//   ....[3]....
        /*0104*/ 	.word	0x00000cc0


	//   ....[4]....
        /*0108*/ 	.word	0x00000ce0


	//   ....[5]....
        /*010c*/ 	.word	0x00001080


	//   ....[6]....
        /*0110*/ 	.word	0x000010e0


	//   ....[7]....
        /*0114*/ 	.word	0x00001130


	//   ....[8]....
        /*0118*/ 	.word	0x00001160


	//   ....[9]....
        /*011c*/ 	.word	0x00001180


	//----- nvinfo : EIATTR_VRC_CTA_INIT_COUNT
	.align		4
.L_1867:
        /*0120*/ 	.byte	0x02, 0x4a
	.zero		1
	.zero		1


	//----- nvinfo : EIATTR_EXIT_INSTR_OFFSETS
	.align		4
        /*0124*/ 	.byte	0x04, 0x1c
        /*0126*/ 	.short	(.L_1869 - .L_1868)


	//   ....[0]....
.L_1868:
        /*0128*/ 	.word	0x00001730


	//   ....[1]....
        /*012c*/ 	.word	0x000018b0


	//----- nvinfo : EIATTR_CRS_STACK_SIZE
	.align		4
.L_1869:
        /*0130*/ 	.byte	0x04, 0x1e
        /*0132*/ 	.short	(.L_1871 - .L_1870)
.L_1870:
        /*0134*/ 	.word	0x00000000


	//----- nvinfo : EIATTR_CBANK_PARAM_SIZE
	.align		4
.L_1871:
        /*0138*/ 	.byte	0x03, 0x19
        /*013a*/ 	.short	0x004c


	//----- nvinfo : EIATTR_PARAM_CBANK
	.align		4
        /*013c*/ 	.byte	0x04, 0x0a
        /*013e*/ 	.short	(.L_1873 - .L_1872)
	.align		4
.L_1872:
        /*0140*/ 	.word	index@(.nv.constant0._ZN4vllm15rms_norm_kernelIN3c104HalfELi1ELi2EEEvPT_PKS3_lllllS6_fii)
        /*0144*/ 	.short	0x0380
        /*0146*/ 	.short	0x004c


	//----- nvinfo : EIATTR_SW_WAR
	.align		4
.L_1873:
        /*0148*/ 	.byte	0x04, 0x36
        /*014a*/ 	.short	(.L_1875 - .L_1874)
.L_1874:
        /*014c*/ 	.word	0x00000008
.L_1875:


//--------------------- .nv.info._ZN4vllm15rms_norm_kernelIN3c104HalfELi2ELi2EEEvPT_PKS3_lllllS6_fii --------------------------
	.section	.nv.info._ZN4vllm15rms_norm_kernelIN3c104HalfELi2ELi2EEEvPT_PKS3_lllllS6_fii,"",@"SHT_CUDA_INFO"
	.sectionflags	@""
	.align	4


	//----- nvinfo : EIATTR_CUDA_API_VERSION
	.align		4
        /*0000*/ 	.byte	0x04, 0x37
        /*0002*/ 	.short	(.L_1877 - .L_1876)
.L_1876:
        /*0004*/ 	.word	0x00000082


	//----- nvinfo : EIATTR_KPARAM_INFO
	.align		4
.L_1877:
        /*0008*/ 	.byte	0x04, 0x17
        /*000a*/ 	.short	(.L_1879 - .L_1878)
.L_1878:
        /*000c*/ 	.word	0x00000000
        /*0010*/ 	.short	0x000a
        /*0012*/ 	.short	0x0048
        /*0014*/ 	.byte	0x00, 0xf0, 0x11, 0x00


	//----- nvinfo : EIATTR_KPARAM_INFO
	.align		4
.L_1879:
        /*0018*/ 	.byte	0x04, 0x17
        /*001a*/ 	.short	(.L_1881 - .L_1880)
.L_1880:
        /*001c*/ 	.word	0x00000000
        /*0020*/ 	.short	0x0009
        /*0022*/ 	.short	0x0044
        /*0024*/ 	.byte	0x00, 0xf0, 0x11, 0x00


	//----- nvinfo : EIATTR_KPARAM_INFO
	.align		4
.L_1881:
        /*0028*/ 	.byte	0x04, 0x17
        /*002a*/ 	.short	(.L_1883 - .L_1882)
.L_1882:
        /*002c*/ 	.word	0x00000000
        /*0030*/ 	.short	0x0008
        /*0032*/ 	.short	0x0040
        /*0034*/ 	.byte	0x00, 0xf0, 0x11, 0x00


	//----- nvinfo : EIATTR_KPARAM_INFO
	.align		4
.L_1883:
        /*0038*/ 	.byte	0x04, 0x17
        /*003a*/ 	.short	(.L_1885 - .L_1884)
.L_1884:
        /*003c*/ 	.word	0x00000000
        /*0040*/ 	.short	0x0007
        /*0042*/ 	.short	0x0038
        /*0044*/ 	.byte	0x00, 0xf5, 0x21, 0x00


	//----- nvinfo : EIATTR_KPARAM_INFO
	.align		4
.L_1885:
        /*0048*/ 	.byte	0x04, 0x17
        /*004a*/ 	.short	(.L_1887 - .L_1886)
.L_1886:
        /*004c*/ 	.word	0x00000000
        /*0050*/ 	.short	0x0006
        /*0052*/ 	.short	0x0030
        /*0054*/ 	.byte	0x00, 0xf0, 0x21, 0x00


	//----- nvinfo : EIATTR_KPARAM_INFO
	.align		4
.L_1887:
        /*0058*/ 	.byte	0x04, 0x17
        /*005a*/ 	.short	(.L_1889 - .L_1888)
.L_1888:
        /*005c*/ 	.word	0x00000000
        /*0060*/ 	.short	0x0005
        /*0062*/ 	.short	0x0028
        /*0064*/ 	.byte	0x00, 0xf0, 0x21, 0x00


	//----- nvinfo : EIATTR_KPARAM_INFO
	.align		4
.L_1889:
        /*0068*/ 	.byte	0x04, 0x17
        /*006a*/ 	.short	(.L_1891 - .L_1890)
.L_1890:
        /*006c*/ 	.word	0x00000000
        /*0070*/ 	.short	0x0004
        /*0072*/ 	.short	0x0020
        /*0074*/ 	.byte	0x00, 0xf0, 0x21, 0x00


	//----- nvinfo : EIATTR_KPARAM_INFO
	.align		4
.L_1891:
        /*0078*/ 	.byte	0x04, 0x17
        /*007a*/ 	.short	(.L_1893 - .L_1892)
.L_1892:
        /*007c*/ 	.word	0x00000000
        /*0080*/ 	.short	0x0003
        /*0082*/ 	.short	0x0018
        /*0084*/ 	.byte	0x00, 0xf0, 0x21, 0x00


	//----- nvinfo : EIATTR_KPARAM_INFO
	.align		4
.L_1893:
        /*0088*/ 	.byte	0x04, 0x17
        /*008a*/ 	.short	(.L_1895 - .L_1894)
.L_1894:
        /*008c*/ 	.word	0x00000000
        /*0090*/ 	.short	0x0002
        /*0092*/ 	.short	0x0010
        /*0094*/ 	.byte	0x00, 0xf0, 0x21, 0x00


	//----- nvinfo : EIATTR_KPARAM_INFO
	.align		4
.L_1895:
        /*0098*/ 	.byte	0x04, 0x17
        /*009a*/ 	.short	(.L_1897 - .L_1896)
.L_1896:
        /*009c*/ 	.word	0x00000000
        /*00a0*/ 	.short	0x0001
        /*00a2*/ 	.short	0x0008
        /*00a4*/ 	.byte	0x00, 0xf5, 0x21, 0x00


	//----- nvinfo : EIATTR_KPARAM_INFO
	.align		4
.L_1897:
        /*00a8*/ 	.byte	0x04, 0x17
        /*00aa*/ 	.short	(.L_1899 - .L_1898)
.L_1898:
        /*00ac*/ 	.word	0x00000000
        /*00b0*/ 	.short	0x0000
        /*00b2*/ 	.short	0x0000
        /*00b4*/ 	.byte	0x00, 0xf5, 0x21, 0x00


	//----- nvinfo : EIATTR_SPARSE_MMA_MASK
	.align		4
.L_1899:
        /*00b8*/ 	.byte	0x03, 0x50
        /*00ba*/ 	.short	0x0000


	//----- nvinfo : EIATTR_MAXREG_COUNT
	.align		4
        /*00bc*/ 	.byte	0x03, 0x1b
        /*00be*/ 	.short	0x00ff


	//----- nvinfo : EIATTR_NUM_BARRIERS
	.align		4
        /*00c0*/ 	.byte	0x02, 0x4c
        /*00c2*/ 	.byte	0x01
	.zero		1


	//----- nvinfo : EIATTR_MERCURY_ISA_VERSION
	.align		4
        /*00c4*/ 	.byte	0x03, 0x5f
        /*00c6*/ 	.short	0x0101


	//----- nvinfo : EIATTR_COOP_GROUP_MASK_REGIDS
	.align		4
        /*00c8*/ 	.byte	0x04, 0x29
        /*00ca*/ 	.short	(.L_1901 - .L_1900)


	//   ....[0]....
.L_1900:
        /*00cc*/ 	.word	0xffffffff


	//   ....[1]....
        /*00d0*/ 	.word	0xffffffff


	//   ....[2]....
        /*00d4*/ 	.word	0xffffffff


	//   ....[3]....
        /*00d8*/ 	.word	0xffffffff


	//   ....[4]....
        /*00dc*/ 	.word	0xffffffff


	//   ....[5]....
        /*00e0*/ 	.word	0xffffffff


	//   ....[6]....
        /*00e4*/ 	.word	0xffffffff


	//   ....[7]....
        /*00e8*/ 	.word	0xffffffff


	//   ....[8]....
        /*00ec*/ 	.word	0xffffffff


	//   ....[9]....
        /*00f0*/ 	.word	0xffffffff


	//----- nvinfo : EIATTR_COOP_GROUP_INSTR_OFFSETS
	.align		4
.L_1901:
        /*00f4*/ 	.byte	0x04, 0x28
        /*00f6*/ 	.short	(.L_1903 - .L_1902)


	//   ....[0]....
.L_1902:
        /*00f8*/ 	.word	0x000012f0


	//   ....[1]....
        /*00fc*/ 	.word	0x00001320


	//   ....[2]....
        /*0100*/ 	.word	0x00001390


	//   ....[3]....
        /*0104*/ 	.word	0x000013e0


	//   ....[4]....
        /*0108*/ 	.word	0x00001400


	//   ....[5]....
        /*010c*/ 	.word	0x000017a0


	//   ....[6]....
        /*0110*/ 	.word	0x000017f0


	//   ....[7]....
        /*0114*/ 	.word	0x00001840


	//   ....[8]....
        /*0118*/ 	.word	0x00001880


	//   ....[9]....
        /*011c*/ 	.word	0x000018a0


	//----- nvinfo : EIATTR_VRC_CTA_INIT_COUNT
	.align		4
.L_1903:
        /*0120*/ 	.byte	0x02, 0x4a
	.zero		1
	.zero		1


	//----- nvinfo : EIATTR_EXIT_INSTR_OFFSETS
	.align		4
        /*0124*/ 	.byte	0x04, 0x1c
        /*0126*/ 	.short	(.L_1905 - .L_1904)


	//   ....[0]....
.L_1904:
        /*0128*/ 	.word	0x00001e70


	//   ....[1]....
        /*012c*/ 	.word	0x000022c0


	//   ....[2]....
        /*0130*/ 	.word	0x00002840


	//----- nvinfo : EIATTR_CRS_STACK_SIZE
	.align		4
.L_1905:
        /*0134*/ 	.byte	0x04, 0x1e
        /*0136*/ 	.short	(.L_1907 - .L_1906)
.L_1906:
        /*0138*/ 	.word	0x00000000


	//----- nvinfo : EIATTR_CBANK_PARAM_SIZE
	.align		4
.L_1907:
        /*013c*/ 	.byte	0x03, 0x19
        /*013e*/ 	.short	0x004c


	//----- nvinfo : EIATTR_PARAM_CBANK
	.align		4
        /*0140*/ 	.byte	0x04, 0x0a
        /*0142*/ 	.short	(.L_1909 - .L_1908)
	.align		4
.L_1908:
        /*0144*/ 	.word	index@(.nv.constant0._ZN4vllm15rms_norm_kernelIN3c104HalfELi2ELi2EEEvPT_PKS3_lllllS6_fii)
        /*0148*/ 	.short	0x0380
        /*014a*/ 	.short	0x004c


	//----- nvinfo : EIATTR_SW_WAR
	.align		4
.L_1909:
        /*014c*/ 	.byte	0x04, 0x36
        /*014e*/ 	.short	(.L_1911 - .L_1910)
.L_1910:
        /*0150*/ 	.word	0x00000008
.L_1911:


//--------------------- .nv.info._ZN4vllm15rms_norm_kernelIN3c104HalfELi4ELi2EEEvPT_PKS3_lllllS6_fii --------------------------
	.section	.nv.info._ZN4vllm15rms_norm_kernelIN3c104HalfELi4ELi2EEEvPT_PKS3_lllllS6_fii,"",@"SHT_CUDA_INFO"
	.sectionflags	@""
	.align	4


	//----- nvinfo : EIATTR_CUDA_API_VERSION
	.align		4
        /*0000*/ 	.byte	0x04, 0x37
        /*0002*/ 	.short	(.L_1913 - .L_1912)
.L_1912:
        /*0004*/ 	.word	0x00000082


	//----- nvinfo : EIATTR_KPARAM_INFO
	.align		4
.L_1913:
        /*0008*/ 	.byte	0x04, 0x17
        /*000a*/ 	.short	(.L_1915 - .L_1914)
.L_1914:
        /*000c*/ 	.word	0x00000000
        /*0010*/ 	.short	0x000a
        /*0012*/ 	.short	0x0048
        /*0014*/ 	.byte	0x00, 0xf0, 0x11, 0x00


	//----- nvinfo : EIATTR_KPARAM_INFO
	.align		4
.L_1915:
        /*0018*/ 	.byte	0x04, 0x17
        /*001a*/ 	.short	(.L_1917 - .L_1916)
.L_1916:
        /*001c*/ 	.word	0x00000000
        /*0020*/ 	.short	0x0009
        /*0022*/ 	.short	0x0044
        /*0024*/ 	.byte	0x00, 0xf0, 0x11, 0x00


	//----- nvinfo : EIATTR_KPARAM_INFO
	.align		4
.L_1917:
        /*0028*/ 	.byte	0x04, 0x17
        /*002a*/ 	.short	(.L_1919 - .L_1918)
.L_1918:
        /*002c*/ 	.word	0x00000000
        /*0030*/ 	.short	0x0008
        /*0032*/ 	.short	0x0040
        /*0034*/ 	.byte	0x00, 0xf0, 0x11, 0x00


	//----- nvinfo : EIATTR_KPARAM_INFO
	.align		4
.L_1919:
        /*0038*/ 	.byte	0x04, 0x17
        /*003a*/ 	.short	(.L_1921 - .L_1920)
.L_1920:
        /*003c*/ 	.word	0x00000000
        /*0040*/ 	.short	0x0007
        /*0042*/ 	.short	0x0038
        /*0044*/ 	.byte	0x00, 0xf5, 0x21, 0x00


	//----- nvinfo : EIATTR_KPARAM_INFO
	.align		4
.L_1921:
        /*0048*/ 	.byte	0x04, 0x17
        /*004a*/ 	.short	(.L_1923 - .L_1922)
.L_1922:
        /*004c*/ 	.word	0x00000000
        /*0050*/ 	.short	0x0006
        /*0052*/ 	.short	0x0030
        /*0054*/ 	.byte	0x00, 0xf0, 0x21, 0x00


	//----- nvinfo : EIATTR_KPARAM_INFO
	.align		4
.L_1923:
        /*0058*/ 	.byte	0x04, 0x17
        /*005a*/ 	.short	(.L_1925 - .L_1924)
.L_1924:
        /*005c*/ 	.word	0x00000000
        /*0060*/ 	.short	0x0005
        /*0062*/ 	.short	0x0028
        /*0064*/ 	.byte	0x00, 0xf0, 0x21, 0x00


	//----- nvinfo : EIATTR_KPARAM_INFO
	.align		4
.L_1925:
        /*0068*/ 	.byte	0x04, 0x17
        /*006a*/ 	.short	(.L_1927 - .L_1926)
.L_1926:
        /*006c*/ 	.word	0x00000000
        /*0070*/ 	.short	0x0004
        /*0072*/ 	.short	0x0020
        /*0074*/ 	.byte	0x00, 0xf0, 0x21, 0x00


	//----- nvinfo : EIATTR_KPARAM_INFO
	.align		4
.L_1927:
        /*0078*/ 	.byte	0x04, 0x17
        /*007a*/ 	.short	(.L_1929 - .L_1928)
.L_1928:
        /*007c*/ 	.word	0x00000000
        /*0080*/ 	.short	0x0003
        /*0082*/ 	.short	0x0018
        /*0084*/ 	.byte	0x00, 0xf0, 0x21, 0x00


	//----- nvinfo : EIATTR_KPARAM_INFO
	.align		4
.L_1929:
        /*0088*/ 	.byte	0x04, 0x17
        /*008a*/ 	.short	(.L_1931 - .L_1930)
.L_1930:
        /*008c*/ 	.word	0x00000000
        /*0090*/ 	.short	0x0002
        /*0092*/ 	.short	0x0010
        /*0094*/ 	.byte	0x00, 0xf0, 0x21, 0x00


	//----- nvinfo : EIATTR_KPARAM_INFO
	.align		4
.L_1931:
        /*0098*/ 	.byte	0x04, 0x17
        /*009a*/ 	.short	(.L_1933 - .L_1932)
.L_1932:
        /*009c*/ 	.word	0x00000000
        /*00a0*/ 	.short	0x0001
        /*00a2*/ 	.short	0x0008
        /*00a4*/ 	.byte	0x00, 0xf5, 0x21, 0x00


	//----- nvinfo : EIATTR_KPARAM_INFO
	.align		4
.L_1933:
        /*00a8*/ 	.byte	0x04, 0x17
        /*00aa*/ 	.short	(.L_1935 - .L_1934)
.L_1934:
        /*00ac*/ 	.word	0x00000000
        /*00b0*/ 	.short	0x0000
        /*00b2*/ 	.short	0x0000
        /*00b4*/ 	.byte	0x00, 0xf5, 0x21, 0x00


	//----- nvinfo : EIATTR_SPARSE_MMA_MASK
	.align		4
.L_1935:
        /*00b8*/ 	.byte	0x03, 0x50
        /*00ba*/ 	.short	0x0000


	//----- nvinfo : EIATTR_MAXREG_COUNT
	.align		4
        /*00bc*/ 	.byte	0x03, 0x1b
        /*00be*/ 	.short	0x00ff


	//----- nvinfo : EIATTR_NUM_BARRIERS
	.align		4
        /*00c0*/ 	.byte	0x02, 0x4c
        /*00c2*/ 	.byte	0x01
	.zero		1


	//----- nvinfo : EIATTR_MERCURY_ISA_VERSION
	.align		4
        /*00c4*/ 	.byte	0x03, 0x5f
        /*00c6*/ 	.short	0x0101


	//----- nvinfo : EIATTR_COOP_GROUP_MASK_REGIDS
	.align		4
        /*00c8*/ 	.byte	0x04, 0x29
        /*00ca*/ 	.short	(.L_1937 - .L_1936)


	//   ....[0]....
.L_1936:
        /*00cc*/ 	.word	0xffffffff


	//   ....[1]....
        /*00d0*/ 	.word	0xffffffff


	//   ....[2]....
        /*00d4*/ 	.word	0xffffffff


	//   ....[3]....
        /*00d8*/ 	.word	0xffffffff


	//   ....[4]....
        /*00dc*/ 	.word	0xffffffff


	//   ....[5]....
        /*00e0*/ 	.word	0xffffffff


	//   ....[6]....
        /*00e4*/ 	.word	0xffffffff


	//   ....[7]....
        /*00e8*/ 	.word	0xffffffff


	//   ....[8]....
        /*00ec*/ 	.word	0xffffffff


	//   ....[9]....
        /*00f0*/ 	.word	0xffffffff


	//----- nvinfo : EIATTR_COOP_GROUP_INSTR_OFFSETS
	.align		4
.L_1937:
        /*00f4*/ 	.byte	0x04, 0x28
        /*00f6*/ 	.short	(.L_1939 - .L_1938)


	//   ....[0]....
.L_1938:
        /*00f8*/ 	.word	0x000016c0


	//   ....[1]....
        /*00fc*/ 	.word	0x000016f0


	//   ....[2]....
        /*0100*/ 	.word	0x00001770


	//   ....[3]....
        /*0104*/ 	.word	0x000017b0


	//   ....[4]....
        /*0108*/ 	.word	0x000017d0


	//   ....[5]....
        /*010c*/ 	.word	0x00001b70


	//   ....[6]....
        /*0110*/ 	.word	0x00001bd0


	//   ....[7]....
        /*0114*/ 	.word	0x00001c20


	//   ....[8]....
        /*0118*/ 	.word	0x00001c50


	//   ....[9]....
        /*011c*/ 	.word	0x00001c70


	//----- nvinfo : EIATTR_VRC_CTA_INIT_COUNT
	.align		4
.L_1939:
        /*0120*/ 	.byte	0x02, 0x4a
	.zero		1
	.zero		1


	//----- nvinfo : EIATTR_EXIT_INSTR_OFFSETS
	.align		4
        /*0124*/ 	.byte	0x04, 0x1c
        /*0126*/ 	.short	(.L_1941 - .L_1940)


	//   ....[0]....
.L_1940:
        /*0128*/ 	.word	0x00002250


	//   ....[1]....
        /*012c*/ 	.word	0x00002770


	//   ....[2]....
        /*0130*/ 	.word	0x00003030


	//----- nvinfo : EIATTR_CRS_STACK_SIZE
	.align		4
.L_1941:
        /*0134*/ 	.byte	0x04, 0x1e
        /*0136*/ 	.short	(.L_1943 - .L_1942)
.L_1942:
        /*0138*/ 	.word	0x00000000


	//----- nvinfo : EIATTR_CBANK_PARAM_SIZE
	.align		4
.L_1943:
        /*013c*/ 	.byte	0x03, 0x19
        /*013e*/ 	.short	0x004c


	//----- nvinfo : EIATTR_PARAM_CBANK
	.align		4
        /*0140*/ 	.byte	0x04, 0x0a
        /*0142*/ 	.short	(.L_1945 - .L_1944)
	.align		4
.L_1944:
        /*0144*/ 	.word	index@(.nv.constant0._ZN4vllm15rms_norm_kernelIN3c104HalfELi4ELi2EEEvPT_PKS3_lllllS6_fii)
        /*0148*/ 	.short	0x0380
        /*014a*/ 	.short	0x004c


	//----- nvinfo : EIATTR_SW_WAR
	.align		4
.L_1945:
        /*014c*/ 	.byte	0x04, 0x36
        /*014e*/ 	.short	(.L_1947 - .L_1946)
.L_1946:
        /*0150*/ 	.word	0x00000008
.L_1947:


//--------------------- .nv.info._ZN4vllm15rms_norm_kernelIN3c104HalfELi8ELi2EEEvPT_PKS3_lllllS6_fii --------------------------
	.section	.nv.info._ZN4vllm15rms_norm_kernelIN3c104HalfELi8ELi2EEEvPT_PKS3_lllllS6_fii,"",@"SHT_CUDA_INFO"
	.sectionflags	@""
	.align	4


	//----- nvinfo : EIATTR_CUDA_API_VERSION
	.align		4
        /*0000*/ 	.byte	0x04, 0x37
        /*0002*/ 	.short	(.L_1949 - .L_1948)
.L_1948:
        /*0004*/ 	.word	0x00000082


	//----- nvinfo : EIATTR_KPARAM_INFO
	.align		4
.L_1949:
        /*0008*/ 	.byte	0x04, 0x17
        /*000a*/ 	.short	(.L_1951 - .L_1950)
.L_1950:
        /*000c*/ 	.word	0x00000000
        /*0010*/ 	.short	0x000a
        /*0012*/ 	.short	0x0048
        /*0014*/ 	.byte	0x00, 0xf0, 0x11, 0x00


	//----- nvinfo : EIATTR_KPARAM_INFO
	.align		4
.L_1951:
        /*0018*/ 	.byte	0x04, 0x17
        /*001a*/ 	.short	(.L_1953 - .L_1952)
.L_1952:
        /*001c*/ 	.word	0x00000000
        /*0020*/ 	.short	0x0009
        /*0022*/ 	.short	0x0044
        /*0024*/ 	.byte	0x00, 0xf0, 0x11, 0x00


	//----- nvinfo : EIATTR_KPARAM_INFO
	.align		4
.L_1953:
        /*0028*/ 	.byte	0x04, 0x17
        /*002a*/ 	.short	(.L_1955 - .L_1954)
.L_1954:
        /*002c*/ 	.word	0x00000000
        /*0030*/ 	.short	0x0008
        /*0032*/ 	.short	0x0040
        /*0034*/ 	.byte	0x00, 0xf0, 0x11, 0x00


	//----- nvinfo : EIATTR_KPARAM_INFO
	.align		4
.L_1955:
        /*0038*/ 	.byte	0x04, 0x17
        /*003a*/ 	.short	(.L_1957 - .L_1956)
.L_1956:
        /*003c*/ 	.word	0x00000000
        /*0040*/ 	.short	0x0007
        /*0042*/ 	.short	0x0038
        /*0044*/ 	.byte	0x00, 0xf5, 0x21, 0x00


	//----- nvinfo : EIATTR_KPARAM_INFO
	.align		4
.L_1957:
        /*0048*/ 	.byte	0x04, 0x17
        /*004a*/ 	.short	(.L_1959 - .L_1958)
.L_1958:
        /*004c*/ 	.word	0x00000000
        /*0050*/ 	.short	0x0006
        /*0052*/ 	.short	0x0030
        /*0054*/ 	.byte	0x00, 0xf0, 0x21, 0x00


	//----- nvinfo : EIATTR_KPARAM_INFO
	.align		4
.L_1959:
        /*0058*/ 	.byte	0x04, 0x17
        /*005a*/ 	.short	(.L_1961 - .L_1960)
.L_1960:
        /*005c*/ 	.word	0x00000000
        /*0060*/ 	.short	0x0005
        /*0062*/ 	.short	0x0028
        /*0064*/ 	.byte	0x00, 0xf0, 0x21, 0x00


	//----- nvinfo : EIATTR_KPARAM_INFO
	.align		4
.L_1961:
        /*0068*/ 	.byte	0x04, 0x17
        /*006a*/ 	.short	(.L_1963 - .L_1962)
.L_1962:
        /*006c*/ 	.word	0x00000000
        /*0070*/ 	.short	0x0004
        /*0072*/ 	.short	0x0020
        /*0074*/ 	.byte	0x00, 0xf0, 0x21, 0x00


	//----- nvinfo : EIATTR_KPARAM_INFO
	.align		4
.L_1963:
        /*0078*/ 	.byte	0x04, 0x17
        /*007a*/ 	.short	(.L_1965 - .L_1964)
.L_1964:
        /*007c*/ 	.word	0x00000000
        /*0080*/ 	.short	0x0003
        /*0082*/ 	.short	0x0018
        /*0084*/ 	.byte	0x00, 0xf0, 0x21, 0x00


	//----- nvinfo : EIATTR_KPARAM_INFO
	.align		4
.L_1965:
        /*0088*/ 	.byte	0x04, 0x17
        /*008a*/ 	.short	(.L_1967 - .L_1966)
.L_1966:
        /*008c*/ 	.word	0x00000000
        /*0090*/ 	.short	0x0002
        /*0092*/ 	.short	0x0010
        /*0094*/ 	.byte	0x00, 0xf0, 0x21, 0x00


	//----- nvinfo : EIATTR_KPARAM_INFO
	.align		4
.L_1967:
        /*0098*/ 	.byte	0x04, 0x17
        /*009a*/ 	.short	(.L_1969 - .L_1968)
.L_1968:
        /*009c*/ 	.word	0x00000000
        /*00a0*/ 	.short	0x0001
        /*00a2*/ 	.short	0x0008
        /*00a4*/ 	.byte	0x00, 0xf5, 0x21, 0x00


	//----- nvinfo : EIATTR_KPARAM_INFO
	.align		4
.L_1969:
        /*00a8*/ 	.byte	0x04, 0x17
        /*00aa*/ 	.short	(.L_1971 - .L_1970)
.L_1970:
        /*00ac*/ 	.word	0x00000000
        /*00b0*/ 	.short	0x0000
        /*00b2*/ 	.short	0x0000
        /*00b4*/ 	.byte	0x00, 0xf5, 0x21, 0x00


	//----- nvinfo : EIATTR_SPARSE_MMA_MASK
	.align		4
.L_1971:
        /*00b8*/ 	.byte	0x03, 0x50
        /*00ba*/ 	.short	0x0000


	//----- nvinfo : EIATTR_MAXREG_COUNT
	.align		4
        /*00bc*/ 	.byte	0x03, 0x1b
        /*00be*/ 	.short	0x00ff


	//----- nvinfo : EIATTR_NUM_BARRIERS
	.align		4
        /*00c0*/ 	.byte	0x02, 0x4c
        /*00c2*/ 	.byte	0x01
	.zero		1


	//----- nvinfo : EIATTR_MERCURY_ISA_VERSION
	.align		4
        /*00c4*/ 	.byte	0x03, 0x5f
        /*00c6*/ 	.short	0x0101


	//----- nvinfo : EIATTR_COOP_GROUP_MASK_REGIDS
	.align		4
        /*00c8*/ 	.byte	0x04, 0x29
        /*00ca*/ 	.short	(.L_1973 - .L_1972)


	//   ....[0]....
.L_1972:
        /*00cc*/ 	.word	0xffffffff


	//   ....[1]....
        /*00d0*/ 	.word	0xffffffff


	//   ....[2]....
        /*00d4*/ 	.word	0xffffffff


	//   ....[3]....
        /*00d8*/ 	.word	0xffffffff


	//   ....[4]....
        /*00dc*/ 	.word	0xffffffff


	//   ....[5]....
        /*00e0*/ 	.word	0xffffffff


	//   ....[6]....
        /*00e4*/ 	.word	0xffffffff


	//   ....[7]....
        /*00e8*/ 	.word	0xffffffff


	//   ....[8]....
        /*00ec*/ 	.word	0xffffffff


	//   ....[9]....
        /*00f0*/ 	.word	0xffffffff


	//----- nvinfo : EIATTR_COOP_GROUP_INSTR_OFFSETS
	.align		4
.L_1973:
        /*00f4*/ 	.byte	0x04, 0x28
        /*00f6*/ 	.short	(.L_1975 - .L_1974)


	//   ....[0]....
.L_1974:
        /*00f8*/ 	.word	0x00001d00


	//   ....[1]....
        /*00fc*/ 	.word	0x00001d30


	//   ....[2]....
        /*0100*/ 	.word	0x00001da0


	//   ....[3]....
        /*0104*/ 	.word	0x00001df0


	//   ....[4]....
        /*0108*/ 	.word	0x00001e10


	//   ....[5]....
        /*010c*/ 	.word	0x000021b0


	//   ....[6]....
        /*0110*/ 	.word	0x00002200


	//   ....[7]....
        /*0114*/ 	.word	0x00002250


	//   ....[8]....
        /*0118*/ 	.word	0x00002290


	//   ....[9]....
        /*011c*/ 	.word	0x000022b0


	//----- nvinfo : EIATTR_VRC_CTA_INIT_COUNT
	.align		4
.L_1975:
        /*0120*/ 	.byte	0x02, 0x4a
	.zero		1
	.zero		1


	//----- nvinfo : EIATTR_EXIT_INSTR_OFFSETS
	.align		4
        /*0124*/ 	.byte	0x04, 0x1c
        /*0126*/ 	.short	(.L_1977 - .L_1976)


	//   ....[0]....
.L_1976:
        /*0128*/ 	.word	0x00002890


	//   ....[1]....
        /*012c*/ 	.word	0x00002f50


	//   ....[2]....
        /*0130*/ 	.word	0x00003e90


	//----- nvinfo : EIATTR_CRS_STACK_SIZE
	.align		4
.L_1977:
        /*0134*/ 	.byte	0x04, 0x1e
        /*0136*/ 	.short	(.L_1979 - .L_1978)
.L_1978:
        /*0138*/ 	.word	0x00000000


	//----- nvinfo : EIATTR_CBANK_PARAM_SIZE
	.align		4
.L_1979:
        /*013c*/ 	.byte	0x03, 0x19
        /*013e*/ 	.short	0x004c


	//----- nvinfo : EIATTR_PARAM_CBANK
	.align		4
        /*0140*/ 	.byte	0x04, 0x0a
        /*0142*/ 	.short	(.L_1981 - .L_1980)
	.align		4
.L_1980:
        /*0144*/ 	.word	index@(.nv.constant0._ZN4vllm15rms_norm_kernelIN3c104HalfELi8ELi2EEEvPT_PKS3_lllllS6_fii)
        /*0148*/ 	.short	0x0380
        /*014a*/ 	.short	0x004c


	//----- nvinfo : EIATTR_SW_WAR
	.align		4
.L_1981:
        /*014c*/ 	.byte	0x04, 0x36
        /*014e*/ 	.short	(.L_1983 - .L_1982)
.L_1982:
        /*0150*/ 	.word	0x00000008
.L_1983:


//--------------------- .nv.info._ZN4vllm15rms_norm_kernelIN3c104HalfELi16ELi2EEEvPT_PKS3_lllllS6_fii --------------------------
	.section	.nv.info._ZN4vllm15rms_norm_kernelIN3c104HalfELi16ELi2EEEvPT_PKS3_lllllS6_fii,"",@"SHT_CUDA_INFO"
	.sectionflags	@""
	.align	4


	//----- nvinfo : EIATTR_CUDA_API_VERSION
	.align		4
        /*0000*/ 	.byte	0x04, 0x37
        /*0002*/ 	.short	(.L_1985 - .L_1984)
.L_1984:
        /*0004*/ 	.word	0x00000082


	//----- nvinfo : EIATTR_KPARAM_INFO
	.align		4
.L_1985:
        /*0008*/ 	.byte	0x04, 0x17
        /*000a*/ 	.short	(.L_1987 - .L_1986)
.L_1986:
        /*000c*/ 	.word	0x00000000
        /*0010*/ 	.short	0x000a
        /*0012*/ 	.short	0x0048
        /*0014*/ 	.byte	0x00, 0xf0, 0x11, 0x00


	//----- nvinfo : EIATTR_KPARAM_INFO
	.align		4
.L_1987:
        /*0018*/ 	.byte	0x04, 0x17
        /*001a*/ 	.short	(.L_1989 - .L_1988)
.L_1988:
        /*001c*/ 	.word	0x00000000
        /*0020*/ 	.short	0x0009
        /*0022*/ 	.short	0x0044
        /*0024*/ 	.byte	0x00, 0xf0, 0x11, 0x00


	//----- nvinfo : EIATTR_KPARAM_INFO
	.align		4
.L_1989:
        /*0028*/ 	.byte	0x04, 0x17
        /*002a*/ 	.short	(.L_1991 - .L_1990)
.L_1990:
        /*002c*/ 	.word	0x00000000
        /*0030*/ 	.short	0x0008
        /*0032*/ 	.short	0x0040
        /*0034*/ 	.byte	0x00, 0xf0, 0x11, 0x00


	//----- nvinfo : EIATTR_KPARAM_INFO
	.align		4
.L_1991:
        /*0038*/ 	.byte	0x04, 0x17
        /*003a*/ 	.short	(.L_1993 - .L_1992)
.L_1992:
        /*003c*/ 	.word	0x00000000
        /*0040*/ 	.short	0x0007
        /*0042*/ 	.short	0x0038
        /*0044*/ 	.byte	0x00, 0xf5, 0x21, 0x00


	//----- nvinfo : EIATTR_KPARAM_INFO
	.align		4
.L_1993:
        /*0048*/ 	.byte	0x04, 0x17
        /*004a*/ 	.short	(.L_1995 - .L_1994)
.L_1994:
        /*004c*/ 	.word	0x00000000
        /*0050*/ 	.short	0x0006
        /*0052*/ 	.short	0x0030
        /*0054*/ 	.byte	0x00, 0xf0, 0x21, 0x00


	//----- nvinfo : EIATTR_KPARAM_INFO
	.align		4
.L_1995:
        /*0058*/ 	.byte	0x04, 0x17
        /*005a*/ 	.short	(.L_1997 - .L_1996)
.L_1996:
        /*005c*/ 	.word	0x00000000
        /*0060*/ 	.short	0x0005
        /*0062*/ 	.short	0x0028
        /*0064*/ 	.byte	0x00, 0xf0, 0x21, 0x00


	//----- nvinfo : EIATTR_KPARAM_INFO
	.align		4
.L_1997:
        /*0068*/ 	.byte	0x04, 0x17
        /*006a*/ 	.short	(.L_1999 - .L_1998)
.L_1998:
        /*006c*/ 	.word	0x00000000
        /*0070*/ 	.short	0x0004
        /*0072*/ 	.short	0x0020
        /*0074*/ 	.byte	0x00, 0xf0, 0x21, 0x00


	//----- nvinfo : EIATTR_KPARAM_INFO
	.align		4
.L_1999:
        /*0078*/ 	.byte	0x04, 0x17
        /*007a*/ 	.short	(.L_2001 - .L_2000)
.L_2000:
        /*007c*/ 	.word	0x00000000
        /*0080*/ 	.short	0x0003
        /*0082*/ 	.short	0x0018
        /*0084*/ 	.byte	0x00, 0xf0, 0x21, 0x00


	//----- nvinfo : EIATTR_KPARAM_INFO
	.align		4
.L_2001:
        /*0088*/ 	.byte	0x04, 0x17
        /*008a*/ 	.short	(.L_2003 - .L_2002)
.L_2002:
        /*008c*/ 	.word	0x00000000
        /*0090*/ 	.short	0x0002
        /*0092*/ 	.short	0x0010
        /*0094*/ 	.byte	0x00, 0xf0, 0x21, 0x00


	//----- nvinfo : EIATTR_KPARAM_INFO
	.align		4
.L_2003:
        /*0098*/ 	.byte	0x04, 0x17
        /*009a*/ 	.short	(.L_2005 - .L_2004)
.L_2004:
        /*009c*/ 	.word	0x00000000
        /*00a0*/ 	.short	0x0001
        /*00a2*/ 	.short	0x0008
        /*00a4*/ 	.byte	0x00, 0xf5, 0x21, 0x00


	//----- nvinfo : EIATTR_KPARAM_INFO
	.align		4
.L_2005:
        /*00a8*/ 	.byte	0x04, 0x17
        /*00aa*/ 	.short	(.L_2007 - .L_2006)
.L_2006:
        /*00ac*/ 	.word	0x00000000
        /*00b0*/ 	.short	0x0000
        /*00b2*/ 	.short	0x0000
        /*00b4*/ 	.byte	0x00, 0xf5, 0x21, 0x00


	//----- nvinfo : EIATTR_SPARSE_MMA_MASK
	.align		4
.L_2007:
        /*00b8*/ 	.byte	0x03, 0x50
        /*00ba*/ 	.short	0x0000


	//----- nvinfo : EIATTR_MAXREG_COUNT
	.align		4
        /*00bc*/ 	.byte	0x03, 0x1b
        /*00be*/ 	.short	0x00ff


	//----- nvinfo : EIATTR_NUM_BARRIERS
	.align		4
        /*00c0*/ 	.byte	0x02, 0x4c
        /*00c2*/ 	.byte	0x01
	.zero		1


	//----- nvinfo : EIATTR_MERCURY_ISA_VERSION
	.align		4
        /*00c4*/ 	.byte	0x03, 0x5f
        /*00c6*/ 	.short	0x0101


	//----- nvinfo : EIATTR_COOP_GROUP_MASK_REGIDS
	.align		4
        /*00c8*/ 	.byte	0x04, 0x29
        /*00ca*/ 	.short	(.L_2009 - .L_2008)


	//   ....[0]....
.L_2008:
        /*00cc*/ 	.word	0xffffffff


	//   ....[1]....
        /*00d0*/ 	.word	0xffffffff


	//   ....[2]....
        /*00d4*/ 	.word	0xffffffff


	//   ....[3]....
        /*00d8*/ 	.word	0xffffffff


	//   ....[4]....
        /*00dc*/ 	.word	0xffffffff


	//   ....[5]....
        /*00e0*/ 	.word	0xffffffff


	//   ....[6]....
        /*00e4*/ 	.word	0xffffffff


	//   ....[7]....
        /*00e8*/ 	.word	0xffffffff


	//   ....[8]....
        /*00ec*/ 	.word	0xffffffff


	//   ....[9]....
        /*00f0*/ 	.word	0xffffffff


	//----- nvinfo : EIATTR_COOP_GROUP_INSTR_OFFSETS
	.align		4
.L_2009:
        /*00f4*/ 	.byte	0x04, 0x28
        /*00f6*/ 	.short	(.L_2011 - .L_2010)


	//   ....[0]....
.L_2010:
        /*00f8*/ 	.word	0x00001d10


	//   ....[1]....
        /*00fc*/ 	.word	0x00001d40


	//   ....[2]....
        /*0100*/ 	.word	0x00001dc0


	//   ....[3]....
        /*0104*/ 	.word	0x00001e00


	//   ....[4]....
        /*0108*/ 	.word	0x00001e20


	//   ....[5]....
        /*010c*/ 	.word	0x000021c0


	//   ....[6]....
        /*0110*/ 	.word	0x00002220


	//   ....[7]....
        /*0114*/ 	.word	0x00002270


	//   ....[8]....
        /*0118*/ 	.word	0x000022a0


	//   ....[9]....
        /*011c*/ 	.word	0x000022c0


	//----- nvinfo : EIATTR_VRC_CTA_INIT_COUNT
	.align		4
.L_2011:
        /*0120*/ 	.byte	0x02, 0x4a
	.zero		1
	.zero		1


	//----- nvinfo : EIATTR_EXIT_INSTR_OFFSETS
	.align		4
        /*0124*/ 	.byte	0x04, 0x1c
        /*0126*/ 	.short	(.L_2013 - .L_2012)


	//   ....[0]....
.L_2012:
        /*0128*/ 	.word	0x00002890


	//   ....[1]....
        /*012c*/ 	.word	0x00003250


	//   ....[2]....
        /*0130*/ 	.word	0x00004110


	//----- nvinfo : EIATTR_CRS_STACK_SIZE
	.align		4
.L_2013:
        /*0134*/ 	.byte	0x04, 0x1e
        /*0136*/ 	.short	(.L_2015 - .L_2014)
.L_2014:
        /*0138*/ 	.word	0x00000000


	//----- nvinfo : EIATTR_CBANK_PARAM_SIZE
	.align		4
.L_2015:
        /*013c*/ 	.byte	0x03, 0x19
        /*013e*/ 	.short	0x004c


	//----- nvinfo : EIATTR_PARAM_CBANK
	.align		4
        /*0140*/ 	.byte	0x04, 0x0a
        /*0142*/ 	.short	(.L_2017 - .L_2016)
	.align		4
.L_2016:
        /*0144*/ 	.word	index@(.nv.constant0._ZN4vllm15rms_norm_kernelIN3c104HalfELi16ELi2EEEvPT_PKS3_lllllS6_fii)
        /*0148*/ 	.short	0x0380
        /*014a*/ 	.short	0x004c


	//----- nvinfo : EIATTR_SW_WAR
	.align		4
.L_2017:
        /*014c*/ 	.byte	0x04, 0x36
        /*014e*/ 	.short	(.L_2019 - .L_2018)
.L_2018:
        /*0150*/ 	.word	0x00000008
.L_2019:


//--------------------- .nv.info._ZN4vllm15rms_norm_kernelIfLi1ELi2EEEvPT_PKS1_lllllS4_fii --------------------------
	.section	.nv.info._ZN4vllm15rms_norm_kernelIfLi1ELi2EEEvPT_PKS1_lllllS4_fii,"",@"SHT_CUDA_INFO"
	.sectionflags	@""
	.align	4


	//----- nvinfo : EIATTR_CUDA_API_VERSION
	.align		4
        /*0000*/ 	.byte	0x04, 0x37
        /*0002*/ 	.short	(.L_2021 - .L_2020)
.L_2020:
        /*0004*/ 	.word	0x00000082


	//----- nvinfo : EIATTR_KPARAM_INFO
	.align		4
.L_2021:
        /*0008*/ 	.byte	0x04, 0x17
        /*000a*/ 	.short	(.L_2023 - .L_2022)
.L_2022:
        /*000c*/ 	.word	0x00000000
        /*0010*/ 	.short	0x000a
        /*0012*/ 	.short	0x0048
        /*0014*/ 	.byte	0x00, 0xf0, 0x11, 0x00


	//----- nvinfo : EIATTR_KPARAM_INFO
	.align		4
.L_2023:
        /*0018*/ 	.byte	0x04, 0x17
        /*001a*/ 	.short	(.L_2025 - .L_2024)
.L_2024:
        /*001c*/ 	.word	0x00000000
        /*0020*/ 	.short	0x0009
        /*0022*/ 	.short	0x0044
        /*0024*/ 	.byte	0x00, 0xf0, 0x11, 0x00


	//----- nvinfo : EIATTR_KPARAM_INFO
	.align		4
.L_2025:
        /*0028*/ 	.byte	0x04, 0x17
        /*002a*/ 	.short	(.L_2027 - .L_2026)
.L_2026:
        /*002c*/ 	.word	0x00000000
        /*0030*/ 	.short	0x0008
        /*0032*/ 	.short	0x0040
        /*0034*/ 	.byte	0x00, 0xf0, 0x11, 0x00


	//----- nvinfo : EIATTR_KPARAM_INFO
	.align		4
.L_2027:
        /*0038*/ 	.byte	0x04, 0x17
        /*003a*/ 	.short	(.L_2029 - .L_2028)
.L_2028:
        /*003c*/ 	.word	0x00000000
        /*0040*/ 	.short	0x0007
        /*0042*/ 	.short	0x0038
        /*0044*/ 	.byte	0x00, 0xf5, 0x21, 0x00


	//----- nvinfo : EIATTR_KPARAM_INFO
	.align		4
.L_2029:
        /*0048*/ 	.byte	0x04, 0x17
        /*004a*/ 	.short	(.L_2031 - .L_2030)
.L_2030:
        /*004c*/ 	.word	0x00000000
        /*0050*/ 	.short	0x0006
        /*0052*/ 	.short	0x0030
        /*0054*/ 	.byte	0x00, 0xf0, 0x21, 0x00


	//----- nvinfo : EIATTR_KPARAM_INFO
	.align		4
.L_2031:
        /*0058*/ 	.byte	0x04, 0x17
        /*005a*/ 	.short	(.L_2033 - .L_2032)
.L_2032:
        /*005c*/ 	.word	0x00000000
        /*0060*/ 	.short	0x0005
        /*0062*/ 	.short	0x0028
        /*0064*/ 	.byte	0x00, 0xf0, 0x21, 0x00


	//----- nvinfo : EIATTR_KPARAM_INFO
	.align		4
.L_2033:
        /*0068*/ 	.byte	0x04, 0x17
        /*006a*/ 	.short	(.L_2035 - .L_2034)
.L_2034:
        /*006c*/ 	.word	0x00000000
        /*0070*/ 	.short	0x0004
        /*0072*/ 	.short	0x0020
        /*0074*/ 	.byte	0x00, 0xf0, 0x21, 0x00


	//----- nvinfo : EIATTR_KPARAM_INFO
	.align		4
.L_2035:
        /*0078*/ 	.byte	0x04, 0x17
        /*007a*/ 	.short	(.L_2037 - .L_2036)
.L_2036:
        /*007c*/ 	.word	0x00000000
        /*0080*/ 	.short	0x0003
        /*0082*/ 	.short	0x0018
        /*0084*/ 	.byte	0x00, 0xf0, 0x21, 0x00


	//----- nvinfo : EIATTR_KPARAM_INFO
	.align		4
.L_2037:
        /*0088*/ 	.byte	0x04, 0x17
        /*008a*/ 	.short	(.L_2039 - .L_2038)
.L_2038:
        /*008c*/ 	.word	0x00000000
        /*0090*/ 	.short	0x0002
        /*0092*/ 	.short	0x0010
        /*0094*/ 	.byte	0x00, 0xf0, 0x21, 0x00


	//----- nvinfo : EIATTR_KPARAM_INFO
	.align		4
.L_2039:
        /*0098*/ 	.byte	0x04, 0x17
        /*009a*/ 	.short	(.L_2041 - .L_2040)
.L_2040:
        /*009c*/ 	.word	0x00000000
        /*00a0*/ 	.short	0x0001
        /*00a2*/ 	.short	0x0008
        /*00a4*/ 	.byte	0x00, 0xf5, 0x21, 0x00


	//----- nvinfo : EIATTR_KPARAM_INFO
	.align		4
.L_2041:
        /*00a8*/ 	.byte	0x04, 0x17
        /*00aa*/ 	.short	(.L_2043 - .L_2042)
.L_2042:
        /*00ac*/ 	.word	0x00000000
        /*00b0*/ 	.short	0x0000
        /*00b2*/ 	.short	0x0000
        /*00b4*/ 	.byte	0x00, 0xf5, 0x21, 0x00


	//----- nvinfo : EIATTR_SPARSE_MMA_MASK
	.align		4
.L_2043:
        /*00b8*/ 	.byte	0x03, 0x50
        /*00ba*/ 	.short	0x0000


	//----- nvinfo : EIATTR_MAXREG_COUNT
	.align		4
        /*00bc*/ 	.byte	0x03, 0x1b
        /*00be*/ 	.short	0x00ff


	//----- nvinfo : EIATTR_NUM_BARRIERS
	.align		4
        /*00c0*/ 	.byte	0x02, 0x4c
        /*00c2*/ 	.byte	0x01
	.zero		1


	//----- nvinfo : EIATTR_MERCURY_ISA_VERSION
	.align		4
        /*00c4*/ 	.byte	0x03, 0x5f
        /*00c6*/ 	.short	0x0101


	//----- nvinfo : EIATTR_COOP_GROUP_MASK_REGIDS
	.align		4
        /*00c8*/ 	.byte	0x04, 0x29
        /*00ca*/ 	.short	(.L_2045 - .L_2044)


	//   ....[0]....
.L_2044:
        /*00cc*/ 	.word	0xffffffff


	//   ....[1]....
        /*00d0*/ 	.word	0xffffffff


	//   ....[2]....
        /*00d4*/ 	.word	0xffffffff


	//   ....[3]....
        /*00d8*/ 	.word	0xffffffff


	//   ....[4]....
        /*00dc*/ 	.word	0xffffffff


	//   ....[5]....
        /*00e0*/ 	.word	0xffffffff


	//   ....[6]....
        /*00e4*/ 	.word	0xffffffff


	//   ....[7]....
        /*00e8*/ 	.word	0xffffffff


	//   ....[8]....
        /*00ec*/ 	.word	0xffffffff


	//   ....[9]....
        /*00f0*/ 	.word	0xffffffff


	//----- nvinfo : EIATTR_COOP_GROUP_INSTR_OFFSETS
	.align		4
.L_2045:
        /*00f4*/ 	.byte	0x04, 0x28
        /*00f6*/ 	.short	(.L_2047 - .L_2046)


	//   ....[0]....
.L_2046:
        /*00f8*/ 	.word	0x00000b10


	//   ....[1]....
        /*00fc*/ 	.word	0x00000b40


	//   ....[2]....
        /*0100*/ 	.word	0x00000bc0


	//   ....[3]....
        /*0104*/ 	.word	0x00000c00


	//   ....[4]....
        /*0108*/ 	.word	0x00000c20


	//   ....[5]....
        /*010c*/ 	.word	0x00000fc0


	//   ....[6]....
        /*0110*/ 	.word	0x00001020


	//   ....[7]....
        /*0114*/ 	.word	0x00001070


	//   ....[8]....
        /*0118*/ 	.word	0x000010a0


	//   ....[9]....
        /*011c*/ 	.word	0x000010c0


	//----- nvinfo : EIATTR_VRC_CTA_INIT_COUNT
	.align		4
.L_2047:
        /*0120*/ 	.byte	0x02, 0x4a
	.zero		1
	.zero		1


	//----- nvinfo : EIATTR_EXIT_INSTR_OFFSETS
	.align		4
        /*0124*/ 	.byte	0x04, 0x1c
        /*0126*/ 	.short	(.L_2049 - .L_2048)


	//   ....[0]....
.L_2048:
        /*0128*/ 	.word	0x00001670


	//   ....[1]....
        /*012c*/ 	.word	0x000017a0


	//----- nvinfo : EIATTR_CRS_STACK_SIZE
	.align		4
.L_2049:
        /*0130*/ 	.byte	0x04, 0x1e
        /*0132*/ 	.short	(.L_2051 - .L_2050)
.L_2050:
        /*0134*/ 	.word	0x00000000


	//----- nvinfo : EIATTR_CBANK_PARAM_SIZE
	.align		4
.L_2051:
        /*0138*/ 	.byte	0x03, 0x19
        /*013a*/ 	.short	0x004c


	//----- nvinfo : EIATTR_PARAM_CBANK
	.align		4
        /*013c*/ 	.byte	0x04, 0x0a
        /*013e*/ 	.short	(.L_2053 - .L_2052)
	.align		4
.L_2052:
        /*0140*/ 	.word	index@(.nv.constant0._ZN4vllm15rms_norm_kernelIfLi1ELi2EEEvPT_PKS1_lllllS4_fii)
        /*0144*/ 	.short	0x0380
        /*0146*/ 	.short	0x004c


	//----- nvinfo : EIATTR_SW_WAR
	.align		4
.L_2053:
        /*0148*/ 	.byte	0x04, 0x36
        /*014a*/ 	.short	(.L_2055 - .L_2054)
.L_2054:
        /*014c*/ 	.word	0x00000008
.L_2055:


//--------------------- .nv.info._ZN4vllm15rms_norm_kernelIfLi2ELi2EEEvPT_PKS1_lllllS4_fii --------------------------
	.section	.nv.info._ZN4vllm15rms_norm_kernelIfLi2ELi2EEEvPT_PKS1_lllllS4_fii,"",@"SHT_CUDA_INFO"
	.sectionflags	@""
	.align	4


	//----- nvinfo : EIATTR_CUDA_API_VERSION
	.align		4
        /*0000*/ 	.byte	0x04, 0x37
        /*0002*/ 	.short	(.L_2057 - .L_2056)
.L_2056:
        /*0004*/ 	.word	0x00000082


	//----- nvinfo : EIATTR_KPARAM_INFO
	.align		4
.L_2057:
        /*0008*/ 	.byte	0x04, 0x17
        /*000a*/ 	.short	(.L_2059 - .L_2058)
.L_2058:
        /*000c*/ 	.word	0x00000000
        /*0010*/ 	.short	0x000a
        /*0012*/ 	.short	0x0048
        /*0014*/ 	.byte	0x00, 0xf0, 0x11, 0x00


	//----- nvinfo : EIATTR_KPARAM_INFO
	.align		4
.L_2059:
        /*0018*/ 	.byte	0x04, 0x17
        /*001a*/ 	.short	(.L_2061 - .L_2060)
.L_2060:
        /*001c*/ 	.word	0x00000000
        /*0020*/ 	.short	0x0009
        /*0022*/ 	.short	0x0044
        /*0024*/ 	.byte	0x00, 0xf0, 0x11, 0x00


	//----- nvinfo : EIATTR_KPARAM_INFO
	.align		4
.L_2061:
        /*0028*/ 	.byte	0x04, 0x17
        /*002a*/ 	.short	(.L_2063 - .L_2062)
.L_2062:
        /*002c*/ 	.word	0x00000000
        /*0030*/ 	.short	0x0008
        /*0032*/ 	.short	0x0040
        /*0034*/ 	.byte	0x00, 0xf0, 0x11, 0x00


	//----- nvinfo : EIATTR_KPARAM_INFO
	.align		4
.L_2063:
        /*0038*/ 	.byte	0x04, 0x17
        /*003a*/ 	.short	(.L_2065 - .L_2064)
.L_2064:
        /*003c*/ 	.word	0x00000000
        /*0040*/ 	.short	0x0007
        /*0042*/ 	.short	0x0038
        /*0044*/ 	.byte	0x00, 0xf5, 0x21, 0x00


	//----- nvinfo : EIATTR_KPARAM_INFO
	.align		4
.L_2065:
        /*0048*/ 	.byte	0x04, 0x17
        /*004a*/ 	.short	(.L_2067 - .L_2066)
.L_2066:
        /*004c*/ 	.word	0x00000000
        /*0050*/ 	.short	0x0006
        /*0052*/ 	.short	0x0030
        /*0054*/ 	.byte	0x00, 0xf0, 0x21, 0x00


	//----- nvinfo : EIATTR_KPARAM_INFO
	.align		4
.L_2067:
        /*0058*/ 	.byte	0x04, 0x17
        /*005a*/ 	.short	(.L_2069 - .L_2068)
.L_2068:
        /*005c*/ 	.word	0x00000000
        /*0060*/ 	.short	0x0005
        /*0062*/ 	.short	0x0028
        /*0064*/ 	.byte	0x00, 0xf0, 0x21, 0x00


	//----- nvinfo : EIATTR_KPARAM_INFO
	.align		4
.L_2069:
        /*0068*/ 	.byte	0x04, 0x17
        /*006a*/ 	.short	(.L_2071 - .L_2070)
.L_2070:
        /*006c*/ 	.word	0x00000000
        /*0070*/ 	.short	0x0004
        /*0072*/ 	.short	0x0020
        /*0074*/ 	.byte	0x00, 0xf0, 0x21, 0x00


	//----- nvinfo : EIATTR_KPARAM_INFO
	.align		4
.L_2071:
        /*0078*/ 	.byte	0x04, 0x17
        /*007a*/ 	.short	(.L_2073 - .L_2072)
.L_2072:
        /*007c*/ 	.word	0x00000000
        /*0080*/ 	.short	0x0003
        /*0082*/ 	.short	0x0018
        /*0084*/ 	.byte	0x00, 0xf0, 0x21, 0x00


	//----- nvinfo : EIATTR_KPARAM_INFO
	.align		4
.L_2073:
        /*0088*/ 	.byte	0x04, 0x17
        /*008a*/ 	.short	(.L_2075 - .L_2074)
.L_2074:
        /*008c*/ 	.word	0x00000000
        /*0090*/ 	.short	0x0002
        /*0092*/ 	.short	0x0010
        /*0094*/ 	.byte	0x00, 0xf0, 0x21, 0x00


	//----- nvinfo : EIATTR_KPARAM_INFO
	.align		4
.L_2075:
        /*0098*/ 	.byte	0x04, 0x17
        /*009a*/ 	.short	(.L_2077 - .L_2076)
.L_2076:
        /*009c*/ 	.word	0x00000000
        /*00a0*/ 	.short	0x0001
        /*00a2*/ 	.short	0x0008
        /*00a4*/ 	.byte	0x00, 0xf5, 0x21, 0x00


	//----- nvinfo : EIATTR_KPARAM_INFO
	.align		4
.L_2077:
        /*00a8*/ 	.byte	0x04, 0x17
        /*00aa*/ 	.short	(.L_2079 - .L_2078)
.L_2078:
        /*00ac*/ 	.word	0x00000000
        /*00b0*/ 	.short	0x0000
        /*00b2*/ 	.short	0x0000
        /*00b4*/ 	.byte	0x00, 0xf5, 0x21, 0x00


	//----- nvinfo : EIATTR_SPARSE_MMA_MASK
	.align		4
.L_2079:
        /*00b8*/ 	.byte	0x03, 0x50
        /*00ba*/ 	.short	0x0000


	//----- nvinfo : EIATTR_MAXREG_COUNT
	.align		4
        /*00bc*/ 	.byte	0x03, 0x1b
        /*00be*/ 	.short	0x00ff


	//----- nvinfo : EIATTR_NUM_BARRIERS
	.align		4
        /*00c0*/ 	.byte	0x02, 0x4c
        /*00c2*/ 	.byte	0x01
	.zero		1


	//----- nvinfo : EIATTR_MERCURY_ISA_VERSION
	.align		4
        /*00c4*/ 	.byte	0x03, 0x5f
        /*00c6*/ 	.short	0x0101


	//----- nvinfo : EIATTR_COOP_GROUP_MASK_REGIDS
	.align		4
        /*00c8*/ 	.byte	0x04, 0x29
        /*00ca*/ 	.short	(.L_2081 - .L_2080)


	//   ....[0]....
.L_2080:
        /*00cc*/ 	.word	0xffffffff


	//   ....[1]....
        /*00d0*/ 	.word	0xffffffff


	//   ....[2]....
        /*00d4*/ 	.word	0xffffffff


	//   ....[3]....
        /*00d8*/ 	.word	0xffffffff


	//   ....[4]....
        /*00dc*/ 	.word	0xffffffff


	//   ....[5]....
        /*00e0*/ 	.word	0xffffffff


	//   ....[6]....
        /*00e4*/ 	.word	0xffffffff


	//   ....[7]....
        /*00e8*/ 	.word	0xffffffff


	//   ....[8]....
        /*00ec*/ 	.word	0xffffffff


	//   ....[9]....
        /*00f0*/ 	.word	0xffffffff


	//----- nvinfo : EIATTR_COOP_GROUP_INSTR_OFFSETS
	.align		4
.L_2081:
        /*00f4*/ 	.byte	0x04, 0x28
        /*00f6*/ 	.short	(.L_2083 - .L_2082)


	//   ....[0]....
.L_2082:
        /*00f8*/ 	.word	0x00001170


	//   ....[1]....
        /*00fc*/ 	.word	0x000011a0


	//   ....[2]....
        /*0100*/ 	.word	0x00001210


	//   ....[3]....
        /*0104*/ 	.word	0x00001250


	//   ....[4]....
        /*0108*/ 	.word	0x00001280


	//   ....[5]....
        /*010c*/ 	.word	0x00001620


	//   ....[6]....
        /*0110*/ 	.word	0x00001670


	//   ....[7]....
        /*0114*/ 	.word	0x000016c0


	//   ....[8]....
        /*0118*/ 	.word	0x00001700


	//   ....[9]....
        /*011c*/ 	.word	0x00001720


	//----- nvinfo : EIATTR_VRC_CTA_INIT_COUNT
	.align		4
.L_2083:
        /*0120*/ 	.byte	0x02, 0x4a
	.zero		1
	.zero		1


	//----- nvinfo : EIATTR_EXIT_INSTR_OFFSETS
	.align		4
        /*0124*/ 	.byte	0x04, 0x1c
        /*0126*/ 	.short	(.L_2085 - .L_2084)


	//   ....[0]....
.L_2084:
        /*0128*/ 	.word	0x00001cf0


	//   ....[1]....
        /*012c*/ 	.word	0x000020b0


	//   ....[2]....
        /*0130*/ 	.word	0x000023f0


	//----- nvinfo : EIATTR_CRS_STACK_SIZE
	.align		4
.L_2085:
        /*0134*/ 	.byte	0x04, 0x1e
        /*0136*/ 	.short	(.L_2087 - .L_2086)
.L_2086:
        /*0138*/ 	.word	0x00000000


	//----- nvinfo : EIATTR_CBANK_PARAM_SIZE
	.align		4
.L_2087:
        /*013c*/ 	.byte	0x03, 0x19
        /*013e*/ 	.short	0x004c


	//----- nvinfo : EIATTR_PARAM_CBANK
	.align		4
        /*0140*/ 	.byte	0x04, 0x0a
        /*0142*/ 	.short	(.L_2089 - .L_2088)
	.align		4
.L_2088:
        /*0144*/ 	.word	index@(.nv.constant0._ZN4vllm15rms_norm_kernelIfLi2ELi2EEEvPT_PKS1_lllllS4_fii)
        /*0148*/ 	.short	0x0380
        /*014a*/ 	.short	0x004c


	//----- nvinfo : EIATTR_SW_WAR
	.align		4
.L_2089:
        /*014c*/ 	.byte	0x04, 0x36
        /*014e*/ 	.short	(.L_2091 - .L_2090)
.L_2090:
        /*0150*/ 	.word	0x00000008
.L_2091:


//--------------------- .nv.info._ZN4vllm15rms_norm_kernelIfLi4ELi2EEEvPT_PKS1_lllllS4_fii --------------------------
	.section	.nv.info._ZN4vllm15rms_norm_kernelIfLi4ELi2EEEvPT_PKS1_lllllS4_fii,"",@"SHT_CUDA_INFO"
	.sectionflags	@""
	.align	4


	//----- nvinfo : EIATTR_CUDA_API_VERSION
	.align		4
        /*0000*/ 	.byte	0x04, 0x37
        /*0002*/ 	.short	(.L_2093 - .L_2092)
.L_2092:
        /*0004*/ 	.word	0x00000082


	//----- nvinfo : EIATTR_KPARAM_INFO
	.align		4
.L_2093:
        /*0008*/ 	.byte	0x04, 0x17
        /*000a*/ 	.short	(.L_2095 - .L_2094)
.L_2094:
        /*000c*/ 	.word	0x00000000
        /*0010*/ 	.short	0x000a
        /*0012*/ 	.short	0x0048
        /*0014*/ 	.byte	0x00, 0xf0, 0x11, 0x00


	//----- nvinfo : EIATTR_KPARAM_INFO
	.align		4
.L_2095:
        /*0018*/ 	.byte	0x04, 0x17
        /*001a*/ 	.short	(.L_2097 - .L_2096)
.L_2096:
        /*001c*/ 	.word	0x00000000
        /*0020*/ 	.short	0x0009
        /*0022*/ 	.short	0x0044
        /*0024*/ 	.byte	0x00, 0xf0, 0x11, 0x00


	//----- nvinfo : EIATTR_KPARAM_INFO
	.align		4
.L_2097:
        /*0028*/ 	.byte	0x04, 0x17
        /*002a*/ 	.short	(.L_2099 - .L_2098)
.L_2098:
        /*002c*/ 	.word	0x00000000
        /*0030*/ 	.short	0x0008
        /*0032*/ 	.short	0x0040
        /*0034*/ 	.byte	0x00, 0xf0, 0x11, 0x00


	//----- nvinfo : EIATTR_KPARAM_INFO
	.align		4
.L_2099:
        /*0038*/ 	.byte	0x04, 0x17
        /*003a*/ 	.short	(.L_2101 - .L_2100)
.L_2100:
        /*003c*/ 	.word	0x00000000
        /*0040*/ 	.short	0x0007
        /*0042*/ 	.short	0x0038
        /*0044*/ 	.byte	0x00, 0xf5, 0x21, 0x00


	//----- nvinfo : EIATTR_KPARAM_INFO
	.align		4
.L_2101:
        /*0048*/ 	.byte	0x04, 0x17
        /*004a*/ 	.short	(.L_2103 - .L_2102)
.L_2102:
        /*004c*/ 	.word	0x00000000
        /*0050*/ 	.short	0x0006
        /*0052*/ 	.short	0x0030
        /*0054*/ 	.byte	0x00, 0xf0, 0x21, 0x00


	//----- nvinfo : EIATTR_KPARAM_INFO
	.align		4
.L_2103:
        /*0058*/ 	.byte	0x04, 0x17
        /*005a*/ 	.short	(.L_2105 - .L_2104)
.L_2104:
        /*005c*/ 	.word	0x00000000
        /*0060*/ 	.short	0x0005
        /*0062*/ 	.short	0x0028
        /*0064*/ 	.byte	0x00, 0xf0, 0x21, 0x00


	//----- nvinfo : EIATTR_KPARAM_INFO
	.align		4
.L_2105:
        /*0068*/ 	.byte	0x04, 0x17
        /*006a*/ 	.short	(.L_2107 - .L_2106)
.L_2106:
        /*006c*/ 	.word	0x00000000
        /*0070*/ 	.short	0x0004
        /*0072*/ 	.short	0x0020
        /*0074*/ 	.byte	0x00, 0xf0, 0x21, 0x00


	//----- nvinfo : EIATTR_KPARAM_INFO
	.align		4
.L_2107:
        /*0078*/ 	.byte	0x04, 0x17
        /*007a*/ 	.short	(.L_2109 - .L_2108)
.L_2108:
        /*007c*/ 	.word	0x00000000
        /*0080*/ 	.short	0x0003
        /*0082*/ 	.short	0x0018
        /*0084*/ 	.byte	0x00, 0xf0, 0x21, 0x00


	//----- nvinfo : EIATTR_KPARAM_INFO
	.align		4
.L_2109:
        /*0088*/ 	.byte	0x04, 0x17
        /*008a*/ 	.short	(.L_2111 - .L_2110)
.L_2110:
        /*008c*/ 	.word	0x00000000
        /*0090*/ 	.short	0x0002
        /*0092*/ 	.short	0x0010
        /*0094*/ 	.byte	0x00, 0xf0, 0x21, 0x00


	//----- nvinfo : EIATTR_KPARAM_INFO
	.align		4
.L_2111:
        /*0098*/ 	.byte	0x04, 0x17
        /*009a*/ 	.short	(.L_2113 - .L_2112)
.L_2112:
        /*009c*/ 	.word	0x00000000
        /*00a0*/ 	.short	0x0001
        /*00a2*/ 	.short	0x0008
        /*00a4*/ 	.byte	0x00, 0xf5, 0x21, 0x00


	//----- nvinfo : EIATTR_KPARAM_INFO
	.align		4
.L_2113:
        /*00a8*/ 	.byte	0x04, 0x17
        /*00aa*/ 	.short	(.L_2115 - .L_2114)
.L_2114:
        /*00ac*/ 	.word	0x00000000
        /*00b0*/ 	.short	0x0000
        /*00b2*/ 	.short	0x0000
        /*00b4*/ 	.byte	0x00, 0xf5, 0x21, 0x00


	//----- nvinfo : EIATTR_SPARSE_MMA_MASK
	.align		4
.L_2115:
        /*00b8*/ 	.byte	0x03, 0x50
        /*00ba*/ 	.short	0x0000


	//----- nvinfo : EIATTR_MAXREG_COUNT
	.align		4
        /*00bc*/ 	.byte	0x03, 0x1b
        /*00be*/ 	.short	0x00ff


	//----- nvinfo : EIATTR_NUM_BARRIERS
	.align		4
        /*00c0*/ 	.byte	0x02, 0x4c
        /*00c2*/ 	.byte	0x01
	.zero		1


	//----- nvinfo : EIATTR_MERCURY_ISA_VERSION
	.align		4
        /*00c4*/ 	.byte	0x03, 0x5f
        /*00c6*/ 	.short	0x0101


	//----- nvinfo : EIATTR_COOP_GROUP_MASK_REGIDS
	.align		4
        /*00c8*/ 	.byte	0x04, 0x29
        /*00ca*/ 	.short	(.L_2117 - .L_2116)


	//   ....[0]....
.L_2116:
        /*00cc*/ 	.word	0xffffffff


	//   ....[1]....
        /*00d0*/ 	.word	0xffffffff


	//   ....[2]....
        /*00d4*/ 	.word	0xffffffff


	//   ....[3]....
        /*00d8*/ 	.word	0xffffffff


	//   ....[4]....
        /*00dc*/ 	.word	0xffffffff


	//   ....[5]....
        /*00e0*/ 	.word	0xffffffff


	//   ....[6]....
        /*00e4*/ 	.word	0xffffffff


	//   ....[7]....
        /*00e8*/ 	.word	0xffffffff


	//   ....[8]....
        /*00ec*/ 	.word	0xffffffff


	//   ....[9]....
        /*00f0*/ 	.word	0xffffffff


	//----- nvinfo : EIATTR_COOP_GROUP_INSTR_OFFSETS
	.align		4
.L_2117:
        /*00f4*/ 	.byte	0x04, 0x28
        /*00f6*/ 	.short	(.L_2119 - .L_2118)


	//   ....[0]....
.L_2118:
        /*00f8*/ 	.word	0x000013e0


	//   ....[1]....
        /*00fc*/ 	.word	0x00001410


	//   ....[2]....
        /*0100*/ 	.word	0x00001480


	//   ....[3]....
        /*0104*/ 	.word	0x000014d0


	//   ....[4]....
        /*0108*/ 	.word	0x000014f0


	//   ....[5]....
        /*010c*/ 	.word	0x00001890


	//   ....[6]....
        /*0110*/ 	.word	0x000018e0


	//   ....[7]....
        /*0114*/ 	.word	0x00001930


	//   ....[8]....
        /*0118*/ 	.word	0x00001970


	//   ....[9]....
        /*011c*/ 	.word	0x00001990


	//----- nvinfo : EIATTR_VRC_CTA_INIT_COUNT
	.align		4
.L_2119:
        /*0120*/ 	.byte	0x02, 0x4a
	.zero		1
	.zero		1


	//----- nvinfo : EIATTR_EXIT_INSTR_OFFSETS
	.align		4
        /*0124*/ 	.byte	0x04, 0x1c
        /*0126*/ 	.short	(.L_2121 - .L_2120)


	//   ....[0]....
.L_2120:
        /*0128*/ 	.word	0x00001f70


	//   ....[1]....
        /*012c*/ 	.word	0x00002370


	//   ....[2]....
        /*0130*/ 	.word	0x000027b0


	//----- nvinfo : EIATTR_CRS_STACK_SIZE
	.align		4
.L_2121:
        /*0134*/ 	.byte	0x04, 0x1e
        /*0136*/ 	.short	(.L_2123 - .L_2122)
.L_2122:
        /*0138*/ 	.word	0x00000000


	//----- nvinfo : EIATTR_CBANK_PARAM_SIZE
	.align		4
.L_2123:
        /*013c*/ 	.byte	0x03, 0x19
        /*013e*/ 	.short	0x004c


	//----- nvinfo : EIATTR_PARAM_CBANK
	.align		4
        /*0140*/ 	.byte	0x04, 0x0a
        /*0142*/ 	.short	(.L_2125 - .L_2124)
	.align		4
.L_2124:
        /*0144*/ 	.word	index@(.nv.constant0._ZN4vllm15rms_norm_kernelIfLi4ELi2EEEvPT_PKS1_lllllS4_fii)
        /*0148*/ 	.short	0x0380
        /*014a*/ 	.short	0x004c


	//----- nvinfo : EIATTR_SW_WAR
	.align		4
.L_2125:
        /*014c*/ 	.byte	0x04, 0x36
        /*014e*/ 	.short	(.L_2127 - .L_2126)
.L_2126:
        /*0150*/ 	.word	0x00000008
.L_2127:


//--------------------- .nv.info._ZN4vllm15rms_norm_kernelIfLi8ELi2EEEvPT_PKS1_lllllS4_fii --------------------------
	.section	.nv.info._ZN4vllm15rms_norm_kernelIfLi8ELi2EEEvPT_PKS1_lllllS4_fii,"",@"SHT_CUDA_INFO"
	.sectionflags	@""
	.align	4


	//----- nvinfo : EIATTR_CUDA_API_VERSION
	.align		4
        /*0000*/ 	.byte	0x04, 0x37
        /*0002*/ 	.short	(.L_2129 - .L_2128)
.L_2128:
        /*0004*/ 	.word	0x00000082


	//----- nvinfo : EIATTR_KPARAM_INFO
	.align		4
.L_2129:
        /*0008*/ 	.byte	0x04, 0x17
        /*000a*/ 	.short	(.L_2131 - .L_2130)
.L_2130:
        /*000c*/ 	.word	0x00000000
        /*0010*/ 	.short	0x000a
        /*0012*/ 	.short	0x0048
        /*0014*/ 	.byte	0x00, 0xf0, 0x11, 0x00


	//----- nvinfo : EIATTR_KPARAM_INFO
	.align		4
.L_2131:
        /*0018*/ 	.byte	0x04, 0x17
        /*001a*/ 	.short	(.L_2133 - .L_2132)
.L_2132:
        /*001c*/ 	.word	0x00000000
        /*0020*/ 	.short	0x0009
        /*0022*/ 	.short	0x0044
        /*0024*/ 	.byte	0x00, 0xf0, 0x11, 0x00


	//----- nvinfo : EIATTR_KPARAM_INFO
	.align		4
.L_2133:
        /*0028*/ 	.byte	0x04, 0x17
        /*002a*/ 	.short	(.L_2135 - .L_2134)
.L_2134:
        /*002c*/ 	.word	0x00000000
        /*0030*/ 	.short	0x0008
        /*0032*/ 	.short	0x0040
        /*0034*/ 	.byte	0x00, 0xf0, 0x11, 0x00


	//----- nvinfo : EIATTR_KPARAM_INFO
	.align		4
.L_2135:
        /*0038*/ 	.byte	0x04, 0x17
        /*003a*/ 	.short	(.L_2137 - .L_2136)
.L_2136:
        /*003c*/ 	.word	0x00000000
        /*0040*/ 	.short	0x0007
        /*0042*/ 	.short	0x0038
        /*0044*/ 	.byte	0x00, 0xf5, 0x21, 0x00


	//----- nvinfo : EIATTR_KPARAM_INFO
	.align		4
.L_2137:
        /*0048*/ 	.byte	0x04, 0x17
        /*004a*/ 	.short	(.L_2139 - .L_2138)
.L_2138:
        /*004c*/ 	.word	0x00000000
        /*0050*/ 	.short	0x0006
        /*0052*/ 	.short	0x0030
        /*0054*/ 	.byte	0x00, 0xf0, 0x21, 0x00


	//----- nvinfo : EIATTR_KPARAM_INFO
	.align		4
.L_2139:
        /*0058*/ 	.byte	0x04, 0x17
        /*005a*/ 	.short	(.L_2141 - .L_2140)
.L_2140:
        /*005c*/ 	.word	0x00000000
        /*0060*/ 	.short	0x0005
        /*0062*/ 	.short	0x0028
        /*0064*/ 	.byte	0x00, 0xf0, 0x21, 0x00


	//----- nvinfo : EIATTR_KPARAM_INFO
	.align		4
.L_2141:
        /*0068*/ 	.byte	0x04, 0x17
        /*006a*/ 	.short	(.L_2143 - .L_2142)
.L_2142:
        /*006c*/ 	.word	0x00000000
        /*0070*/ 	.short	0x0004
        /*0072*/ 	.short	0x0020
        /*0074*/ 	.byte	0x00, 0xf0, 0x21, 0x00


	//----- nvinfo : EIATTR_KPARAM_INFO
	.align		4
.L_2143:
        /*0078*/ 	.byte	0x04, 0x17
        /*007a*/ 	.short	(.L_2145 - .L_2144)
.L_2144:
        /*007c*/ 	.word	0x00000000
        /*0080*/ 	.short	0x0003
        /*0082*/ 	.short	0x0018
        /*0084*/ 	.byte	0x00, 0xf0, 0x21, 0x00


	//----- nvinfo : EIATTR_KPARAM_INFO
	.align		4
.L_2145:
        /*0088*/ 	.byte	0x04, 0x17
        /*008a*/ 	.short	(.L_2147 - .L_2146)
.L_2146:
        /*008c*/ 	.word	0x00000000
        /*0090*/ 	.short	0x0002
        /*0092*/ 	.short	0x0010
        /*0094*/ 	.byte	0x00, 0xf0, 0x21, 0x00


	//----- nvinfo : EIATTR_KPARAM_INFO
	.align		4
.L_2147:
        /*0098*/ 	.byte	0x04, 0x17
        /*009a*/ 	.short	(.L_2149 - .L_2148)
.L_2148:
        /*009c*/ 	.word	0x00000000
        /*00a0*/ 	.short	0x0001
        /*00a2*/ 	.short	0x0008
        /*00a4*/ 	.byte	0x00, 0xf5, 0x21, 0x00


	//----- nvinfo : EIATTR_KPARAM_INFO
	.align		4
.L_2149:
        /*00a8*/ 	.byte	0x04, 0x17
        /*00aa*/ 	.short	(.L_2151 - .L_2150)
.L_2150:
        /*00ac*/ 	.word	0x00000000
        /*00b0*/ 	.short	0x0000
        /*00b2*/ 	.short	0x0000
        /*00b4*/ 	.byte	0x00, 0xf5, 0x21, 0x00


	//----- nvinfo : EIATTR_SPARSE_MMA_MASK
	.align		4
.L_2151:
        /*00b8*/ 	.byte	0x03, 0x50
        /*00ba*/ 	.short	0x0000


	//----- nvinfo : EIATTR_MAXREG_COUNT
	.align		4
        /*00bc*/ 	.byte	0x03, 0x1b
        /*00be*/ 	.short	0x00ff


	//----- nvinfo : EIATTR_NUM_BARRIERS
	.align		4
        /*00c0*/ 	.byte	0x02, 0x4c
        /*00c2*/ 	.byte	0x01
	.zero		1


	//----- nvinfo : EIATTR_MERCURY_ISA_VERSION
	.align		4
        /*00c4*/ 	.byte	0x03, 0x5f
        /*00c6*/ 	.short	0x0101


	//----- nvinfo : EIATTR_COOP_GROUP_MASK_REGIDS
	.align		4
        /*00c8*/ 	.byte	0x04, 0x29
        /*00ca*/ 	.short	(.L_2153 - .L_2152)


	//   ....[0]....
.L_2152:
        /*00cc*/ 	.word	0xffffffff


	//   ....[1]....
        /*00d0*/ 	.word	0xffffffff


	//   ....[2]....
        /*00d4*/ 	.word	0xffffffff


	//   ....[3]....
        /*00d8*/ 	.word	0xffffffff


	//   ....[4]....
        /*00dc*/ 	.word	0xffffffff


	//   ....[5]....
        /*00e0*/ 	.word	0xffffffff


	//   ....[6]....
        /*00e4*/ 	.word	0xffffffff


	//   ....[7]....
        /*00e8*/ 	.word	0xffffffff


	//   ....[8]....
        /*00ec*/ 	.word	0xffffffff


	//   ....[9]....
        /*00f0*/ 	.word	0xffffffff


	//----- nvinfo : EIATTR_COOP_GROUP_INSTR_OFFSETS
	.align		4
.L_2153:
        /*00f4*/ 	.byte	0x04, 0x28
        /*00f6*/ 	.short	(.L_2155 - .L_2154)


	//   ....[0]....
.L_2154:
        /*00f8*/ 	.word	0x000017a0


	//   ....[1]....
        /*00fc*/ 	.word	0x000017d0


	//   ....[2]....
        /*0100*/ 	.word	0x00001840


	//   ....[3]....
        /*0104*/ 	.word	0x00001890


	//   ....[4]....
        /*0108*/ 	.word	0x000018b0


	//   ....[5]....
        /*010c*/ 	.word	0x00001c50


	//   ....[6]....
        /*0110*/ 	.word	0x00001ca0


	//   ....[7]....
        /*0114*/ 	.word	0x00001cf0


	//   ....[8]....
        /*0118*/ 	.word	0x00001d30


	//   ....[9]....
        /*011c*/ 	.word	0x00001d50


	//----- nvinfo : EIATTR_VRC_CTA_INIT_COUNT
	.align		4
.L_2155:
        /*0120*/ 	.byte	0x02, 0x4a
	.zero		1
	.zero		1


	//----- nvinfo : EIATTR_EXIT_INSTR_OFFSETS
	.align		4
        /*0124*/ 	.byte	0x04, 0x1c
        /*0126*/ 	.short	(.L_2157 - .L_2156)


	//   ....[0]....
.L_2156:
        /*0128*/ 	.word	0x00002330


	//   ....[1]....
        /*012c*/ 	.word	0x000027b0


	//   ....[2]....
        /*0130*/ 	.word	0x00002df0


	//----- nvinfo : EIATTR_CRS_STACK_SIZE
	.align		4
.L_2157:
        /*0134*/ 	.byte	0x04, 0x1e
        /*0136*/ 	.short	(.L_2159 - .L_2158)
.L_2158:
        /*0138*/ 	.word	0x00000000


	//----- nvinfo : EIATTR_CBANK_PARAM_SIZE
	.align		4
.L_2159:
        /*013c*/ 	.byte	0x03, 0x19
        /*013e*/ 	.short	0x004c


	//----- nvinfo : EIATTR_PARAM_CBANK
	.align		4
        /*0140*/ 	.byte	0x04, 0x0a
        /*0142*/ 	.short	(.L_2161 - .L_2160)
	.align		4
.L_2160:
        /*0144*/ 	.word	index@(.nv.constant0._ZN4vllm15rms_norm_kernelIfLi8ELi2EEEvPT_PKS1_lllllS4_fii)
        /*0148*/ 	.short	0x0380
        /*014a*/ 	.short	0x004c


	//----- nvinfo : EIATTR_SW_WAR
	.align		4
.L_2161:
        /*014c*/ 	.byte	0x04, 0x36
        /*014e*/ 	.short	(.L_2163 - .L_2162)
.L_2162:
        /*0150*/ 	.word	0x00000008
.L_2163:


//--------------------- .nv.info._ZN4vllm15rms_norm_kernelIfLi16ELi2EEEvPT_PKS1_lllllS4_fii --------------------------
	.section	.nv.info._ZN4vllm15rms_norm_kernelIfLi16ELi2EEEvPT_PKS1_lllllS4_fii,"",@"SHT_CUDA_INFO"
	.sectionflags	@""
	.align	4


	//----- nvinfo : EIATTR_CUDA_API_VERSION
	.align		4
        /*0000*/ 	.byte	0x04, 0x37
        /*0002*/ 	.short	(.L_2165 - .L_2164)
.L_2164:
        /*0004*/ 	.word	0x00000082


	//----- nvinfo : EIATTR_KPARAM_INFO
	.align		4
.L_2165:
        /*0008*/ 	.byte	0x04, 0x17
        /*000a*/ 	.short	(.L_2167 - .L_2166)
.L_2166:
        /*000c*/ 	.word	0x00000000
        /*0010*/ 	.short	0x000a
        /*0012*/ 	.short	0x0048
        /*0014*/ 	.byte	0x00, 0xf0, 0x11, 0x00


	//----- nvinfo : EIATTR_KPARAM_INFO
	.align		4
.L_2167:
        /*0018*/ 	.byte	0x04, 0x17
        /*001a*/ 	.short	(.L_2169 - .L_2168)
.L_2168:
        /*001c*/ 	.word	0x00000000
        /*0020*/ 	.short	0x0009
        /*0022*/ 	.short	0x0044
        /*0024*/ 	.byte	0x00, 0xf0, 0x11, 0x00


	//----- nvinfo : EIATTR_KPARAM_INFO
	.align		4
.L_2169:
        /*0028*/ 	.byte	0x04, 0x17
        /*002a*/ 	.short	(.L_2171 - .L_2170)
.L_2170:
        /*002c*/ 	.word	0x00000000
        /*0030*/ 	.short	0x0008
        /*0032*/ 	.short	0x0040
        /*0034*/ 	.byte	0x00, 0xf0, 0x11, 0x00


	//----- nvinfo : EIATTR_KPARAM_INFO
	.align		4
.L_2171:
        /*0038*/ 	.byte	0x04, 0x17
        /*003a*/ 	.short	(.L_2173 - .L_2172)
.L_2172:
        /*003c*/ 	.word	0x00000000
        /*0040*/ 	.short	0x0007
        /*0042*/ 	.short	0x0038
        /*0044*/ 	.byte	0x00, 0xf5, 0x21, 0x00


	//----- nvinfo : EIATTR_KPARAM_INFO
	.align		4
.L_2173:
        /*0048*/ 	.byte	0x04, 0x17
        /*004a*/ 	.short	(.L_2175 - .L_2174)
.L_2174:
        /*004c*/ 	.word	0x00000000
        /*0050*/ 	.short	0x0006
        /*0052*/ 	.short	0x0030
        /*0054*/ 	.byte	0x00, 0xf0, 0x21, 0x00


	//----- nvinfo : EIATTR_KPARAM_INFO
	.align		4
.L_2175:
        /*0058*/ 	.byte	0x04, 0x17
        /*005a*/ 	.short	(.L_2177 - .L_2176)
.L_2176:
        /*005c*/ 	.word	0x00000000
        /*0060*/ 	.short	0x0005
        /*0062*/ 	.short	0x0028
        /*0064*/ 	.byte	0x00, 0xf0, 0x21, 0x00


	//----- nvinfo : EIATTR_KPARAM_INFO
	.align		4
.L_2177:
        /*0068*/ 	.byte	0x04, 0x17
        /*006a*/ 	.short	(.L_2179 - .L_2178)
.L_2178:
        /*006c*/ 	.word	0x00000000
        /*0070*/ 	.short	0x0004
        /*0072*/ 	.short	0x0020
        /*0074*/ 	.byte	0x00, 0xf0, 0x21, 0x00


	//----- nvinfo : EIATTR_KPARAM_INFO
	.align		4
.L_2179:
        /*0078*/ 	.byte	0x04, 0x17
        /*007a*/ 	.short	(.L_2181 - .L_2180)
.L_2180:
        /*007c*/ 	.word	0x00000000
        /*0080*/ 	.short	0x0003
        /*0082*/ 	.short	0x0018
        /*0084*/ 	.byte	0x00, 0xf0, 0x21, 0x00


	//----- nvinfo : EIATTR_KPARAM_INFO
	.align		4
.L_2181:
        /*0088*/ 	.byte	0x04, 0x17
        /*008a*/ 	.short	(.L_2183 - .L_2182)
.L_2182:
        /*008c*/ 	.word	0x00000000
        /*0090*/ 	.short	0x0002
        /*0092*/ 	.short	0x0010
        /*0094*/ 	.byte	0x00, 0xf0, 0x21, 0x00


	//----- nvinfo : EIATTR_KPARAM_INFO
	.align		4
.L_2183:
        /*0098*/ 	.byte	0x04, 0x17
        /*009a*/ 	.short	(.L_2185 - .L_2184)
.L_2184:
        /*009c*/ 	.word	0x00000000
        /*00a0*/ 	.short	0x0001
        /*00a2*/ 	.short	0x0008
        /*00a4*/ 	.byte	0x00, 0xf5, 0x21, 0x00


	//----- nvinfo : EIATTR_KPARAM_INFO
	.align		4
.L_2185:
        /*00a8*/ 	.byte	0x04, 0x17
        /*00aa*/ 	.short	(.L_2187 - .L_2186)
.L_2186:
        /*00ac*/ 	.word	0x00000000
        /*00b0*/ 	.short	0x0000
        /*00b2*/ 	.short	0x0000
        /*00b4*/ 	.byte	0x00, 0xf5, 0x21, 0x00


	//----- nvinfo : EIATTR_SPARSE_MMA_MASK
	.align		4
.L_2187:
        /*00b8*/ 	.byte	0x03, 0x50
        /*00ba*/ 	.short	0x0000


	//----- nvinfo : EIATTR_MAXREG_COUNT
	.align		4
        /*00bc*/ 	.byte	0x03, 0x1b
        /*00be*/ 	.short	0x00ff


	//----- nvinfo : EIATTR_NUM_BARRIERS
	.align		4
        /*00c0*/ 	.byte	0x02, 0x4c
        /*00c2*/ 	.byte	0x01
	.zero		1


	//----- nvinfo : EIATTR_MERCURY_ISA_VERSION
	.align		4
        /*00c4*/ 	.byte	0x03, 0x5f
        /*00c6*/ 	.short	0x0101


	//----- nvinfo : EIATTR_COOP_GROUP_MASK_REGIDS
	.align		4
        /*00c8*/ 	.byte	0x04, 0x29
        /*00ca*/ 	.short	(.L_2189 - .L_2188)


	//   ....[0]....
.L_2188:
        /*00cc*/ 	.word	0xffffffff


	//   ....[1]....
        /*00d0*/ 	.word	0xffffffff


	//   ....[2]....
        /*00d4*/ 	.word	0xffffffff


	//   ....[3]....
        /*00d8*/ 	.word	0xffffffff


	//   ....[4]....
        /*00dc*/ 	.word	0xffffffff


	//   ....[5]....
        /*00e0*/ 	.word	0xffffffff


	//   ....[6]....
        /*00e4*/ 	.word	0xffffffff


	//   ....[7]....
        /*00e8*/ 	.word	0xffffffff


	//   ....[8]....
        /*00ec*/ 	.word	0xffffffff


	//   ....[9]....
        /*00f0*/ 	.word	0xffffffff


	//----- nvinfo : EIATTR_COOP_GROUP_INSTR_OFFSETS
	.align		4
.L_2189:
        /*00f4*/ 	.byte	0x04, 0x28
        /*00f6*/ 	.short	(.L_2191 - .L_2190)


	//   ....[0]....
.L_2190:
        /*00f8*/ 	.word	0x000016e0


	//   ....[1]....
        /*00fc*/ 	.word	0x00001710


	//   ....[2]....
        /*0100*/ 	.word	0x00001780


	//   ....[3]....
        /*0104*/ 	.word	0x000017c0


	//   ....[4]....
        /*0108*/ 	.word	0x000017f0


	//   ....[5]....
        /*010c*/ 	.word	0x00001b90


	//   ....[6]....
        /*0110*/ 	.word	0x00001be0


	//   ....[7]....
        /*0114*/ 	.word	0x00001c30


	//   ....[8]....
        /*0118*/ 	.word	0x00001c70


	//   ....[9]....
        /*011c*/ 	.word	0x00001c90


	//----- nvinfo : EIATTR_VRC_CTA_INIT_COUNT
	.align		4
.L_2191:
        /*0120*/ 	.byte	0x02, 0x4a
	.zero		1
	.zero		1


	//----- nvinfo : EIATTR_EXIT_INSTR_OFFSETS
	.align		4
        /*0124*/ 	.byte	0x04, 0x1c
        /*0126*/ 	.short	(.L_2193 - .L_2192)


	//   ....[0]....
.L_2192:
        /*0128*/ 	.word	0x00002260


	//   ....[1]....
        /*012c*/ 	.word	0x000027b0


	//   ....[2]....
        /*0130*/ 	.word	0x00002db0


	//----- nvinfo : EIATTR_CRS_STACK_SIZE
	.align		4
.L_2193:
        /*0134*/ 	.byte	0x04, 0x1e
        /*0136*/ 	.short	(.L_2195 - .L_2194)
.L_2194:
        /*0138*/ 	.word	0x00000000


	//----- nvinfo : EIATTR_CBANK_PARAM_SIZE
	.align		4
.L_2195:
        /*013c*/ 	.byte	0x03, 0x19
        /*013e*/ 	.short	0x004c


	//----- nvinfo : EIATTR_PARAM_CBANK
	.align		4
        /*0140*/ 	.byte	0x04, 0x0a
        /*0142*/ 	.short	(.L_2197 - .L_2196)
	.align		4
.L_2196:
        /*0144*/ 	.word	index@(.nv.constant0._ZN4vllm15rms_norm_kernelIfLi16ELi2EEEvPT_PKS1_lllllS4_fii)
        /*0148*/ 	.short	0x0380
        /*014a*/ 	.short	0x004c


	//----- nvinfo : EIATTR_SW_WAR
	.align		4
.L_2197:
        /*014c*/ 	.byte	0x04, 0x36
        /*014e*/ 	.short	(.L_2199 - .L_2198)
.L_2198:
        /*0150*/ 	.word	0x00000008
.L_2199:


//--------------------- .nv.info._ZN3cub18CUB_300001_SM_10006detail11EmptyKernelIvEEvv --------------------------
	.section	.nv.info._ZN3cub18CUB_300001_SM_10006detail11EmptyKernelIvEEvv,"",@"SHT_CUDA_INFO"
	.sectionflags	@""
	.align	4


	//----- nvinfo : EIATTR_CUDA_API_VERSION
	.align		4
        /*0000*/ 	.byte	0x04, 0x37
        /*0002*/ 	.short	(.L_2201 - .L_2200)
.L_2200:
        /*0004*/ 	.word	0x00000082


	//----- nvinfo : EIATTR_SPARSE_MMA_MASK
	.align		4
.L_2201:
        /*0008*/ 	.byte	0x03, 0x50
        /*000a*/ 	.short	0x0000


	//----- nvinfo : EIATTR_MAXREG_COUNT
	.align		4
        /*000c*/ 	.byte	0x03, 0x1b
        /*000e*/ 	.short	0x00ff


	//----- nvinfo : EIATTR_MERCURY_ISA_VERSION
	.align		4
        /*0010*/ 	.byte	0x03, 0x5f
        /*0012*/ 	.short	0x0101


	//----- nvinfo : EIATTR_VRC_CTA_INIT_COUNT
	.align		4
        /*0014*/ 	.byte	0x02, 0x4a
	.zero		1
	.zero		1


	//----- nvinfo : EIATTR_EXIT_INSTR_OFFSETS
	.align		4
        /*0018*/ 	.byte	0x04, 0x1c
        /*001a*/ 	.short	(.L_2203 - .L_2202)


	//   ....[0]....
.L_2202:
        /*001c*/ 	.word	0x00000010


	//----- nvinfo : EIATTR_SW_WAR
	.align		4
.L_2203:
        /*0020*/ 	.byte	0x04, 0x36
        /*0022*/ 	.short	(.L_2205 - .L_2204)
.L_2204:
        /*0024*/ 	.word	0x00000008
.L_2205:


//--------------------- .nv.callgraph             --------------------------
	.section	.nv.callgraph,"",@"SHT_CUDA_CALLGRAPH"
	.align	4
	.sectionentsize	8
	.align		4
        /*0000*/ 	.word	0x00000000
	.align		4
        /*0004*/ 	.word	0xffffffff
	.align		4
        /*0008*/ 	.word	0x00000000
	.align		4
        /*000c*/ 	.word	0xfffffffe
	.align		4
        /*0010*/ 	.word	0x00000000
	.align		4
        /*0014*/ 	.word	0xfffffffd
	.align		4
        /*0018*/ 	.word	0x00000000
	.align		4
        /*001c*/ 	.word	0xfffffffc


//--------------------- .nv.constant4             --------------------------
	.section	.nv.constant4,"a",@progbits
	.align	8
	.align		8
.nv.constant4:
        /*0000*/ 	.dword	_ZN51_INTERNAL_8a329067_20_layernorm_kernels_cu_1fdca12f4cuda3std3__45__cpo5beginE
	.align		8
        /*0008*/ 	.dword	_ZN51_INTERNAL_8a329067_20_layernorm_kernels_cu_1fdca12f4cuda3std3__45__cpo3endE
	.align		8
        /*0010*/ 	.dword	_ZN51_INTERNAL_8a329067_20_layernorm_kernels_cu_1fdca12f4cuda3std3__45__cpo6cbeginE
	.align		8
        /*0018*/ 	.dword	_ZN51_INTERNAL_8a329067_20_layernorm_kernels_cu_1fdca12f4cuda3std3__45__cpo4cendE
	.align		8
        /*0020*/ 	.dword	_ZN51_INTERNAL_8a329067_20_layernorm_kernels_cu_1fdca12f4cuda3std3__45__cpo6rbeginE
	.align		8
        /*0028*/ 	.dword	_ZN51_INTERNAL_8a329067_20_layernorm_kernels_cu_1fdca12f4cuda3std3__45__cpo4rendE
	.align		8
        /*0030*/ 	.dword	_ZN51_INTERNAL_8a329067_20_layernorm_kernels_cu_1fdca12f4cuda3std3__45__cpo7crbeginE
	.align		8
        /*0038*/ 	.dword	_ZN51_INTERNAL_8a329067_20_layernorm_kernels_cu_1fdca12f4cuda3std3__45__cpo5crendE
	.align		8
        /*0040*/ 	.dword	_ZN51_INTERNAL_8a329067_20_layernorm_kernels_cu_1fdca12f4cuda3std3__453_GLOBAL__N__8a329067_20_layernorm_kernels_cu_1fdca12f6ignoreE
	.align		8
        /*0048*/ 	.dword	_ZN51_INTERNAL_8a329067_20_layernorm_kernels_cu_1fdca12f4cuda3std3__419piecewise_constructE
	.align		8
        /*0050*/ 	.dword	_ZN51_INTERNAL_8a329067_20_layernorm_kernels_cu_1fdca12f4cuda3std3__48in_placeE
	.align		8
        /*0058*/ 	.dword	_ZN51_INTERNAL_8a329067_20_layernorm_kernels_cu_1fdca12f4cuda3std3__420unreachable_sentinelE
	.align		8
        /*0060*/ 	.dword	_ZN51_INTERNAL_8a329067_20_layernorm_kernels_cu_1fdca12f4cuda3std3__47nulloptE
	.align		8
        /*0068*/ 	.dword	_ZN51_INTERNAL_8a329067_20_layernorm_kernels_cu_1fdca12f4cuda3std3__48unexpectE
	.align		8
        /*0070*/ 	.dword	_ZN51_INTERNAL_8a329067_20_layernorm_kernels_cu_1fdca12f4cuda3std6ranges3__45__cpo4swapE
	.align		8
        /*0078*/ 	.dword	_ZN51_INTERNAL_8a329067_20_layernorm_kernels_cu_1fdca12f4cuda3std6ranges3__45__cpo9iter_moveE
	.align		8
        /*0080*/ 	.dword	_ZN51_INTERNAL_8a329067_20_layernorm_kernels_cu_1fdca12f4cuda3std6ranges3__45__cpo5beginE
	.align		8
        /*0088*/ 	.dword	_ZN51_INTERNAL_8a329067_20_layernorm_kernels_cu_1fdca12f4cuda3std6ranges3__45__cpo3endE
	.align		8
        /*0090*/ 	.dword	_ZN51_INTERNAL_8a329067_20_layernorm_kernels_cu_1fdca12f4cuda3std6ranges3__45__cpo6cbeginE
	.align		8
        /*0098*/ 	.dword	_ZN51_INTERNAL_8a329067_20_layernorm_kernels_cu_1fdca12f4cuda3std6ranges3__45__cpo4cendE
	.align		8
        /*00a0*/ 	.dword	_ZN51_INTERNAL_8a329067_20_layernorm_kernels_cu_1fdca12f4cuda3std6ranges3__45__cpo7advanceE
	.align		8
        /*00a8*/ 	.dword	_ZN51_INTERNAL_8a329067_20_layernorm_kernels_cu_1fdca12f4cuda3std6ranges3__45__cpo9iter_swapE
	.align		8
        /*00b0*/ 	.dword	_ZN51_INTERNAL_8a329067_20_layernorm_kernels_cu_1fdca12f4cuda3std6ranges3__45__cpo4nextE
	.align		8
        /*00b8*/ 	.dword	_ZN51_INTERNAL_8a329067_20_layernorm_kernels_cu_1fdca12f4cuda3std6ranges3__45__cpo4prevE
	.align		8
        /*00c0*/ 	.dword	_ZN51_INTERNAL_8a329067_20_layernorm_kernels_cu_1fdca12f4cuda3std6ranges3__45__cpo4dataE
	.align		8
        /*00c8*/ 	.dword	_ZN51_INTERNAL_8a329067_20_layernorm_kernels_cu_1fdca12f4cuda3std6ranges3__45__cpo5cdataE
	.align		8
        /*00d0*/ 	.dword	_ZN51_INTERNAL_8a329067_20_layernorm_kernels_cu_1fdca12f4cuda3std6ranges3__45__cpo4sizeE
	.align		8
        /*00d8*/ 	.dword	_ZN51_INTERNAL_8a329067_20_layernorm_kernels_cu_1fdca12f4cuda3std6ranges3__45__cpo5ssizeE
	.align		8
        /*00e0*/ 	.dword	_ZN51_INTERNAL_8a329067_20_layernorm_kernels_cu_1fdca12f4cuda3std6ranges3__45__cpo8distanceE
	.align		8
        /*00e8*/ 	.dword	_ZN51_INTERNAL_8a329067_20_layernorm_kernels_cu_1fdca12f6thrust24THRUST_300001_SM_1000_NS6system6detail10sequential3seqE
	.align		8
        /*00f0*/ 	.dword	_ZN51_INTERNAL_8a329067_20_layernorm_kernels_cu_1fdca12f6thrust24THRUST_300001_SM_1000_NS12placeholders2_1E
	.align		8
        /*00f8*/ 	.dword	_ZN51_INTERNAL_8a329067_20_layernorm_kernels_cu_1fdca12f6thrust24THRUST_300001_SM_1000_NS12placeholders2_2E
	.align		8
        /*0100*/ 	.dword	_ZN51_INTERNAL_8a329067_20_layernorm_kernels_cu_1fdca12f6thrust24THRUST_300001_SM_1000_NS12placeholders2_3E
	.align		8
        /*0108*/ 	.dword	_ZN51_INTERNAL_8a329067_20_layernorm_kernels_cu_1fdca12f6thrust24THRUST_300001_SM_1000_NS12placeholders2_4E
	.align		8
        /*0110*/ 	.dword	_ZN51_INTERNAL_8a329067_20_layernorm_kernels_cu_1fdca12f6thrust24THRUST_300001_SM_1000_NS12placeholders2_5E
	.align		8
        /*0118*/ 	.dword	_ZN51_INTERNAL_8a329067_20_layernorm_kernels_cu_1fdca12f6thrust24THRUST_300001_SM_1000_NS12placeholders2_6E
	.align		8
        /*0120*/ 	.dword	_ZN51_INTERNAL_8a329067_20_layernorm_kernels_cu_1fdca12f6thrust24THRUST_300001_SM_1000_NS12placeholders2_7E
	.align		8
        /*0128*/ 	.dword	_ZN51_INTERNAL_8a329067_20_layernorm_kernels_cu_1fdca12f6thrust24THRUST_300001_SM_1000_NS12placeholders2_8E
	.align		8
        /*0130*/ 	.dword	_ZN51_INTERNAL_8a329067_20_layernorm_kernels_cu_1fdca12f6thrust24THRUST_300001_SM_1000_NS12placeholders2_9E
	.align		8
        /*0138*/ 	.dword	_ZN51_INTERNAL_8a329067_20_layernorm_kernels_cu_1fdca12f6thrust24THRUST_300001_SM_1000_NS12placeholders3_10E


//--------------------- .text._ZN4vllm25fused_add_rms_norm_kernelIN3c108BFloat16ELi0EEENSt9enable_ifIXooeqT0_Li0Entsr4vllm12_typeConvertIT_EE6existsEvE4typeEPS4_lS7_PKS4_fii --------------------------
	.section	.text._ZN4vllm25fused_add_rms_norm_kernelIN3c108BFloat16ELi0EEENSt9enable_ifIXooeqT0_Li0Entsr4vllm12_typeConvertIT_EE6existsEvE4typeEPS4_lS7_PKS4_fii,"ax",@progbits
	.align	128
        .global         _ZN4vllm25fused_add_rms_norm_kernelIN3c108BFloat16ELi0EEENSt9enable_ifIXooeqT0_Li0Entsr4vllm12_typeConvertIT_EE6existsEvE4typeEPS4_lS7_PKS4_fii
        .type           _ZN4vllm25fused_add_rms_norm_kernelIN3c108BFloat16ELi0EEENSt9enable_ifIXooeqT0_Li0Entsr4vllm12_typeConvertIT_EE6existsEvE4typeEPS4_lS7_PKS4_fii,@function
        .size           _ZN4vllm25fused_add_rms_norm_kernelIN3c108BFloat16ELi0EEENSt9enable_ifIXooeqT0_Li0Entsr4vllm12_typeConvertIT_EE6existsEvE4typeEPS4_lS7_PKS4_fii,(.L_x_1379 - _ZN4vllm25fused_add_rms_norm_kernelIN3c108BFloat16ELi0EEENSt9enable_ifIXooeqT0_Li0Entsr4vllm12_typeConvertIT_EE6existsEvE4typeEPS4_lS7_PKS4_fii)
        .other          _ZN4vllm25fused_add_rms_norm_kernelIN3c108BFloat16ELi0EEENSt9enable_ifIXooeqT0_Li0Entsr4vllm12_typeConvertIT_EE6existsEvE4typeEPS4_lS7_PKS4_fii,@"STO_CUDA_ENTRY STV_DEFAULT"
_ZN4vllm25fused_add_rms_norm_kernelIN3c108BFloat16ELi0EEENSt9enable_ifIXooeqT0_Li0Entsr4vllm12_typeConvertIT_EE6existsEvE4typeEPS4_lS7_PKS4_fii:
.text._ZN4vllm25fused_add_rms_norm_kernelIN3c108BFloat16ELi0EEENSt9enable_ifIXooeqT0_Li0Entsr4vllm12_typeConvertIT_EE6existsEvE4typeEPS4_lS7_PKS4_fii:
[----:B------:R-:W-:Y:S01]  /*0000*/  LDC R1, c[0x0][0x37c] ;  /* 0x0000df00ff017b82 */ /* 0x000fe20000000800 */
[----:B------:R-:W0:Y:S01]  /*0010*/  S2R R3, SR_TID.X ;  /* 0x0000000000037919 */ /* 0x000e220000002100 */
[----:B------:R-:W0:Y:S01]  /*0020*/  LDCU UR8, c[0x0][0x3a8] ;  /* 0x00007500ff0877ac */ /* 0x000e220008000800 */
[----:B------:R-:W-:Y:S01]  /*0030*/  BSSY.RECONVERGENT B0, `(.L_x_0) ;  /* 0x000001f000007945 */ /* 0x000fe20003800200 */
[----:B------:R-:W-:Y:S01]  /*0040*/  HFMA2 R2, -RZ, RZ, 0, 0 ;  /* 0x00000000ff027431 */ /* 0x000fe200000001ff */
[----:B------:R-:W1:Y:S01]  /*0050*/  LDCU.64 UR6, c[0x0][0x358] ;  /* 0x00006b00ff0677ac */ /* 0x000e620008000a00 */
[----:B------:R-:W2:Y:S01]  /*0060*/  LDCU.128 UR12, c[0x0][0x380] ;  /* 0x00007000ff0c77ac */ /* 0x000ea20008000c00 */
[----:B0-----:R-:W-:-:S13]  /*0070*/  ISETP.GE.AND P0, PT, R3, UR8, PT ;  /* 0x0000000803007c0c */ /* 0x001fda000bf06270 */
[----:B-12---:R-:W-:Y:S05]  /*0080*/  @P0 BRA `(.L_x_1) ;  /* 0x0000000000640947 */ /* 0x006fea0003800000 */
[----:B------:R-:W0:Y:S01]  /*0090*/  S2R R17, SR_CTAID.X ;  /* 0x0000000000117919 */ /* 0x000e220000002500 */
[----:B------:R-:W1:Y:S01]  /*00a0*/  LDC R12, c[0x0][0x360] ;  /* 0x0000d800ff0c7b82 */ /* 0x000e620000000800 */
[----:B------:R-:W-:Y:S02]  /*00b0*/  MOV R2, RZ ;  /* 0x000000ff00027202 */ /* 0x000fe40000000f00 */
[----:B------:R-:W-:-:S05]  /*00c0*/  MOV R13, R3 ;  /* 0x00000003000d7202 */ /* 0x000fca0000000f00 */
[----:B------:R-:W2:Y:S02]  /*00d0*/  LDC.64 R4, c[0x0][0x390] ;  /* 0x0000e400ff047b82 */ /* 0x000ea40000000a00 */
.L_x_2:
[----:B---3--:R-:W-:Y:S02]  /*00e0*/  SHF.R.S32.HI R7, RZ, 0x1f, R13 ;  /* 0x0000001fff077819 */ /* 0x008fe4000001140d */
[----:B------:R-:W-:-:S05]  /*00f0*/  MOV R6, R13 ;  /* 0x0000000d00067202 */ /* 0x000fca0000000f00 */
[----:B0-----:R-:W-:-:S04]  /*0100*/  IMAD.WIDE.U32 R8, R17, UR14, R6 ;  /* 0x0000000e11087c25 */ /* 0x001fc8000f8e0006 */
[C---:B------:R-:W-:Y:S01]  /*0110*/  IMAD R7, R17.reuse, UR8, R13 ;  /* 0x0000000811077c24 */ /* 0x040fe2000f8e020d */
[----:B------:R-:W-:Y:S01]  /*0120*/  LEA R10, P0, R8, UR12, 0x1 ;  /* 0x0000000c080a7c11 */ /* 0x000fe2000f8008ff */
[----:B------:R-:W-:Y:S02]  /*0130*/  IMAD R9, R17, UR15, R9 ;  /* 0x0000000f11097c24 */ /* 0x000fe4000f8e0209 */
[----:B--2---:R-:W-:-:S03]  /*0140*/  IMAD.WIDE.U32 R6, R7, 0x2, R4 ;  /* 0x0000000207067825 */ /* 0x004fc600078e0004 */
[----:B------:R-:W-:Y:S02]  /*0150*/  LEA.HI.X R11, R8, UR13, R9, 0x1, P0 ;  /* 0x0000000d080b7c11 */ /* 0x000fe400080f0c09 */
[----:B------:R-:W2:Y:S04]  /*0160*/  LDG.E.U16 R0, desc[UR6][R6.64] ;  /* 0x0000000606007981 */ /* 0x000ea8000c1e1500 */
[----:B------:R-:W3:Y:S01]  /*0170*/  LDG.E.U16 R10, desc[UR6][R10.64] ;  /* 0x000000060a0a7981 */ /* 0x000ee2000c1e1500 */
[----:B-1----:R-:W-:-:S04]  /*0180*/  IADD3 R13, PT, PT, R12, R13, RZ ;  /* 0x0000000d0c0d7210 */ /* 0x002fc80007ffe0ff */
[----:B------:R-:W-:Y:S02]  /*0190*/  ISETP.GE.AND P0, PT, R13, UR8, PT ;  /* 0x000000080d007c0c */ /* 0x000fe4000bf06270 */
[----:B--2---:R-:W-:Y:S02]  /*01a0*/  SHF.L.U32 R9, R0, 0x10, RZ ;  /* 0x0000001000097819 */ /* 0x004fe400000006ff */
[----:B---3--:R-:W-:-:S05]  /*01b0*/  SHF.L.U32 R0, R10, 0x10, RZ ;  /* 0x000000100a007819 */ /* 0x008fca00000006ff */
[----:B------:R-:W-:-:S04]  /*01c0*/  FADD.FTZ R0, R0, R9 ;  /* 0x0000000900007221 */ /* 0x000fc80000010000 */
[----:B------:R-:W0:Y:S02]  /*01d0*/  F2F.BF16.F32 R9, R0 ;  /* 0x0000000000097304 */ /* 0x000e240000202000 */
[----:B0-----:R3:W-:Y:S01]  /*01e0*/  STG.E.U16 desc[UR6][R6.64], R9 ;  /* 0x0000000906007986 */ /* 0x0017e2000c101506 */
[----:B------:R-:W-:-:S05]  /*01f0*/  SHF.L.U32 R15, R9, 0x10, RZ ;  /* 0x00000010090f7819 */ /* 0x000fca00000006ff */
[----:B------:R-:W-:Y:S01]  /*0200*/  FFMA.FTZ R2, R15, R15, R2 ;  /* 0x0000000f0f027223 */ /* 0x000fe20000010002 */
[----:B------:R-:W-:Y:S06]  /*0210*/  @!P0 BRA `(.L_x_2) ;  /* 0xfffffffc00b08947 */ /* 0x000fec000383ffff */
.L_x_1:
[----:B------:R-:W-:Y:S05]  /*0220*/  BSYNC.RECONVERGENT B0 ;  /* 0x0000000000007941 */ /* 0x000fea0003800200 */
.L_x_0:
[----:B------:R-:W0:Y:S01]  /*0230*/  LDC R0, c[0x0][0x360] ;  /* 0x0000d800ff007b82 */ /* 0x000e220000000800 */
[----:B------:R-:W-:Y:S01]  /*0240*/  BSSY.RECONVERGENT B0, `(.L_x_3) ;  /* 0x00000b5000007945 */ /* 0x000fe20003800200 */
[----:B0-----:R-:W-:-:S13]  /*0250*/  ISETP.GE.U32.AND P0, PT, R0, 0x400, PT ;  /* 0x000004000000780c */ /* 0x001fda0003f06070 */
[----:B------:R-:W-:Y:S05]  /*0260*/  @!P0 BRA `(.L_x_4) ;  /* 0x0000000400108947 */ /* 0x000fea0003800000 */
[----:B------:R-:W0:Y:S01]  /*0270*/  SHFL.DOWN P0, R5, R2, 0x1, 0x1f ;  /* 0x08201f0002057f89 */ /* 0x000e220000000000 */
[----:B------:R-:W1:Y:S01]  /*0280*/  S2R R8, SR_LANEID ;  /* 0x0000000000087919 */ /* 0x000e620000000000 */
[----:B0-----:R-:W-:-:S05]  /*0290*/  @P0 FADD R5, R5, R2 ;  /* 0x0000000205050221 */ /* 0x001fca0000000000 */
[----:B------:R-:W0:Y:S01]  /*02a0*/  SHFL.DOWN P0, R4, R5, 0x2, 0x1f ;  /* 0x08401f0005047f89 */ /* 0x000e220000000000 */
[----:B-1----:R-:W-:-:S13]  /*02b0*/  ISETP.NE.AND P1, PT, R8, RZ, PT ;  /* 0x000000ff0800720c */ /* 0x002fda0003f25270 */
[----:B---3--:R-:W1:Y:S01]  /*02c0*/  @!P1 S2R R9, SR_CgaCtaId ;  /* 0x0000000000099919 */ /* 0x008e620000008800 */
[----:B------:R-:W-:Y:S02]  /*02d0*/  @!P1 MOV R8, 0x400 ;  /* 0x0000040000089802 */ /* 0x000fe40000000f00 */
[----:B------:R-:W-:Y:S01]  /*02e0*/  @!P1 SHF.R.U32.HI R2, RZ, 0x3, R3 ;  /* 0x00000003ff029819 */ /* 0x000fe20000011603 */
[----:B0-----:R-:W-:Y:S01]  /*02f0*/  @P0 FADD R4, R5, R4 ;  /* 0x0000000405040221 */ /* 0x001fe20000000000 */
[----:B------:R-:W-:Y:S02]  /*0300*/  @!P1 IADD3 R8, PT, PT, R8, 0x4, RZ ;  /* 0x0000000408089810 */ /* 0x000fe40007ffe0ff */
[----:B------:R-:W-:Y:S02]  /*0310*/  @!P1 LOP3.LUT R2, R2, 0x7c, RZ, 0xc0, !PT ;  /* 0x0000007c02029812 */ /* 0x000fe400078ec0ff */
[----:B------:R-:W0:Y:S01]  /*0320*/  SHFL.DOWN P0, R7, R4, 0x4, 0x1f ;  /* 0x08801f0004077f89 */ /* 0x000e220000000000 */
[----:B-1----:R-:W-:Y:S01]  /*0330*/  @!P1 LEA R5, R9, R8, 0x18 ;  /* 0x0000000809059211 */ /* 0x002fe200078ec0ff */
[----:B0-----:R-:W-:-:S03]  /*0340*/  @P0 FADD R7, R4, R7 ;  /* 0x0000000704070221 */ /* 0x001fc60000000000 */
[----:B------:R-:W-:Y:S02]  /*0350*/  @!P1 IADD3 R2, PT, PT, R2, R5, RZ ;  /* 0x0000000502029210 */ /* 0x000fe40007ffe0ff */
[----:B------:R-:W0:Y:S02]  /*0360*/  SHFL.DOWN P0, R6, R7, 0x8, 0x1f ;  /* 0x09001f0007067f89 */ /* 0x000e240000000000 */
[----:B0-----:R-:W-:-:S05]  /*0370*/  @P0 FADD R6, R7, R6 ;  /* 0x0000000607060221 */ /* 0x001fca0000000000 */
[----:B------:R-:W0:Y:S02]  /*0380*/  SHFL.DOWN P0, R13, R6, 0x10, 0x1f ;  /* 0x0a001f00060d7f89 */ /* 0x000e240000000000 */
[----:B0-----:R-:W-:Y:S01]  /*0390*/  @P0 FADD R13, R6, R13 ;  /* 0x0000000d060d0221 */ /* 0x001fe20000000000 */
[----:B------:R-:W-:-:S04]  /*03a0*/  ISETP.NE.AND P0, PT, R3, RZ, PT ;  /* 0x000000ff0300720c */ /* 0x000fc80003f05270 */
[----:B------:R1:W-:Y:S01]  /*03b0*/  @!P1 STS [R2+0x20], R13 ;  /* 0x0000200d02009388 */ /* 0x0003e20000000800 */
[----:B------:R-:W-:Y:S08]  /*03c0*/  BAR.SYNC.DEFER_BLOCKING 0x0 ;  /* 0x0000000000007b1d */ /* 0x000ff00000010000 */
[----:B------:R-:W-:Y:S05]  /*03d0*/  @P0 BRA `(.L_x_5) ;  /* 0x00000008006c0947 */ /* 0x000fea0003800000 */
[----:B------:R-:W0:Y:S01]  /*03e0*/  S2UR UR5, SR_CgaCtaId ;  /* 0x00000000000579c3 */ /* 0x000e220000008800 */
[----:B------:R-:W-:Y:S02]  /*03f0*/  UMOV UR4, 0x400 ;  /* 0x0000040000047882 */ /* 0x000fe40000000000 */
[----:B0-----:R-:W-:-:S06]  /*0400*/  ULEA UR4, UR5, UR4, 0x18 ;  /* 0x0000000405047291 */ /* 0x001fcc000f8ec0ff */
[----:B-1----:R-:W-:-:S05]  /*0410*/  MOV R2, UR4 ;  /* 0x0000000400027c02 */ /* 0x002fca0008000f00 */
[----:B------:R-:W0:Y:S04]  /*0420*/  LDS.64 R14, [R2+0x28] ;  /* 0x00002800020e7984 */ /* 0x000e280000000a00 */
[----:B------:R-:W1:Y:S04]  /*0430*/  LDS.128 R8, [R2+0x30] ;  /* 0x0000300002087984 */ /* 0x000e680000000c00 */
[----:B------:R-:W2:Y:S04]  /*0440*/  LDS.128 R16, [R2+0x40] ;  /* 0x0000400002107984 */ /* 0x000ea80000000c00 */
[----:B------:R-:W3:Y:S01]  /*0450*/  LDS.128 R4, [R2+0x50] ;  /* 0x0000500002047984 */ /* 0x000ee20000000c00 */
[----:B0-----:R-:W-:-:S04]  /*0460*/  FADD.FTZ R14, R13, R14 ;  /* 0x0000000e0d0e7221 */ /* 0x001fc80000010000 */
[----:B------:R-:W-:-:S04]  /*0470*/  FADD.FTZ R15, R14, R15 ;  /* 0x0000000f0e0f7221 */ /* 0x000fc80000010000 */
[----:B-1----:R-:W-:Y:S02]  /*0480*/  FADD.FTZ R8, R15, R8 ;  /* 0x000000080f087221 */ /* 0x002fe40000010000 */
[----:B------:R-:W0:Y:S02]  /*0490*/  LDS.128 R12, [R2+0x60] ;  /* 0x00006000020c7984 */ /* 0x000e240000000c00 */
[----:B------:R-:W-:-:S04]  /*04a0*/  FADD.FTZ R9, R8, R9 ;  /* 0x0000000908097221 */ /* 0x000fc80000010000 */
[----:B------:R-:W-:-:S04]  /*04b0*/  FADD.FTZ R10, R9, R10 ;  /* 0x0000000a090a7221 */ /* 0x000fc80000010000 */
[----:B------:R-:W-:-:S04]  /*04c0*/  FADD.FTZ R11, R10, R11 ;  /* 0x0000000b0a0b7221 */ /* 0x000fc80000010000 */
[----:B--2---:R-:W-:Y:S02]  /*04d0*/  FADD.FTZ R16, R11, R16 ;  /* 0x000000100b107221 */ /* 0x004fe40000010000 */
[----:B------:R-:W1:Y:S02]  /*04e0*/  LDS.128 R8, [R2+0x70] ;  /* 0x0000700002087984 */ /* 0x000e640000000c00 */
[----:B------:R-:W-:-:S04]  /*04f0*/  FADD.FTZ R17, R16, R17 ;  /* 0x0000001110117221 */ /* 0x000fc80000010000 */
[----:B------:R-:W-:-:S04]  /*0500*/  FADD.FTZ R18, R17, R18 ;  /* 0x0000001211127221 */ /* 0x000fc80000010000 */
[----:B------:R-:W-:-:S04]  /*0510*/  FADD.FTZ R19, R18, R19 ;  /* 0x0000001312137221 */ /* 0x000fc80000010000 */
[----:B---3--:R-:W-:Y:S02]  /*0520*/  FADD.FTZ R4, R19, R4 ;  /* 0x0000000413047221 */ /* 0x008fe40000010000 */
[----:B------:R-:W2:Y:S02]  /*0530*/  LDS.128 R16, [R2+0x80] ;  /* 0x0000800002107984 */ /* 0x000ea40000000c00 */
[----:B------:R-:W-:-:S04]  /*0540*/  FADD.FTZ R5, R4, R5 ;  /* 0x0000000504057221 */ /* 0x000fc80000010000 */
[----:B------:R-:W-:-:S04]  /*0550*/  FADD.FTZ R6, R5, R6 ;  /* 0x0000000605067221 */ /* 0x000fc80000010000 */
[----:B------:R-:W-:-:S04]  /*0560*/  FADD.FTZ R7, R6, R7 ;  /* 0x0000000706077221 */ /* 0x000fc80000010000 */
[----:B0-----:R-:W-:Y:S02]  /*0570*/  FADD.FTZ R12, R7, R12 ;  /* 0x0000000c070c7221 */ /* 0x001fe40000010000 */
[----:B------:R-:W0:Y:S02]  /*0580*/  LDS.128 R4, [R2+0x90] ;  /* 0x0000900002047984 */ /* 0x000e240000000c00 */
[----:B------:R-:W-:-:S04]  /*0590*/  FADD.FTZ R13, R12, R13 ;  /* 0x0000000d0c0d7221 */ /* 0x000fc80000010000 */
[----:B------:R-:W-:-:S04]  /*05a0*/  FADD.FTZ R14, R13, R14 ;  /* 0x0000000e0d0e7221 */ /* 0x000fc80000010000 */
[----:B------:R-:W-:-:S04]  /*05b0*/  FADD.FTZ R15, R14, R15 ;  /* 0x0000000f0e0f7221 */ /* 0x000fc80000010000 */
[----:B-1----:R-:W-:-:S04]  /*05c0*/  FADD.FTZ R8, R15, R8 ;  /* 0x000000080f087221 */ /* 0x002fc80000010000 */
[----:B------:R-:W-:-:S04]  /*05d0*/  FADD.FTZ R9, R8, R9 ;  /* 0x0000000908097221 */ /* 0x000fc80000010000 */
[----:B------:R-:W-:Y:S02]  /*05e0*/  FADD.FTZ R10, R9, R10 ;  /* 0x0000000a090a7221 */ /* 0x000fe40000010000 */
[----:B------:R-:W1:Y:S02]  /*05f0*/  LDS R9, [R2+0xa0] ;  /* 0x0000a00002097984 */ /* 0x000e640000000800 */
[----:B------:R-:W-:-:S04]  /*0600*/  FADD.FTZ R11, R10, R11 ;  /* 0x0000000b0a0b7221 */ /* 0x000fc80000010000 */
[----:B--2---:R-:W-:-:S04]  /*0610*/  FADD.FTZ R16, R11, R16 ;  /* 0x000000100b107221 */ /* 0x004fc80000010000 */
[----:B------:R-:W-:-:S04]  /*0620*/  FADD.FTZ R17, R16, R17 ;  /* 0x0000001110117221 */ /* 0x000fc80000010000 */
[----:B------:R-:W-:-:S04]  /*0630*/  FADD.FTZ R18, R17, R18 ;  /* 0x0000001211127221 */ /* 0x000fc80000010000 */
[----:B------:R-:W-:-:S04]  /*0640*/  FADD.FTZ R19, R18, R19 ;  /* 0x0000001312137221 */ /* 0x000fc80000010000 */
[----:B0-----:R-:W-:-:S04]  /*0650*/  FADD.FTZ R4, R19, R4 ;  /* 0x0000000413047221 */ /* 0x001fc80000010000 */
[----:B------:R-:W-:-:S04]  /*0660*/  FADD.FTZ R5, R4, R5 ;  /* 0x0000000504057221 */ /* 0x000fc80000010000 */
[----:B------:R-:W-:-:S04]  /*0670*/  FADD.FTZ R6, R5, R6 ;  /* 0x0000000605067221 */ /* 0x000fc80000010000 */
[----:B------:R-:W-:-:S04]  /*0680*/  FADD.FTZ R6, R6, R7 ;  /* 0x0000000706067221 */ /* 0x000fc80000010000 */
[----:B-1----:R-:W-:Y:S01]  /*0690*/  FADD.FTZ R20, R6, R9 ;  /* 0x0000000906147221 */ /* 0x002fe20000010000 */
[----:B------:R-:W-:Y:S06]  /*06a0*/  BRA `(.L_x_6) ;  /* 0x0000000400a07947 */ /* 0x000fec0003800000 */
.L_x_4:
[----:B------:R-:W-:Y:S01]  /*06b0*/  LOP3.LUT R4, R3, 0x3e0, RZ, 0xc0, !PT ;  /* 0x000003e003047812 */ /* 0x000fe200078ec0ff */
[----:B------:R-:W0:Y:S03]  /*06c0*/  S2R R8, SR_LANEID ;  /* 0x0000000000087919 */ /* 0x000e260000000000 */
[----:B------:R-:W-:Y:S02]  /*06d0*/  IADD3 R5, PT, PT, R4, 0x20, RZ ;  /* 0x0000002004057810 */ /* 0x000fe40007ffe0ff */
[----:B---3--:R-:W-:Y:S02]  /*06e0*/  LOP3.LUT R7, RZ, R4, RZ, 0x33, !PT ;  /* 0x00000004ff077212 */ /* 0x008fe400078e33ff */
[-C--:B------:R-:W-:Y:S02]  /*06f0*/  ISETP.GT.U32.AND P0, PT, R5, R0.reuse, PT ;  /* 0x000000000500720c */ /* 0x080fe40003f04070 */
[----:B------:R-:W-:-:S04]  /*0700*/  IADD3 R7, PT, PT, R7, R0, RZ ;  /* 0x0000000007077210 */ /* 0x000fc80007ffe0ff */
[----:B------:R-:W-:-:S06]  /*0710*/  SEL R7, R7, 0x1f, P0 ;  /* 0x0000001f07077807 */ /* 0x000fcc0000000000 */
[----:B------:R-:W1:Y:S01]  /*0720*/  SHFL.DOWN P0, R4, R2, 0x1, R7 ;  /* 0x0820000002047989 */ /* 0x000e620000000007 */
[----:B0-----:R-:W-:Y:S01]  /*0730*/  ISETP.NE.AND P1, PT, R8, RZ, PT ;  /* 0x000000ff0800720c */ /* 0x001fe20003f25270 */
[----:B-1----:R-:W-:-:S12]  /*0740*/  @P0 FADD R4, R4, R2 ;  /* 0x0000000204040221 */ /* 0x002fd80000000000 */
[----:B------:R-:W0:Y:S01]  /*0750*/  @!P1 S2R R11, SR_CgaCtaId ;  /* 0x00000000000b9919 */ /* 0x000e220000008800 */
[----:B------:R-:W-:Y:S02]  /*0760*/  @!P1 MOV R8, 0x400 ;  /* 0x0000040000089802 */ /* 0x000fe40000000f00 */
[----:B------:R-:W-:Y:S01]  /*0770*/  @!P1 SHF.R.U32.HI R2, RZ, 0x3, R3 ;  /* 0x00000003ff029819 */ /* 0x000fe20000011603 */
[----:B------:R-:W1:Y:S01]  /*0780*/  SHFL.DOWN P0, R5, R4, 0x2, R7 ;  /* 0x0840000004057989 */ /* 0x000e620000000007 */
[----:B------:R-:W-:Y:S02]  /*0790*/  @!P1 IADD3 R8, PT, PT, R8, 0x4, RZ ;  /* 0x0000000408089810 */ /* 0x000fe40007ffe0ff */
[----:B------:R-:W-:Y:S01]  /*07a0*/  @!P1 LOP3.LUT R2, R2, 0x7c, RZ, 0xc0, !PT ;  /* 0x0000007c02029812 */ /* 0x000fe200078ec0ff */
[----:B-1----:R-:W-:Y:S01]  /*07b0*/  @P0 FADD R5, R4, R5 ;  /* 0x0000000504050221 */ /* 0x002fe20000000000 */
[----:B0-----:R-:W-:-:S04]  /*07c0*/  @!P1 LEA R11, R11, R8, 0x18 ;  /* 0x000000080b0b9211 */ /* 0x001fc800078ec0ff */
[----:B------:R-:W0:Y:S01]  /*07d0*/  SHFL.DOWN P0, R6, R5, 0x4, R7 ;  /* 0x0880000005067989 */ /* 0x000e220000000007 */
[----:B------:R-:W-:Y:S01]  /*07e0*/  @!P1 IADD3 R11, PT, PT, R2, R11, RZ ;  /* 0x0000000b020b9210 */ /* 0x000fe20007ffe0ff */
[----:B0-----:R-:W-:-:S05]  /*07f0*/  @P0 FADD R6, R5, R6 ;  /* 0x0000000605060221 */ /* 0x001fca0000000000 */
[----:B------:R-:W0:Y:S02]  /*0800*/  SHFL.DOWN P0, R9, R6, 0x8, R7 ;  /* 0x0900000006097989 */ /* 0x000e240000000007 */
[----:B0-----:R-:W-:-:S05]  /*0810*/  @P0 FADD R9, R6, R9 ;  /* 0x0000000906090221 */ /* 0x001fca0000000000 */
[----:B------:R-:W0:Y:S02]  /*0820*/  SHFL.DOWN P0, R20, R9, 0x10, R7 ;  /* 0x0a00000009147989 */ /* 0x000e240000000007 */
[----:B0-----:R-:W-:Y:S01]  /*0830*/  @P0 FADD R20, R9, R20 ;  /* 0x0000001409140221 */ /* 0x001fe20000000000 */
[----:B------:R-:W-:-:S04]  /*0840*/  ISETP.NE.AND P0, PT, R3, RZ, PT ;  /* 0x000000ff0300720c */ /* 0x000fc80003f05270 */
[----:B------:R0:W-:Y:S01]  /*0850*/  @!P1 STS [R11+0x20], R20 ;  /* 0x000020140b009388 */ /* 0x0001e20000000800 */
[----:B------:R-:W-:Y:S08]  /*0860*/  BAR.SYNC.DEFER_BLOCKING 0x0 ;  /* 0x0000000000007b1d */ /* 0x000ff00000010000 */
[----:B------:R-:W-:Y:S05]  /*0870*/  @P0 BRA `(.L_x_5) ;  /* 0x0000000400440947 */ /* 0x000fea0003800000 */
[----:B------:R-:W1:Y:S01]  /*0880*/  S2UR UR5, SR_CgaCtaId ;  /* 0x00000000000579c3 */ /* 0x000e620000008800 */
[----:B------:R-:W-:Y:S01]  /*0890*/  UMOV UR4, 0x400 ;  /* 0x0000040000047882 */ /* 0x000fe20000000000 */
[C---:B------:R-:W-:Y:S02]  /*08a0*/  ISETP.GT.U32.AND P0, PT, R0.reuse, 0x20, PT ;  /* 0x000000200000780c */ /* 0x040fe40003f04070 */
[C---:B------:R-:W-:Y:S02]  /*08b0*/  ISETP.GT.U32.AND P2, PT, R0.reuse, 0x40, PT ;  /* 0x000000400000780c */ /* 0x040fe40003f44070 */
[C---:B------:R-:W-:Y:S02]  /*08c0*/  ISETP.GT.U32.AND P3, PT, R0.reuse, 0x60, PT ;  /* 0x000000600000780c */ /* 0x040fe40003f64070 */
[----:B------:R-:W-:Y:S01]  /*08d0*/  ISETP.GT.U32.AND P1, PT, R0, 0x80, PT ;  /* 0x000000800000780c */ /* 0x000fe20003f24070 */
[----:B-1----:R-:W-:-:S06]  /*08e0*/  ULEA UR4, UR5, UR4, 0x18 ;  /* 0x0000000405047291 */ /* 0x002fcc000f8ec0ff */
[----:B------:R-:W-:-:S05]  /*08f0*/  MOV R2, UR4 ;  /* 0x0000000400027c02 */ /* 0x000fca0008000f00 */
[----:B------:R-:W1:Y:S04]  /*0900*/  LDS.64 R12, [R2+0x28] ;  /* 0x00002800020c7984 */ /* 0x000e680000000a00 */
[----:B0-----:R-:W0:Y:S04]  /*0910*/  LDS.128 R8, [R2+0x30] ;  /* 0x0000300002087984 */ /* 0x001e280000000c00 */
[----:B------:R-:W2:Y:S04]  /*0920*/  LDS.128 R16, [R2+0x40] ;  /* 0x0000400002107984 */ /* 0x000ea80000000c00 */
[----:B------:R-:W3:Y:S01]  /*0930*/  LDS.128 R4, [R2+0x50] ;  /* 0x0000500002047984 */ /* 0x000ee20000000c00 */
[----:B-1----:R-:W-:Y:S01]  /*0940*/  @P0 FADD.FTZ R20, R20, R12 ;  /* 0x0000000c14140221 */ /* 0x002fe20000010000 */
[----:B------:R-:W-:-:S03]  /*0950*/  ISETP.GT.U32.AND P0, PT, R0, 0xa0, PT ;  /* 0x000000a00000780c */ /* 0x000fc60003f04070 */
[----:B------:R-:W-:Y:S01]  /*0960*/  @P2 FADD.FTZ R20, R20, R13 ;  /* 0x0000000d14142221 */ /* 0x000fe20000010000 */
[----:B------:R-:W-:Y:S01]  /*0970*/  ISETP.GT.U32.AND P2, PT, R0, 0xc0, PT ;  /* 0x000000c00000780c */ /* 0x000fe20003f44070 */
[----:B------:R-:W1:Y:S02]  /*0980*/  LDS.128 R12, [R2+0x60] ;  /* 0x00006000020c7984 */ /* 0x000e640000000c00 */
[----:B0-----:R-:W-:Y:S01]  /*0990*/  @P3 FADD.FTZ R20, R20, R8 ;  /* 0x0000000814143221 */ /* 0x001fe20000010000 */
[----:B------:R-:W-:-:S03]  /*09a0*/  ISETP.GT.U32.AND P3, PT, R0, 0xe0, PT ;  /* 0x000000e00000780c */ /* 0x000fc60003f64070 */
[----:B------:R-:W-:Y:S01]  /*09b0*/  @P1 FADD.FTZ R20, R20, R9 ;  /* 0x0000000914141221 */ /* 0x000fe20000010000 */
[----:B------:R-:W-:-:S03]  /*09c0*/  ISETP.GT.U32.AND P1, PT, R0, 0x100, PT ;  /* 0x000001000000780c */ /* 0x000fc60003f24070 */
[----:B------:R-:W-:Y:S01]  /*09d0*/  @P0 FADD.FTZ R20, R20, R10 ;  /* 0x0000000a14140221 */ /* 0x000fe20000010000 */
[----:B------:R-:W-:-:S03]  /*09e0*/  ISETP.GT.U32.AND P0, PT, R0, 0x120, PT ;  /* 0x000001200000780c */ /* 0x000fc60003f04070 */
[----:B------:R-:W-:Y:S01]  /*09f0*/  @P2 FADD.FTZ R20, R20, R11 ;  /* 0x0000000b14142221 */ /* 0x000fe20000010000 */
[----:B------:R-:W-:Y:S01]  /*0a00*/  ISETP.GT.U32.AND P2, PT, R0, 0x160, PT ;  /* 0x000001600000780c */ /* 0x000fe20003f44070 */
[----:B------:R-:W0:Y:S02]  /*0a10*/  LDS.128 R8, [R2+0x70] ;  /* 0x0000700002087984 */ /* 0x000e240000000c00 */
[----:B--2---:R-:W-:Y:S01]  /*0a20*/  @P3 FADD.FTZ R20, R20, R16 ;  /* 0x0000001014143221 */ /* 0x004fe20000010000 */
[----:B------:R-:W-:-:S03]  /*0a30*/  ISETP.GT.U32.AND P3, PT, R0, 0x140, PT ;  /* 0x000001400000780c */ /* 0x000fc60003f64070 */
[----:B------:R-:W-:Y:S01]  /*0a40*/  @P1 FADD.FTZ R20, R20, R17 ;  /* 0x0000001114141221 */ /* 0x000fe20000010000 */
[----:B------:R-:W-:-:S03]  /*0a50*/  ISETP.GT.U32.AND P1, PT, R0, 0x180, PT ;  /* 0x000001800000780c */ /* 0x000fc60003f24070 */
[----:B------:R-:W-:Y:S01]  /*0a60*/  @P0 FADD.FTZ R20, R20, R18 ;  /* 0x0000001214140221 */ /* 0x000fe20000010000 */
[----:B------:R-:W-:-:S05]  /*0a70*/  ISETP.GT.U32.AND P0, PT, R0, 0x1a0, PT ;  /* 0x000001a00000780c */ /* 0x000fca0003f04070 */
[----:B------:R-:W-:Y:S01]  /*0a80*/  @P3 FADD.FTZ R20, R20, R19 ;  /* 0x0000001314143221 */ /* 0x000fe20000010000 */
[----:B------:R-:W-:Y:S01]  /*0a90*/  ISETP.GT.U32.AND P3, PT, R0, 0x1c0, PT ;  /* 0x000001c00000780c */ /* 0x000fe20003f64070 */
[----:B------:R-:W2:Y:S02]  /*0aa0*/  LDS.128 R16, [R2+0x80] ;  /* 0x0000800002107984 */ /* 0x000ea40000000c00 */
[----:B---3--:R-:W-:Y:S01]  /*0ab0*/  @P2 FADD.FTZ R20, R20, R4 ;  /* 0x0000000414142221 */ /* 0x008fe20000010000 */
[----:B------:R-:W-:-:S03]  /*0ac0*/  ISETP.GT.U32.AND P2, PT, R0, 0x1e0, PT ;  /* 0x000001e00000780c */ /* 0x000fc60003f44070 */
[----:B------:R-:W-:Y:S01]  /*0ad0*/  @P1 FADD.FTZ R20, R20, R5 ;  /* 0x0000000514141221 */ /* 0x000fe20000010000 */
[----:B------:R-:W-:-:S03]  /*0ae0*/  ISETP.GT.U32.AND P1, PT, R0, 0x200, PT ;  /* 0x000002000000780c */ /* 0x000fc60003f24070 */
[----:B------:R-:W-:Y:S01]  /*0af0*/  @P0 FADD.FTZ R20, R20, R6 ;  /* 0x0000000614140221 */ /* 0x000fe20000010000 */
[----:B------:R-:W-:-:S03]  /*0b00*/  ISETP.GT.U32.AND P0, PT, R0, 0x220, PT ;  /* 0x000002200000780c */ /* 0x000fc60003f04070 */
[----:B------:R-:W-:Y:S01]  /*0b10*/  @P3 FADD.FTZ R20, R20, R7 ;  /* 0x0000000714143221 */ /* 0x000fe20000010000 */
[----:B------:R-:W-:Y:S01]  /*0b20*/  ISETP.GT.U32.AND P3, PT, R0, 0x240, PT ;  /* 0x000002400000780c */ /* 0x000fe20003f64070 */
[----:B------:R-:W3:Y:S02]  /*0b30*/  LDS.128 R4, [R2+0x90] ;  /* 0x0000900002047984 */ /* 0x000ee40000000c00 */
[----:B-1----:R-:W-:Y:S01]  /*0b40*/  @P2 FADD.FTZ R20, R20, R12 ;  /* 0x0000000c14142221 */ /* 0x002fe20000010000 */
[----:B------:R-:W-:-:S03]  /*0b50*/  ISETP.GT.U32.AND P2, PT, R0, 0x260, PT ;  /* 0x000002600000780c */ /* 0x000fc60003f44070 */
[----:B------:R-:W-:Y:S01]  /*0b60*/  @P1 FADD.FTZ R20, R20, R13 ;  /* 0x0000000d14141221 */ /* 0x000fe20000010000 */
[----:B------:R-:W-:-:S03]  /*0b70*/  ISETP.GT.U32.AND P1, PT, R0, 0x280, PT ;  /* 0x000002800000780c */ /* 0x000fc60003f24070 */
[----:B------:R-:W-:Y:S01]  /*0b80*/  @P0 FADD.FTZ R20, R20, R14 ;  /* 0x0000000e14140221 */ /* 0x000fe20000010000 */
[----:B------:R-:W-:-:S03]  /*0b90*/  ISETP.GT.U32.AND P0, PT, R0, 0x2a0, PT ;  /* 0x000002a00000780c */ /* 0x000fc60003f04070 */
[----:B------:R-:W-:Y:S01]  /*0ba0*/  @P3 FADD.FTZ R20, R20, R15 ;  /* 0x0000000f14143221 */ /* 0x000fe20000010000 */
[----:B------:R-:W-:-:S03]  /*0bb0*/  ISETP.GT.U32.AND P3, PT, R0, 0x300, PT ;  /* 0x000003000000780c */ /* 0x000fc60003f64070 */
[----:B0-----:R-:W-:Y:S01]  /*0bc0*/  @P2 FADD.FTZ R20, R20, R8 ;  /* 0x0000000814142221 */ /* 0x001fe20000010000 */
[----:B------:R-:W-:-:S03]  /*0bd0*/  ISETP.GT.U32.AND P2, PT, R0, 0x2c0, PT ;  /* 0x000002c00000780c */ /* 0x000fc60003f44070 */
[----:B------:R-:W-:Y:S01]  /*0be0*/  @P1 FADD.FTZ R20, R20, R9 ;  /* 0x0000000914141221 */ /* 0x000fe20000010000 */
[----:B------:R-:W-:Y:S01]  /*0bf0*/  ISETP.GT.U32.AND P1, PT, R0, 0x2e0, PT ;  /* 0x000002e00000780c */ /* 0x000fe20003f24070 */
[----:B------:R-:W0:Y:S02]  /*0c00*/  LDS R9, [R2+0xa0] ;  /* 0x0000a00002097984 */ /* 0x000e240000000800 */
[----:B------:R-:W-:Y:S01]  /*0c10*/  @P0 FADD.FTZ R20, R20, R10 ;  /* 0x0000000a14140221 */ /* 0x000fe20000010000 */
[----:B------:R-:W-:-:S05]  /*0c20*/  ISETP.GT.U32.AND P0, PT, R0, 0x320, PT ;  /* 0x000003200000780c */ /* 0x000fca0003f04070 */
[----:B------:R-:W-:Y:S01]  /*0c30*/  @P2 FADD.FTZ R20, R20, R11 ;  /* 0x0000000b14142221 */ /* 0x000fe20000010000 */
[----:B------:R-:W-:-:S03]  /*0c40*/  ISETP.GT.U32.AND P2, PT, R0, 0x340, PT ;  /* 0x000003400000780c */ /* 0x000fc60003f44070 */
[----:B--2---:R-:W-:Y:S01]  /*0c50*/  @P1 FADD.FTZ R20, R20, R16 ;  /* 0x0000001014141221 */ /* 0x004fe20000010000 */
[----:B------:R-:W-:-:S03]  /*0c60*/  ISETP.GT.U32.AND P1, PT, R0, 0x360, PT ;  /* 0x000003600000780c */ /* 0x000fc60003f24070 */
[----:B------:R-:W-:Y:S01]  /*0c70*/  @P3 FADD.FTZ R20, R20, R17 ;  /* 0x0000001114143221 */ /* 0x000fe20000010000 */
[----:B------:R-:W-:-:S03]  /*0c80*/  ISETP.GT.U32.AND P3, PT, R0, 0x380, PT ;  /* 0x000003800000780c */ /* 0x000fc60003f64070 */
[----:B------:R-:W-:Y:S01]  /*0c90*/  @P0 FADD.FTZ R20, R20, R18 ;  /* 0x0000001214140221 */ /* 0x000fe20000010000 */
[----:B------:R-:W-:-:S03]  /*0ca0*/  ISETP.GT.U32.AND P0, PT, R0, 0x3a0, PT ;  /* 0x000003a00000780c */ /* 0x000fc60003f04070 */
[----:B------:R-:W-:Y:S01]  /*0cb0*/  @P2 FADD.FTZ R20, R20, R19 ;  /* 0x0000001314142221 */ /* 0x000fe20000010000 */
[----:B------:R-:W-:-:S03]  /*0cc0*/  ISETP.GT.U32.AND P2, PT, R0, 0x3c0, PT ;  /* 0x000003c00000780c */ /* 0x000fc60003f44070 */
[----:B---3--:R-:W-:Y:S01]  /*0cd0*/  @P1 FADD.FTZ R20, R20, R4 ;  /* 0x0000000414141221 */ /* 0x008fe20000010000 */
[----:B------:R-:W-:-:S03]  /*0ce0*/  ISETP.GT.U32.AND P1, PT, R0, 0x3e0, PT ;  /* 0x000003e00000780c */ /* 0x000fc60003f24070 */
[----:B------:R-:W-:-:S04]  /*0cf0*/  @P3 FADD.FTZ R20, R20, R5 ;  /* 0x0000000514143221 */ /* 0x000fc80000010000 */
[----:B------:R-:W-:-:S04]  /*0d00*/  @P0 FADD.FTZ R20, R20, R6 ;  /* 0x0000000614140221 */ /* 0x000fc80000010000 */
[----:B------:R-:W-:-:S04]  /*0d10*/  @P2 FADD.FTZ R20, R20, R7 ;  /* 0x0000000714142221 */ /* 0x000fc80000010000 */
[----:B0-----:R-:W-:-:S07]  /*0d20*/  @P1 FADD.FTZ R20, R20, R9 ;  /* 0x0000000914141221 */ /* 0x001fce0000010000 */
.L_x_6:
[----:B------:R-:W-:Y:S01]  /*0d30*/  I2FP.F32.S32 R4, UR8 ;  /* 0x0000000800047c45 */ /* 0x000fe20008201400 */
[----:B------:R-:W0:Y:S03]  /*0d40*/  LDCU UR4, c[0x0][0x3a0] ;  /* 0x00007400ff0477ac */ /* 0x000e260008000800 */
[----:B------:R-:W0:Y:S02]  /*0d50*/  MUFU.RCP R5, R4 ;  /* 0x0000000400057308 */ /* 0x000e240000001000 */
[----:B0-----:R-:W-:-:S06]  /*0d60*/  FFMA.FTZ R20, R5, R20, UR4 ;  /* 0x0000000405147e23 */ /* 0x001fcc0008010014 */
[----:B------:R-:W0:Y:S02]  /*0d70*/  MUFU.RSQ R5, R20 ;  /* 0x0000001400057308 */ /* 0x000e240000001400 */
[----:B0-----:R2:W-:Y:S02]  /*0d80*/  STS [R2], R5 ;  /* 0x0000000502007388 */ /* 0x0015e40000000800 */
.L_x_5:
[----:B------:R-:W-:Y:S05]  /*0d90*/  BSYNC.RECONVERGENT B0 ;  /* 0x0000000000007941 */ /* 0x000fea0003800200 */
.L_x_3:
[----:B------:R-:W-:Y:S01]  /*0da0*/  BAR.SYNC.DEFER_BLOCKING 0x0 ;  /* 0x0000000000007b1d */ /* 0x000fe20000010000 */
[----:B------:R-:W-:-:S13]  /*0db0*/  ISETP.GE.AND P0, PT, R3, UR8, PT ;  /* 0x0000000803007c0c */ /* 0x000fda000bf06270 */
[----:B------:R-:W-:Y:S05]  /*0dc0*/  @P0 EXIT ;  /* 0x000000000000094d */ /* 0x000fea0003800000 */
[----:B------:R-:W3:Y:S01]  /*0dd0*/  S2UR UR5, SR_CgaCtaId ;  /* 0x00000000000579c3 */ /* 0x000ee20000008800 */
[----:B------:R-:W-:Y:S01]  /*0de0*/  UMOV UR4, 0x400 ;  /* 0x0000040000047882 */ /* 0x000fe20000000000 */
[----:B------:R-:W4:Y:S01]  /*0df0*/  S2R R8, SR_CTAID.X ;  /* 0x0000000000087919 */ /* 0x000f220000002500 */
[----:B------:R-:W0:Y:S05]  /*0e00*/  LDCU.128 UR12, c[0x0][0x380] ;  /* 0x00007000ff0c77ac */ /* 0x000e2a0008000c00 */
[----:B------:R-:W0:Y:S08]  /*0e10*/  LDC.64 R6, c[0x0][0x390] ;  /* 0x0000e400ff067b82 */ /* 0x000e300000000a00 */
[----:B--2---:R-:W2:Y:S01]  /*0e20*/  LDC.64 R4, c[0x0][0x398] ;  /* 0x0000e600ff047b82 */ /* 0x004ea20000000a00 */
[----:B---3--:R-:W-:-:S09]  /*0e30*/  ULEA UR4, UR5, UR4, 0x18 ;  /* 0x0000000405047291 */ /* 0x008fd2000f8ec0ff */
[----:B-1----:R-:W1:Y:S03]  /*0e40*/  LDS R2, [UR4] ;  /* 0x00000004ff027984 */ /* 0x002e660008000800 */
.L_x_7:
[----:B0--34-:R-:W-:-:S04]  /*0e50*/  IMAD R11, R8, UR8, R3 ;  /* 0x00000008080b7c24 */ /* 0x019fc8000f8e0203 */
[----:B------:R-:W-:-:S06]  /*0e60*/  IMAD.WIDE.U32 R10, R11, 0x2, R6 ;  /* 0x000000020b0a7825 */ /* 0x000fcc00078e0006 */
[----:B------:R0:W3:Y:S01]  /*0e70*/  LDG.E.U16 R10, desc[UR6][R10.64] ;  /* 0x000000060a0a7981 */ /* 0x0000e2000c1e1500 */
[----:B--2---:R-:W-:-:S06]  /*0e80*/  IMAD.WIDE R12, R3, 0x2, R4 ;  /* 0x00000002030c7825 */ /* 0x004fcc00078e0204 */
[----:B------:R-:W2:Y:S01]  /*0e90*/  LDG.E.U16.CONSTANT R12, desc[UR6][R12.64] ;  /* 0x000000060c0c7981 */ /* 0x000ea2000c1e9500 */
[----:B------:R-:W-:Y:S02]  /*0ea0*/  SHF.R.S32.HI R15, RZ, 0x1f, R3 ;  /* 0x0000001fff0f7819 */ /* 0x000fe40000011403 */
[-C--:B------:R-:W-:Y:S02]  /*0eb0*/  MOV R14, R3.reuse ;  /* 0x00000003000e7202 */ /* 0x080fe40000000f00 */
[----:B------:R-:W-:-:S03]  /*0ec0*/  IADD3 R3, PT, PT, R0, R3, RZ ;  /* 0x0000000300037210 */ /* 0x000fc60007ffe0ff */
[----:B------:R-:W-:-:S04]  /*0ed0*/  IMAD.WIDE.U32 R14, R8, UR14, R14 ;  /* 0x0000000e080e7c25 */ /* 0x000fc8000f8e000e */
[----:B0-----:R-:W-:Y:S01]  /*0ee0*/  IMAD R11, R8, UR15, R15 ;  /* 0x0000000f080b7c24 */ /* 0x001fe2000f8e020f */
[----:B---3--:R-:W-:Y:S02]  /*0ef0*/  SHF.L.U32 R9, R10, 0x10, RZ ;  /* 0x000000100a097819 */ /* 0x008fe400000006ff */
[----:B------:R-:W-:-:S03]  /*0f00*/  LEA R10, P0, R14, UR12, 0x1 ;  /* 0x0000000c0e0a7c11 */ /* 0x000fc6000f8008ff */
[----:B-1----:R-:W-:Y:S01]  /*0f10*/  FMUL.FTZ R9, R2, R9 ;  /* 0x0000000902097220 */ /* 0x002fe20000410000 */
[----:B------:R-:W-:Y:S02]  /*0f20*/  LEA.HI.X R11, R14, UR13, R11, 0x1, P0 ;  /* 0x0000000d0e0b7c11 */ /* 0x000fe400080f0c0b */
[----:B--2---:R-:W-:Y:S02]  /*0f30*/  SHF.L.U32 R17, R12, 0x10, RZ ;  /* 0x000000100c117819 */ /* 0x004fe400000006ff */
[----:B------:R-:W-:Y:S01]  /*0f40*/  ISETP.GE.AND P0, PT, R3, UR8, PT ;  /* 0x0000000803007c0c */ /* 0x000fe2000bf06270 */
[----:B------:R-:W0:Y:S02]  /*0f50*/  F2F.BF16.F32 R9, R9 ;  /* 0x0000000900097304 */ /* 0x000e240000202000 */
[----:B0-----:R-:W-:-:S05]  /*0f60*/  SHF.L.U32 R16, R9, 0x10, RZ ;  /* 0x0000001009107819 */ /* 0x001fca00000006ff */
[----:B------:R-:W-:-:S05]  /*0f70*/  FMUL.FTZ R16, R16, R17 ;  /* 0x0000001110107220 */ /* 0x000fca0000410000 */
[----:B------:R-:W-:-:S05]  /*0f80*/  F2FP.BF16.F32.PACK_AB R16, RZ, R16 ;  /* 0x00000010ff10723e */ /* 0x000fca00000010ff */
[----:B------:R3:W-:Y:S01]  /*0f90*/  STG.E.U16 desc[UR6][R10.64], R16 ;  /* 0x000000100a007986 */ /* 0x0007e2000c101506 */
[----:B------:R-:W-:Y:S05]  /*0fa0*/  @!P0 BRA `(.L_x_7) ;  /* 0xfffffffc00a88947 */ /* 0x000fea000383ffff */
[----:B------:R-:W-:Y:S05]  /*0fb0*/  EXIT ;  /* 0x000000000000794d */ /* 0x000fea0003800000 */
.L_x_8:
[----:B------:R-:W-:-:S00]  /*0fc0*/  BRA `(.L_x_8) ;  /* 0xfffffffc00fc7947 */ /* 0x000fc0000383ffff */
[----:B------:R-:W-:-:S00]  /*0fd0*/  NOP ;  /* 0x0000000000007918 */ /* 0x000fc00000000000 */
        /* <DEDUP_REMOVED lines=10> */
.L_x_1379:


//--------------------- .text._ZN4vllm25fused_add_rms_norm_kernelIN3c104HalfELi0EEENSt9enable_ifIXooeqT0_Li0Entsr4vllm12_typeConvertIT_EE6existsEvE4typeEPS4_lS7_PKS4_fii --------------------------
	.section	.text._ZN4vllm25fused_add_rms_norm_kernelIN3c104HalfELi0EEENSt9enable_ifIXooeqT0_Li0Entsr4vllm12_typeConvertIT_EE6existsEvE4typeEPS4_lS7_PKS4_fii,"ax",@progbits
	.align	128
        .global         _ZN4vllm25fused_add_rms_norm_kernelIN3c104HalfELi0EEENSt9enable_ifIXooeqT0_Li0Entsr4vllm12_typeConvertIT_EE6existsEvE4typeEPS4_lS7_PKS4_fii
        .type           _ZN4vllm25fused_add_rms_norm_kernelIN3c104HalfELi0EEENSt9enable_ifIXooeqT0_Li0Entsr4vllm12_typeConvertIT_EE6existsEvE4typeEPS4_lS7_PKS4_fii,@function
        .size           _ZN4vllm25fused_add_rms_norm_kernelIN3c104HalfELi0EEENSt9enable_ifIXooeqT0_Li0Entsr4vllm12_typeConvertIT_EE6existsEvE4typeEPS4_lS7_PKS4_fii,(.L_x_1380 - _ZN4vllm25fused_add_rms_norm_kernelIN3c104HalfELi0EEENSt9enable_ifIXooeqT0_Li0Entsr4vllm12_typeConvertIT_EE6existsEvE4typeEPS4_lS7_PKS4_fii)
        .other          _ZN4vllm25fused_add_rms_norm_kernelIN3c104HalfELi0EEENSt9enable_ifIXooeqT0_Li0Entsr4vllm12_typeConvertIT_EE6existsEvE4typeEPS4_lS7_PKS4_fii,@"STO_CUDA_ENTRY STV_DEFAULT"
_ZN4vllm25fused_add_rms_norm_kernelIN3c104HalfELi0EEENSt9enable_ifIXooeqT0_Li0Entsr4vllm12_typeConvertIT_EE6existsEvE4typeEPS4_lS7_PKS4_fii:
.text._ZN4vllm25fused_add_rms_norm_kernelIN3c104HalfELi0EEENSt9enable_ifIXooeqT0_Li0Entsr4vllm12_typeConvertIT_EE6existsEvE4typeEPS4_lS7_PKS4_fii:
        /* <DEDUP_REMOVED lines=14> */
.L_x_11:
        /* <DEDUP_REMOVED lines=11> */
[----:B------:R-:W-:Y:S01]  /*0190*/  ISETP.GE.AND P0, PT, R13, UR8, PT ;  /* 0x000000080d007c0c */ /* 0x000fe2000bf06270 */
[----:B--2---:R-:W-:Y:S02]  /*01a0*/  HADD2.F32 R9, -RZ, R0.H0_H0 ;  /* 0x20000000ff097230 */ /* 0x004fe40000004100 */
[----:B---3--:R-:W-:-:S05]  /*01b0*/  HADD2.F32 R0, -RZ, R10.H0_H0 ;  /* 0x2000000aff007230 */ /* 0x008fca0000004100 */
[----:B------:R-:W-:-:S05]  /*01c0*/  FADD.FTZ R0, R0, R9 ;  /* 0x0000000900007221 */ /* 0x000fca0000010000 */
[----:B------:R-:W-:-:S05]  /*01d0*/  F2FP.F16.F32.PACK_AB R0, RZ, R0 ;  /* 0x00000000ff00723e */ /* 0x000fca00000000ff */
[----:B------:R3:W-:Y:S01]  /*01e0*/  STG.E.U16 desc[UR6][R6.64], R0 ;  /* 0x0000000006007986 */ /* 0x0007e2000c101506 */
[----:B------:R-:W-:-:S05]  /*01f0*/  HADD2.F32 R9, -RZ, R0.H0_H0 ;  /* 0x20000000ff097230 */ /* 0x000fca0000004100 */
[----:B------:R-:W-:Y:S01]  /*0200*/  FFMA.FTZ R2, R9, R9, R2 ;  /* 0x0000000909027223 */ /* 0x000fe20000010002 */
[----:B------:R-:W-:Y:S06]  /*0210*/  @!P0 BRA `(.L_x_11) ;  /* 0xfffffffc00b08947 */ /* 0x000fec000383ffff */
.L_x_10:
[----:B------:R-:W-:Y:S05]  /*0220*/  BSYNC.RECONVERGENT B0 ;  /* 0x0000000000007941 */ /* 0x000fea0003800200 */
.L_x_9:
[----:B---3--:R-:W0:Y:S01]  /*0230*/  LDC R0, c[0x0][0x360] ;  /* 0x0000d800ff007b82 */ /* 0x008e220000000800 */
        /* <DEDUP_REMOVED lines=8> */
[----:B------:R-:W1:Y:S01]  /*02c0*/  @!P1 S2R R9, SR_CgaCtaId ;  /* 0x0000000000099919 */ /* 0x000e620000008800 */
        /* <DEDUP_REMOVED lines=62> */
.L_x_13:
[----:B------:R-:W-:Y:S01]  /*06b0*/  LOP3.LUT R4, R3, 0x3e0, RZ, 0xc0, !PT ;  /* 0x000003e003047812 */ /* 0x000fe200078ec0ff */
[----:B------:R-:W0:Y:S03]  /*06c0*/  S2R R8, SR_LANEID ;  /* 0x0000000000087919 */ /* 0x000e260000000000 */
[----:B------:R-:W-:Y:S02]  /*06d0*/  IADD3 R5, PT, PT, R4, 0x20, RZ ;  /* 0x0000002004057810 */ /* 0x000fe40007ffe0ff */
[----:B------:R-:W-:Y:S02]  /*06e0*/  LOP3.LUT R7, RZ, R4, RZ, 0x33, !PT ;  /* 0x00000004ff077212 */ /* 0x000fe400078e33ff */
        /* <DEDUP_REMOVED lines=100> */
.L_x_15:
[----:B------:R-:W-:Y:S01]  /*0d30*/  I2FP.F32.S32 R4, UR8 ;  /* 0x0000000800047c45 */ /* 0x000fe20008201400 */
[----:B------:R-:W0:Y:S03]  /*0d40*/  LDCU UR4, c[0x0][0x3a0] ;  /* 0x00007400ff0477ac */ /* 0x000e260008000800 */
[----:B------:R-:W0:Y:S02]  /*0d50*/  MUFU.RCP R5, R4 ;  /* 0x0000000400057308 */ /* 0x000e240000001000 */
[----:B0-----:R-:W-:-:S06]  /*0d60*/  FFMA.FTZ R20, R5, R20, UR4 ;  /* 0x0000000405147e23 */ /* 0x001fcc0008010014 */
[----:B------:R-:W0:Y:S02]  /*0d70*/  MUFU.RSQ R5, R20 ;  /* 0x0000001400057308 */ /* 0x000e240000001400 */
[----:B0-----:R2:W-:Y:S02]  /*0d80*/  STS [R2], R5 ;  /* 0x0000000502007388 */ /* 0x0015e40000000800 */
.L_x_14:
[----:B------:R-:W-:Y:S05]  /*0d90*/  BSYNC.RECONVERGENT B0 ;  /* 0x0000000000007941 */ /* 0x000fea0003800200 */
.L_x_12:
        /* <DEDUP_REMOVED lines=11> */
.L_x_16:
        /* <DEDUP_REMOVED lines=9> */
[----:B0-----:R-:W-:Y:S02]  /*0ee0*/  IMAD R11, R8, UR15, R15 ;  /* 0x0000000f080b7c24 */ /* 0x001fe4000f8e020f */
[----:B---3--:R-:W-:Y:S01]  /*0ef0*/  HADD2.F32 R9, -RZ, R10.H0_H0 ;  /* 0x2000000aff097230 */ /* 0x008fe20000004100 */
[----:B------:R-:W-:-:S04]  /*0f00*/  LEA R10, P0, R14, UR12, 0x1 ;  /* 0x0000000c0e0a7c11 */ /* 0x000fc8000f8008ff */
[----:B-1----:R-:W-:Y:S01]  /*0f10*/  FMUL.FTZ R9, R2, R9 ;  /* 0x0000000902097220 */ /* 0x002fe20000410000 */
[----:B------:R-:W-:Y:S01]  /*0f20*/  LEA.HI.X R11, R14, UR13, R11, 0x1, P0 ;  /* 0x0000000d0e0b7c11 */ /* 0x000fe200080f0c0b */
[----:B--2---:R-:W-:Y:S01]  /*0f30*/  HADD2.F32 R16, -RZ, R12.H0_H0 ;  /* 0x2000000cff107230 */ /* 0x004fe20000004100 */
[----:B------:R-:W-:Y:S02]  /*0f40*/  ISETP.GE.AND P0, PT, R3, UR8, PT ;  /* 0x0000000803007c0c */ /* 0x000fe4000bf06270 */
[----:B------:R-:W-:-:S05]  /*0f50*/  F2FP.F16.F32.PACK_AB R9, RZ, R9 ;  /* 0x00000009ff09723e */ /* 0x000fca00000000ff */
[----:B------:R-:W-:-:S05]  /*0f60*/  HADD2.F32 R9, -RZ, R9.H0_H0 ;  /* 0x20000009ff097230 */ /* 0x000fca0000004100 */
[----:B------:R-:W-:-:S05]  /*0f70*/  FMUL.FTZ R9, R9, R16 ;  /* 0x0000001009097220 */ /* 0x000fca0000410000 */
[----:B------:R-:W-:-:S05]  /*0f80*/  F2FP.F16.F32.PACK_AB R9, RZ, R9 ;  /* 0x00000009ff09723e */ /* 0x000fca00000000ff */
[----:B------:R3:W-:Y:S01]  /*0f90*/  STG.E.U16 desc[UR6][R10.64], R9 ;  /* 0x000000090a007986 */ /* 0x0007e2000c101506 */
[----:B------:R-:W-:Y:S05]  /*0fa0*/  @!P0 BRA `(.L_x_16) ;  /* 0xfffffffc00a88947 */ /* 0x000fea000383ffff */
[----:B------:R-:W-:Y:S05]  /*0fb0*/  EXIT ;  /* 0x000000000000794d */ /* 0x000fea0003800000 */
.L_x_17:
        /* <DEDUP_REMOVED lines=12> */
.L_x_1380:


//--------------------- .text._ZN4vllm25fused_add_rms_norm_kernelIfLi0EEENSt9enable_ifIXooeqT0_Li0Entsr4vllm12_typeConvertIT_EE6existsEvE4typeEPS2_lS5_PKS2_fii --------------------------
	.section	.text._ZN4vllm25fused_add_rms_norm_kernelIfLi0EEENSt9enable_ifIXooeqT0_Li0Entsr4vllm12_typeConvertIT_EE6existsEvE4typeEPS2_lS5_PKS2_fii,"ax",@progbits
	.align	128
        .global         _ZN4vllm25fused_add_rms_norm_kernelIfLi0EEENSt9enable_ifIXooeqT0_Li0Entsr4vllm12_typeConvertIT_EE6existsEvE4typeEPS2_lS5_PKS2_fii
        .type           _ZN4vllm25fused_add_rms_norm_kernelIfLi0EEENSt9enable_ifIXooeqT0_Li0Entsr4vllm12_typeConvertIT_EE6existsEvE4typeEPS2_lS5_PKS2_fii,@function
        .size           _ZN4vllm25fused_add_rms_norm_kernelIfLi0EEENSt9enable_ifIXooeqT0_Li0Entsr4vllm12_typeConvertIT_EE6existsEvE4typeEPS2_lS5_PKS2_fii,(.L_x_1381 - _ZN4vllm25fused_add_rms_norm_kernelIfLi0EEENSt9enable_ifIXooeqT0_Li0Entsr4vllm12_typeConvertIT_EE6existsEvE4typeEPS2_lS5_PKS2_fii)
        .other          _ZN4vllm25fused_add_rms_norm_kernelIfLi0EEENSt9enable_ifIXooeqT0_Li0Entsr4vllm12_typeConvertIT_EE6existsEvE4typeEPS2_lS5_PKS2_fii,@"STO_CUDA_ENTRY STV_DEFAULT"
_ZN4vllm25fused_add_rms_norm_kernelIfLi0EEENSt9enable_ifIXooeqT0_Li0Entsr4vllm12_typeConvertIT_EE6existsEvE4typeEPS2_lS5_PKS2_fii:
.text._ZN4vllm25fused_add_rms_norm_kernelIfLi0EEENSt9enable_ifIXooeqT0_Li0Entsr4vllm12_typeConvertIT_EE6existsEvE4typeEPS2_lS5_PKS2_fii:
        /* <DEDUP_REMOVED lines=14> */
.L_x_20:
[----:B---3--:R-:W-:Y:S02]  /*00e0*/  SHF.R.S32.HI R7, RZ, 0x1f, R13 ;  /* 0x0000001fff077819 */ /* 0x008fe4000001140d */
[----:B------:R-:W-:-:S05]  /*00f0*/  MOV R6, R13 ;  /* 0x0000000d00067202 */ /* 0x000fca0000000f00 */
[----:B0-----:R-:W-:-:S04]  /*0100*/  IMAD.WIDE.U32 R8, R15, UR14, R6 ;  /* 0x0000000e0f087c25 */ /* 0x001fc8000f8e0006 */
[C---:B------:R-:W-:Y:S01]  /*0110*/  IMAD R9, R15.reuse, UR15, R9 ;  /* 0x0000000f0f097c24 */ /* 0x040fe2000f8e0209 */
[----:B------:R-:W-:Y:S01]  /*0120*/  LEA R10, P0, R8, UR12, 0x2 ;  /* 0x0000000c080a7c11 */ /* 0x000fe2000f8010ff */
[----:B------:R-:W-:-:S03]  /*0130*/  IMAD R7, R15, UR8, R13 ;  /* 0x000000080f077c24 */ /* 0x000fc6000f8e020d */
[----:B------:R-:W-:Y:S01]  /*0140*/  LEA.HI.X R11, R8, UR13, R9, 0x2, P0 ;  /* 0x0000000d080b7c11 */ /* 0x000fe200080f1409 */
[----:B--2---:R-:W-:-:S04]  /*0150*/  IMAD.WIDE.U32 R6, R7, 0x4, R4 ;  /* 0x0000000407067825 */ /* 0x004fc800078e0004 */
[----:B------:R-:W2:Y:S04]  /*0160*/  LDG.E R10, desc[UR6][R10.64] ;  /* 0x000000060a0a7981 */ /* 0x000ea8000c1e1900 */
[----:B------:R-:W2:Y:S01]  /*0170*/  LDG.E R9, desc[UR6][R6.64] ;  /* 0x0000000606097981 */ /* 0x000ea2000c1e1900 */
[----:B-1----:R-:W-:-:S04]  /*0180*/  IADD3 R13, PT, PT, R0, R13, RZ ;  /* 0x0000000d000d7210 */ /* 0x002fc80007ffe0ff */
[----:B------:R-:W-:Y:S01]  /*0190*/  ISETP.GE.AND P0, PT, R13, UR8, PT ;  /* 0x000000080d007c0c */ /* 0x000fe2000bf06270 */
[----:B--2---:R-:W-:-:S05]  /*01a0*/  FADD.FTZ R9, R10, R9 ;  /* 0x000000090a097221 */ /* 0x004fca0000010000 */
[----:B------:R3:W-:Y:S01]  /*01b0*/  STG.E desc[UR6][R6.64], R9 ;  /* 0x0000000906007986 */ /* 0x0007e2000c101906 */
[----:B------:R-:W-:-:S06]  /*01c0*/  FFMA.FTZ R2, R9, R9, R2 ;  /* 0x0000000909027223 */ /* 0x000fcc0000010002 */
[----:B------:R-:W-:Y:S05]  /*01d0*/  @!P0 BRA `(.L_x_20) ;  /* 0xfffffffc00c08947 */ /* 0x000fea000383ffff */
.L_x_19:
[----:B------:R-:W-:Y:S05]  /*01e0*/  BSYNC.RECONVERGENT B0 ;  /* 0x0000000000007941 */ /* 0x000fea0003800200 */
.L_x_18:
        /* <DEDUP_REMOVED lines=72> */
.L_x_22:
        /* <DEDUP_REMOVED lines=104> */
.L_x_24:
[----:B------:R-:W-:Y:S01]  /*0cf0*/  I2FP.F32.S32 R4, UR8 ;  /* 0x0000000800047c45 */ /* 0x000fe20008201400 */
[----:B------:R-:W0:Y:S03]  /*0d00*/  LDCU UR4, c[0x0][0x3a0] ;  /* 0x00007400ff0477ac */ /* 0x000e260008000800 */
[----:B------:R-:W0:Y:S02]  /*0d10*/  MUFU.RCP R5, R4 ;  /* 0x0000000400057308 */ /* 0x000e240000001000 */
[----:B0-----:R-:W-:-:S06]  /*0d20*/  FFMA.FTZ R20, R5, R20, UR4 ;  /* 0x0000000405147e23 */ /* 0x001fcc0008010014 */
[----:B------:R-:W0:Y:S02]  /*0d30*/  MUFU.RSQ R5, R20 ;  /* 0x0000001400057308 */ /* 0x000e240000001400 */
[----:B0-----:R2:W-:Y:S02]  /*0d40*/  STS [R2], R5 ;  /* 0x0000000502007388 */ /* 0x0015e40000000800 */
.L_x_23:
[----:B------:R-:W-:Y:S05]  /*0d50*/  BSYNC.RECONVERGENT B0 ;  /* 0x0000000000007941 */ /* 0x000fea0003800200 */
.L_x_21:
        /* <DEDUP_REMOVED lines=11> */
.L_x_25:
[----:B----4-:R-:W-:Y:S02]  /*0e10*/  IMAD R9, R17, UR8, R3 ;  /* 0x0000000811097c24 */ /* 0x010fe4000f8e0203 */
[----:B0-2---:R-:W-:-:S04]  /*0e20*/  IMAD.WIDE R10, R3, 0x4, R4 ;  /* 0x00000004030a7825 */ /* 0x005fc800078e0204 */
[----:B------:R-:W-:Y:S02]  /*0e30*/  IMAD.WIDE.U32 R8, R9, 0x4, R6 ;  /* 0x0000000409087825 */ /* 0x000fe400078e0006 */
[----:B------:R-:W2:Y:S04]  /*0e40*/  LDG.E.CONSTANT R10, desc[UR6][R10.64] ;  /* 0x000000060a0a7981 */ /* 0x000ea8000c1e9900 */
[----:B------:R-:W1:Y:S01]  /*0e50*/  LDG.E R9, desc[UR6][R8.64] ;  /* 0x0000000608097981 */ /* 0x000e62000c1e1900 */
[----:B---3--:R-:W-:Y:S02]  /*0e60*/  SHF.R.S32.HI R13, RZ, 0x1f, R3 ;  /* 0x0000001fff0d7819 */ /* 0x008fe40000011403 */
[----:B------:R-:W-:-:S05]  /*0e70*/  MOV R12, R3 ;  /* 0x00000003000c7202 */ /* 0x000fca0000000f00 */
[----:B------:R-:W-:-:S04]  /*0e80*/  IMAD.WIDE.U32 R12, R17, UR14, R12 ;  /* 0x0000000e110c7c25 */ /* 0x000fc8000f8e000c */
[----:B------:R-:W-:Y:S01]  /*0e90*/  IMAD R15, R17, UR15, R13 ;  /* 0x0000000f110f7c24 */ /* 0x000fe2000f8e020d */
[----:B------:R-:W-:-:S04]  /*0ea0*/  LEA R14, P0, R12, UR12, 0x2 ;  /* 0x0000000c0c0e7c11 */ /* 0x000fc8000f8010ff */
[----:B------:R-:W-:Y:S02]  /*0eb0*/  LEA.HI.X R15, R12, UR13, R15, 0x2, P0 ;  /* 0x0000000d0c0f7c11 */ /* 0x000fe400080f140f */
[----:B------:R-:W-:-:S04]  /*0ec0*/  IADD3 R3, PT, PT, R0, R3, RZ ;  /* 0x0000000300037210 */ /* 0x000fc80007ffe0ff */
[----:B------:R-:W-:Y:S01]  /*0ed0*/  ISETP.GE.AND P0, PT, R3, UR8, PT ;  /* 0x0000000803007c0c */ /* 0x000fe2000bf06270 */
[----:B-1----:R-:W-:-:S04]  /*0ee0*/  FMUL.FTZ R13, R2, R9 ;  /* 0x00000009020d7220 */ /* 0x002fc80000410000 */
[----:B--2---:R-:W-:-:S05]  /*0ef0*/  FMUL.FTZ R13, R13, R10 ;  /* 0x0000000a0d0d7220 */ /* 0x004fca0000410000 */
[----:B------:R3:W-:Y:S03]  /*0f00*/  STG.E desc[UR6][R14.64], R13 ;  /* 0x0000000d0e007986 */ /* 0x0007e6000c101906 */
[----:B------:R-:W-:Y:S05]  /*0f10*/  @!P0 BRA `(.L_x_25) ;  /* 0xfffffffc00bc8947 */ /* 0x000fea000383ffff */
[----:B------:R-:W-:Y:S05]  /*0f20*/  EXIT ;  /* 0x000000000000794d */ /* 0x000fea0003800000 */
.L_x_26:
        /* <DEDUP_REMOVED lines=13> */
.L_x_1381:


//--------------------- .text._ZN4vllm25fused_add_rms_norm_kernelIN3c108BFloat16ELi8EEENSt9enable_ifIXaagtT0_Li0Esr4vllm12_typeConvertIT_EE6existsEvE4typeEPS4_lS7_PKS4_fii --------------------------
	.section	.text._ZN4vllm25fused_add_rms_norm_kernelIN3c108BFloat16ELi8EEENSt9enable_ifIXaagtT0_Li0Esr4vllm12_typeConvertIT_EE6existsEvE4typeEPS4_lS7_PKS4_fii,"ax",@progbits
	.align	128
        .global         _ZN4vllm25fused_add_rms_norm_kernelIN3c108BFloat16ELi8EEENSt9enable_ifIXaagtT0_Li0Esr4vllm12_typeConvertIT_EE6existsEvE4typeEPS4_lS7_PKS4_fii
        .type           _ZN4vllm25fused_add_rms_norm_kernelIN3c108BFloat16ELi8EEENSt9enable_ifIXaagtT0_Li0Esr4vllm12_typeConvertIT_EE6existsEvE4typeEPS4_lS7_PKS4_fii,@function
        .size           _ZN4vllm25fused_add_rms_norm_kernelIN3c108BFloat16ELi8EEENSt9enable_ifIXaagtT0_Li0Esr4vllm12_typeConvertIT_EE6existsEvE4typeEPS4_lS7_PKS4_fii,(.L_x_1382 - _ZN4vllm25fused_add_rms_norm_kernelIN3c108BFloat16ELi8EEENSt9enable_ifIXaagtT0_Li0Esr4vllm12_typeConvertIT_EE6existsEvE4typeEPS4_lS7_PKS4_fii)
        .other          _ZN4vllm25fused_add_rms_norm_kernelIN3c108BFloat16ELi8EEENSt9enable_ifIXaagtT0_Li0Esr4vllm12_typeConvertIT_EE6existsEvE4typeEPS4_lS7_PKS4_fii,@"STO_CUDA_ENTRY STV_DEFAULT"
_ZN4vllm25fused_add_rms_norm_kernelIN3c108BFloat16ELi8EEENSt9enable_ifIXaagtT0_Li0Esr4vllm12_typeConvertIT_EE6existsEvE4typeEPS4_lS7_PKS4_fii:
.text._ZN4vllm25fused_add_rms_norm_kernelIN3c108BFloat16ELi8EEENSt9enable_ifIXaagtT0_Li0Esr4vllm12_typeConvertIT_EE6existsEvE4typeEPS4_lS7_PKS4_fii:
[----:B------:R-:W-:Y:S01]  /*0000*/  LDC R1, c[0x0][0x37c] ;  /* 0x0000df00ff017b82 */ /* 0x000fe20000000800 */
[----:B------:R-:W0:Y:S01]  /*0010*/  LDCU UR9, c[0x0][0x3a8] ;  /* 0x00007500ff0977ac */ /* 0x000e220008000800 */
[----:B------:R-:W1:Y:S01]  /*0020*/  S2R R3, SR_TID.X ;  /* 0x0000000000037919 */ /* 0x000e620000002100 */
[----:B------:R-:W-:Y:S01]  /*0030*/  BSSY.RECONVERGENT B0, `(.L_x_27) ;  /* 0x00000c1000007945 */ /* 0x000fe20003800200 */
[----:B------:R-:W-:Y:S01]  /*0040*/  HFMA2 R2, -RZ, RZ, 0, 0 ;  /* 0x00000000ff027431 */ /* 0x000fe200000001ff */
[----:B------:R-:W2:Y:S01]  /*0050*/  LDCU.64 UR6, c[0x0][0x388] ;  /* 0x00007100ff0677ac */ /* 0x000ea20008000a00 */
[----:B------:R-:W3:Y:S01]  /*0060*/  LDCU.64 UR10, c[0x0][0x358] ;  /* 0x00006b00ff0a77ac */ /* 0x000ee20008000a00 */
[----:B------:R-:W4:Y:S01]  /*0070*/  LDCU.64 UR14, c[0x0][0x380] ;  /* 0x00007000ff0e77ac */ /* 0x000f220008000a00 */
[----:B0-----:R-:W-:Y:S02]  /*0080*/  USHF.R.S32.HI UR4, URZ, 0x1f, UR9 ;  /* 0x0000001fff047899 */ /* 0x001fe40008011409 */
[----:B--2---:R-:W-:-:S02]  /*0090*/  USHF.R.S32.HI UR5, URZ, 0x1f, UR7 ;  /* 0x0000001fff057899 */ /* 0x004fc40008011407 */
[----:B------:R-:W-:Y:S02]  /*00a0*/  ULEA.HI UR4, UR4, UR9, URZ, 0x3 ;  /* 0x0000000904047291 */ /* 0x000fe4000f8f18ff */
[----:B------:R-:W-:Y:S02]  /*00b0*/  ULEA.HI UR5, UP0, UR5, UR6, URZ, 0x3 ;  /* 0x0000000605057291 */ /* 0x000fe4000f8118ff */
[----:B------:R-:W-:Y:S02]  /*00c0*/  USHF.R.S32.HI UR6, URZ, 0x3, UR4 ;  /* 0x00000003ff067899 */ /* 0x000fe40008011404 */
[----:B------:R-:W-:-:S04]  /*00d0*/  UIADD3.X UR7, UPT, UPT, URZ, UR7, URZ, UP0, !UPT ;  /* 0x00000007ff077290 */ /* 0x000fc800087fe4ff */
[----:B-1----:R-:W-:Y:S01]  /*00e0*/  ISETP.GE.AND P0, PT, R3, UR6, PT ;  /* 0x0000000603007c0c */ /* 0x002fe2000bf06270 */
[----:B------:R-:W-:Y:S02]  /*00f0*/  USHF.R.S64 UR4, UR5, 0x3, UR7 ;  /* 0x0000000305047899 */ /* 0x000fe40008001007 */
[----:B------:R-:W-:-:S10]  /*0100*/  USHF.R.S32.HI UR7, URZ, 0x3, UR7 ;  /* 0x00000003ff077899 */ /* 0x000fd40008011407 */
[----:B---34-:R-:W-:Y:S05]  /*0110*/  @P0 BRA `(.L_x_28) ;  /* 0x0000000800c80947 */ /* 0x018fea0003800000 */
[----:B------:R-:W0:Y:S01]  /*0120*/  LDC R0, c[0x0][0x360] ;  /* 0x0000d800ff007b82 */ /* 0x000e220000000800 */
[----:B------:R-:W1:Y:S01]  /*0130*/  S2R R12, SR_CTAID.X ;  /* 0x00000000000c7919 */ /* 0x000e620000002500 */
[----:B------:R-:W-:Y:S01]  /*0140*/  BSSY.RECONVERGENT B1, `(.L_x_29) ;  /* 0x0000051000017945 */ /* 0x000fe20003800200 */
[----:B0-----:R-:W0:Y:S01]  /*0150*/  I2F.U32.RP R8, R0 ;  /* 0x0000000000087306 */ /* 0x001e220000209000 */
[----:B------:R-:W-:Y:S01]  /*0160*/  IMAD.IADD R6, R3, 0x1, R0 ;  /* 0x0000000103067824 */ /* 0x000fe200078e0200 */
[----:B------:R-:W-:-:S04]  /*0170*/  ISETP.NE.U32.AND P2, PT, R0, RZ, PT ;  /* 0x000000ff0000720c */ /* 0x000fc80003f45070 */
[C---:B------:R-:W-:Y:S02]  /*0180*/  ISETP.GE.U32.AND P0, PT, R6.reuse, UR6, PT ;  /* 0x0000000606007c0c */ /* 0x040fe4000bf06070 */
[----:B------:R-:W-:Y:S01]  /*0190*/  VIMNMX.U32 R7, PT, PT, R6, UR6, !PT ;  /* 0x0000000606077c48 */ /* 0x000fe2000ffe0000 */
[----:B-1----:R-:W-:Y:S01]  /*01a0*/  IMAD.WIDE.U32 R24, R12, UR4, RZ ;  /* 0x000000040c187c25 */ /* 0x002fe2000f8e00ff */
[----:B------:R-:W-:-:S04]  /*01b0*/  SEL R2, RZ, 0x1, P0 ;  /* 0x00000001ff027807 */ /* 0x000fc80000000000 */
[----:B------:R-:W-:Y:S01]  /*01c0*/  IADD3 R7, PT, PT, R7, -R6, -R2 ;  /* 0x8000000607077210 */ /* 0x000fe20007ffe802 */
[----:B0-----:R-:W0:Y:S02]  /*01d0*/  MUFU.RCP R8, R8 ;  /* 0x0000000800087308 */ /* 0x001e240000001000 */
[----:B0-----:R-:W-:-:S06]  /*01e0*/  VIADD R4, R8, 0xffffffe ;  /* 0x0ffffffe08047836 */ /* 0x001fcc0000000000 */
[----:B------:R0:W1:Y:S02]  /*01f0*/  F2I.FTZ.U32.TRUNC.NTZ R5, R4 ;  /* 0x0000000400057305 */ /* 0x000064000021f000 */
[----:B0-----:R-:W-:Y:S02]  /*0200*/  MOV R4, RZ ;  /* 0x000000ff00047202 */ /* 0x001fe40000000f00 */
[----:B-1----:R-:W-:-:S05]  /*0210*/  IADD3 R9, PT, PT, RZ, -R5, RZ ;  /* 0x80000005ff097210 */ /* 0x002fca0007ffe0ff */
[----:B------:R-:W-:-:S04]  /*0220*/  IMAD R9, R9, R0, RZ ;  /* 0x0000000009097224 */ /* 0x000fc800078e02ff */
[----:B------:R-:W-:-:S06]  /*0230*/  IMAD.HI.U32 R8, R5, R9, R4 ;  /* 0x0000000905087227 */ /* 0x000fcc00078e0004 */
[----:B------:R-:W-:-:S04]  /*0240*/  IMAD.HI.U32 R5, R8, R7, RZ ;  /* 0x0000000708057227 */ /* 0x000fc800078e00ff */
[----:B------:R-:W-:-:S04]  /*0250*/  IMAD.MOV R4, RZ, RZ, -R5 ;  /* 0x000000ffff047224 */ /* 0x000fc800078e0a05 */
[----:B------:R-:W-:-:S05]  /*0260*/  IMAD R7, R0, R4, R7 ;  /* 0x0000000400077224 */ /* 0x000fca00078e0207 */
[----:B------:R-:W-:-:S13]  /*0270*/  ISETP.GE.U32.AND P0, PT, R7, R0, PT ;  /* 0x000000000700720c */ /* 0x000fda0003f06070 */
[----:B------:R-:W-:Y:S01]  /*0280*/  @P0 IADD3 R7, PT, PT, R7, -R0, RZ ;  /* 0x8000000007070210 */ /* 0x000fe20007ffe0ff */
[----:B------:R-:W-:-:S03]  /*0290*/  @P0 VIADD R5, R5, 0x1 ;  /* 0x0000000105050836 */ /* 0x000fc60000000000 */
[----:B------:R-:W-:Y:S01]  /*02a0*/  ISETP.GE.U32.AND P1, PT, R7, R0, PT ;  /* 0x000000000700720c */ /* 0x000fe20003f26070 */
[C---:B------:R-:W-:Y:S02]  /*02b0*/  IMAD R7, R12.reuse, UR7, RZ ;  /* 0x000000070c077c24 */ /* 0x040fe4000f8e02ff */
[----:B------:R-:W-:-:S10]  /*02c0*/  IMAD R12, R12, UR6, RZ ;  /* 0x000000060c0c7c24 */ /* 0x000fd4000f8e02ff */
[----:B------:R-:W-:Y:S02]  /*02d0*/  @P1 IADD3 R5, PT, PT, R5, 0x1, RZ ;  /* 0x0000000105051810 */ /* 0x000fe40007ffe0ff */
[----:B------:R-:W-:-:S05]  /*02e0*/  @!P2 LOP3.LUT R5, RZ, R0, RZ, 0x33, !PT ;  /* 0x00000000ff05a212 */ /* 0x000fca00078e33ff */
[----:B------:R-:W-:Y:S02]  /*02f0*/  IMAD.IADD R2, R2, 0x1, R5 ;  /* 0x0000000102027824 */ /* 0x000fe400078e0205 */
[----:B------:R-:W-:-:S03]  /*0300*/  IMAD.MOV.U32 R5, RZ, RZ, R3 ;  /* 0x000000ffff057224 */ /* 0x000fc600078e0003 */
[C---:B------:R-:W-:Y:S02]  /*0310*/  LOP3.LUT R4, R2.reuse, 0x1, RZ, 0xc0, !PT ;  /* 0x0000000102047812 */ /* 0x040fe400078ec0ff */
[----:B------:R-:W-:Y:S02]  /*0320*/  ISETP.NE.AND P1, PT, R2, RZ, PT ;  /* 0x000000ff0200720c */ /* 0x000fe40003f25270 */
[----:B------:R-:W-:Y:S02]  /*0330*/  ISETP.NE.U32.AND P0, PT, R4, 0x1, PT ;  /* 0x000000010400780c */ /* 0x000fe40003f05070 */
[----:B------:R-:W-:Y:S02]  /*0340*/  MOV R2, RZ ;  /* 0x000000ff00027202 */ /* 0x000fe40000000f00 */
[----:B------:R-:W-:-:S09]  /*0350*/  IADD3 R4, PT, PT, R25, R7, RZ ;  /* 0x0000000719047210 */ /* 0x000fd20007ffe0ff */
[----:B------:R-:W-:Y:S05]  /*0360*/  @!P0 BRA `(.L_x_30) ;  /* 0x0000000000b88947 */ /* 0x000fea0003800000 */
[----:B------:R-:W0:Y:S01]  /*0370*/  LDC.64 R14, c[0x0][0x390] ;  /* 0x0000e400ff0e7b82 */ /* 0x000e220000000a00 */
[----:B------:R-:W1:Y:S01]  /*0380*/  LDCU.64 UR12, c[0x0][0x380] ;  /* 0x00007000ff0c77ac */ /* 0x000e620008000a00 */
[C---:B------:R-:W-:Y:S01]  /*0390*/  IADD3 R2, P0, PT, R3.reuse, R24, RZ ;  /* 0x0000001803027210 */ /* 0x040fe20007f1e0ff */
[----:B------:R-:W-:-:S03]  /*03a0*/  IMAD.IADD R5, R3, 0x1, R12 ;  /* 0x0000000103057824 */ /* 0x000fc600078e020c */
[----:B------:R-:W-:Y:S02]  /*03b0*/  IADD3.X R7, PT, PT, RZ, R4, RZ, P0, !PT ;  /* 0x00000004ff077210 */ /* 0x000fe400007fe4ff */
[----:B-1----:R-:W-:-:S04]  /*03c0*/  LEA R8, P0, R2, UR12, 0x4 ;  /* 0x0000000c02087c11 */ /* 0x002fc8000f8020ff */
[----:B------:R-:W-:Y:S01]  /*03d0*/  LEA.HI.X R9, R2, UR13, R7, 0x4, P0 ;  /* 0x0000000d02097c11 */ /* 0x000fe200080f2407 */
[----:B0-----:R-:W-:-:S05]  /*03e0*/  IMAD.WIDE R14, R5, 0x10, R14 ;  /* 0x00000010050e7825 */ /* 0x001fca00078e020e */
[----:B------:R-:W2:Y:S04]  /*03f0*/  LDG.E.64 R18, desc[UR10][R14.64] ;  /* 0x0000000a0e127981 */ /* 0x000ea8000c1e1b00 */
[----:B------:R-:W2:Y:S04]  /*0400*/  LDG.E.128 R8, desc[UR10][R8.64] ;  /* 0x0000000a08087981 */ /* 0x000ea8000c1e1d00 */
[----:B------:R-:W3:Y:S01]  /*0410*/  LDG.E.64 R16, desc[UR10][R14.64+0x8] ;  /* 0x0000080a0e107981 */ /* 0x000ee2000c1e1b00 */
[----:B--2---:R-:W-:Y:S02]  /*0420*/  HFMA2.BF16_V2 R8, R8, 1, 1, R18 ;  /* 0x3f803f8008087831 */ /* 0x004fe40000200012 */
[----:B------:R-:W-:-:S02]  /*0430*/  HADD2.BF16_V2 R9, R9, R19 ;  /* 0x0000001309097230 */ /* 0x000fc40000200000 */
[----:B---3--:R-:W-:Y:S02]  /*0440*/  HFMA2.BF16_V2 R10, R10, 1, 1, R16 ;  /* 0x3f803f800a0a7831 */ /* 0x008fe40000200010 */
[----:B------:R-:W-:Y:S01]  /*0450*/  HADD2.BF16_V2 R11, R11, R17 ;  /* 0x000000110b0b7230 */ /* 0x000fe20000200000 */
[----:B------:R-:W-:-:S04]  /*0460*/  PRMT R2, R9, 0x7632, R2 ;  /* 0x0000763209027816 */ /* 0x000fc80000000002 */
[----:B------:R-:W-:Y:S02]  /*0470*/  PRMT R9, R9, 0x5410, R2 ;  /* 0x0000541009097816 */ /* 0x000fe40000000002 */
[----:B------:R-:W-:Y:S02]  /*0480*/  PRMT R5, R8, 0x7632, R5 ;  /* 0x0000763208057816 */ /* 0x000fe40000000005 */
[----:B------:R-:W-:Y:S02]  /*0490*/  SHF.L.U32 R2, R2, 0x10, RZ ;  /* 0x0000001002027819 */ /* 0x000fe400000006ff */
[--C-:B------:R-:W-:Y:S01]  /*04a0*/  PRMT R8, R8, 0x5410, R5.reuse ;  /* 0x0000541008087816 */ /* 0x100fe20000000005 */
[----:B------:R-:W-:Y:S01]  /*04b0*/  IMAD.U32 R7, R5, 0x10000, RZ ;  /* 0x0001000005077824 */ /* 0x000fe200078e00ff */
[----:B------:R-:W-:Y:S01]  /*04c0*/  PRMT R5, R10, 0x7632, R5 ;  /* 0x000076320a057816 */ /* 0x000fe20000000005 */
[----:B------:R-:W-:Y:S01]  /*04d0*/  FMUL.FTZ R18, R2, R2 ;  /* 0x0000000202127220 */ /* 0x000fe20000410000 */
[----:B------:R-:W-:Y:S01]  /*04e0*/  PRMT R2, R11, 0x7632, R2 ;  /* 0x000076320b027816 */ /* 0x000fe20000000002 */
[----:B------:R-:W-:Y:S01]  /*04f0*/  FMUL.FTZ R16, R7, R7 ;  /* 0x0000000707107220 */ /* 0x000fe20000410000 */
[----:B------:R-:W-:Y:S01]  /*0500*/  IMAD.U32 R7, R8, 0x10000, RZ ;  /* 0x0001000008077824 */ /* 0x000fe200078e00ff */
[----:B------:R-:W-:Y:S01]  /*0510*/  PRMT R10, R10, 0x5410, R5 ;  /* 0x000054100a0a7816 */ /* 0x000fe20000000005 */
[----:B------:R-:W-:Y:S01]  /*0520*/  IMAD.U32 R5, R5, 0x10000, RZ ;  /* 0x0001000005057824 */ /* 0x000fe200078e00ff */
[----:B------:R-:W-:Y:S01]  /*0530*/  PRMT R11, R11, 0x5410, R2 ;  /* 0x000054100b0b7816 */ /* 0x000fe20000000002 */
[----:B------:R-:W-:Y:S01]  /*0540*/  FFMA.FTZ R16, R7, R7, R16 ;  /* 0x0000000707107223 */ /* 0x000fe20000010010 */
[----:B------:R-:W-:Y:S01]  /*0550*/  SHF.L.U32 R13, R9, 0x10, RZ ;  /* 0x00000010090d7819 */ /* 0x000fe200000006ff */
[----:B------:R-:W-:Y:S01]  /*0560*/  FMUL.FTZ R5, R5, R5 ;  /* 0x0000000505057220 */ /* 0x000fe20000410000 */
[----:B------:R-:W-:Y:S01]  /*0570*/  SHF.L.U32 R17, R2, 0x10, RZ ;  /* 0x0000001002117819 */ /* 0x000fe200000006ff */
[----:B------:R0:W-:Y:S01]  /*0580*/  STG.E.128 desc[UR10][R14.64], R8 ;  /* 0x000000080e007986 */ /* 0x0001e2000c101d0a */
[----:B------:R-:W-:Y:S01]  /*0590*/  FADD.FTZ R16, RZ, R16 ;  /* 0x00000010ff107221 */ /* 0x000fe20000010000 */
[----:B------:R-:W-:Y:S01]  /*05a0*/  FFMA.FTZ R13, R13, R13, R18 ;  /* 0x0000000d0d0d7223 */ /* 0x000fe20000010012 */
[----:B------:R-:W-:Y:S01]  /*05b0*/  IMAD.U32 R2, R10, 0x10000, RZ ;  /* 0x000100000a027824 */ /* 0x000fe200078e00ff */
[----:B------:R-:W-:-:S02]  /*05c0*/  SHF.L.U32 R7, R11, 0x10, RZ ;  /* 0x000000100b077819 */ /* 0x000fc400000006ff */
[----:B------:R-:W-:Y:S01]  /*05d0*/  FADD.FTZ R13, R16, R13 ;  /* 0x0000000d100d7221 */ /* 0x000fe20000010000 */
[----:B------:R-:W-:Y:S01]  /*05e0*/  FMUL.FTZ R16, R17, R17 ;  /* 0x0000001111107220 */ /* 0x000fe20000410000 */
[----:B------:R-:W-:Y:S01]  /*05f0*/  FFMA.FTZ R2, R2, R2, R5 ;  /* 0x0000000202027223 */ /* 0x000fe20000010005 */
[----:B------:R-:W-:Y:S02]  /*0600*/  IMAD.MOV.U32 R5, RZ, RZ, R6 ;  /* 0x000000ffff057224 */ /* 0x000fe400078e0006 */
[----:B------:R-:W-:Y:S01]  /*0610*/  FFMA.FTZ R7, R7, R7, R16 ;  /* 0x0000000707077223 */ /* 0x000fe20000010010 */
[----:B------:R-:W-:-:S04]  /*0620*/  FADD.FTZ R2, R13, R2 ;  /* 0x000000020d027221 */ /* 0x000fc80000010000 */
[----:B------:R-:W-:-:S04]  /*0630*/  FADD.FTZ R2, R2, R7 ;  /* 0x0000000702027221 */ /* 0x000fc80000010000 */
[----:B0-----:R-:W-:-:S07]  /*0640*/  FADD.FTZ R2, RZ, R2 ;  /* 0x00000002ff027221 */ /* 0x001fce0000010000 */
.L_x_30:
[----:B------:R-:W-:Y:S05]  /*0650*/  BSYNC.RECONVERGENT B1 ;  /* 0x0000000000017941 */ /* 0x000fea0003800200 */
.L_x_29:
[----:B------:R-:W-:Y:S05]  /*0660*/  @!P1 BRA `(.L_x_28) ;  /* 0x0000000400749947 */ /* 0x000fea0003800000 */
[----:B------:R-:W0:Y:S01]  /*0670*/  LDC.64 R6, c[0x0][0x390] ;  /* 0x0000e400ff067b82 */ /* 0x000e220000000a00 */
[----:B------:R-:W-:Y:S01]  /*0680*/  IADD3 R17, PT, PT, R12, R5, RZ ;  /* 0x000000050c117210 */ /* 0x000fe20007ffe0ff */
[----:B------:R-:W-:-:S07]  /*0690*/  IMAD.IADD R23, R5, 0x1, R0 ;  /* 0x0000000105177824 */ /* 0x000fce00078e0200 */
.L_x_31:
[----:B------:R-:W-:Y:S01]  /*06a0*/  IADD3 R8, P0, PT, R5, R24, RZ ;  /* 0x0000001805087210 */ /* 0x000fe20007f1e0ff */
[----:B0-----:R-:W-:-:S03]  /*06b0*/  IMAD.WIDE R18, R17, 0x10, R6 ;  /* 0x0000001011127825 */ /* 0x001fc600078e0206 */
[----:B------:R-:W-:Y:S02]  /*06c0*/  IADD3.X R9, PT, PT, RZ, R4, RZ, P0, !PT ;  /* 0x00000004ff097210 */ /* 0x000fe400007fe4ff */
[C---:B------:R-:W-:Y:S01]  /*06d0*/  LEA R10, P0, R8.reuse, UR14, 0x4 ;  /* 0x0000000e080a7c11 */ /* 0x040fe2000f8020ff */
[----:B------:R-:W2:Y:S03]  /*06e0*/  LDG.E.64 R14, desc[UR10][R18.64] ;  /* 0x0000000a120e7981 */ /* 0x000ea6000c1e1b00 */
[----:B------:R-:W-:Y:S01]  /*06f0*/  LEA.HI.X R11, R8, UR15, R9, 0x4, P0 ;  /* 0x0000000f080b7c11 */ /* 0x000fe200080f2409 */
[----:B------:R-:W3:Y:S05]  /*0700*/  LDG.E.64 R12, desc[UR10][R18.64+0x8] ;  /* 0x0000080a120c7981 */ /* 0x000eea000c1e1b00 */
[----:B------:R-:W2:Y:S01]  /*0710*/  LDG.E.128 R8, desc[UR10][R10.64] ;  /* 0x0000000a0a087981 */ /* 0x000ea2000c1e1d00 */
[----:B------:R-:W-:-:S05]  /*0720*/  IADD3 R16, P0, PT, R23, R24, RZ ;  /* 0x0000001817107210 */ /* 0x000fca0007f1e0ff */
[----:B------:R-:W-:Y:S01]  /*0730*/  IMAD.X R21, RZ, RZ, R4, P0 ;  /* 0x000000ffff157224 */ /* 0x000fe200000e0604 */
[----:B------:R-:W-:-:S04]  /*0740*/  LEA R28, P0, R16, UR14, 0x4 ;  /* 0x0000000e101c7c11 */ /* 0x000fc8000f8020ff */
[----:B------:R-:W-:Y:S02]  /*0750*/  LEA.HI.X R29, R16, UR15, R21, 0x4, P0 ;  /* 0x0000000f101d7c11 */ /* 0x000fe400080f2415 */
[----:B------:R-:W-:-:S04]  /*0760*/  LEA R26, P0, R0, R18, 0x4 ;  /* 0x00000012001a7211 */ /* 0x000fc800078020ff */
[----:B------:R-:W-:Y:S01]  /*0770*/  IADD3.X R27, PT, PT, RZ, R19, RZ, P0, !PT ;  /* 0x00000013ff1b7210 */ /* 0x000fe200007fe4ff */
[----:B--2---:R-:W-:Y:S02]  /*0780*/  HFMA2.BF16_V2 R8, R8, 1, 1, R14 ;  /* 0x3f803f8008087831 */ /* 0x004fe4000020000e */
[----:B---3--:R-:W-:Y:S02]  /*0790*/  HFMA2.BF16_V2 R10, R10, 1, 1, R12 ;  /* 0x3f803f800a0a7831 */ /* 0x008fe4000020000c */
[----:B------:R-:W-:Y:S02]  /*07a0*/  HADD2.BF16_V2 R9, R9, R15 ;  /* 0x0000000f09097230 */ /* 0x000fe40000200000 */
[----:B------:R-:W-:Y:S01]  /*07b0*/  HADD2.BF16_V2 R12, R11, R13 ;  /* 0x0000000d0b0c7230 */ /* 0x000fe20000200000 */
[----:B------:R-:W-:Y:S02]  /*07c0*/  PRMT R11, R8, 0x7632, R11 ;  /* 0x00007632080b7816 */ /* 0x000fe4000000000b */
[----:B------:R-:W-:-:S02]  /*07d0*/  PRMT R21, R9, 0x7632, R21 ;  /* 0x0000763209157816 */ /* 0x000fc40000000015 */
[----:B------:R-:W-:Y:S02]  /*07e0*/  PRMT R22, R10, 0x7632, R22 ;  /* 0x000076320a167816 */ /* 0x000fe40000000016 */
[----:B------:R-:W-:Y:S02]  /*07f0*/  PRMT R16, R12, 0x7632, R16 ;  /* 0x000076320c107816 */ /* 0x000fe40000000010 */
[----:B------:R-:W-:Y:S02]  /*0800*/  PRMT R8, R8, 0x5410, R11 ;  /* 0x0000541008087816 */ /* 0x000fe4000000000b */
[----:B------:R-:W-:Y:S02]  /*0810*/  SHF.L.U32 R13, R11, 0x10, RZ ;  /* 0x000000100b0d7819 */ /* 0x000fe400000006ff */
[----:B------:R-:W-:Y:S02]  /*0820*/  PRMT R9, R9, 0x5410, R21 ;  /* 0x0000541009097816 */ /* 0x000fe40000000015 */
[----:B------:R-:W-:Y:S01]  /*0830*/  PRMT R10, R10, 0x5410, R22 ;  /* 0x000054100a0a7816 */ /* 0x000fe20000000016 */
[----:B------:R-:W-:Y:S01]  /*0840*/  FMUL.FTZ R13, R13, R13 ;  /* 0x0000000d0d0d7220 */ /* 0x000fe20000410000 */
[----:B------:R-:W-:Y:S01]  /*0850*/  PRMT R11, R12, 0x5410, R16 ;  /* 0x000054100c0b7816 */ /* 0x000fe20000000010 */
[----:B------:R-:W-:-:S04]  /*0860*/  IMAD.U32 R12, R8, 0x10000, RZ ;  /* 0x00010000080c7824 */ /* 0x000fc800078e00ff */
[----:B------:R0:W-:Y:S01]  /*0870*/  STG.E.128 desc[UR10][R18.64], R8 ;  /* 0x0000000812007986 */ /* 0x0001e2000c101d0a */
[----:B------:R-:W-:Y:S01]  /*0880*/  IMAD.U32 R21, R21, 0x10000, RZ ;  /* 0x0001000015157824 */ /* 0x000fe200078e00ff */
[----:B------:R-:W-:Y:S01]  /*0890*/  SHF.L.U32 R20, R9, 0x10, RZ ;  /* 0x0000001009147819 */ /* 0x000fe200000006ff */
[----:B0-----:R-:W-:Y:S01]  /*08a0*/  FFMA.FTZ R8, R12, R12, R13 ;  /* 0x0000000c0c087223 */ /* 0x001fe2000001000d */
[----:B------:R-:W2:Y:S04]  /*08b0*/  LDG.E.64 R18, desc[UR10][R26.64] ;  /* 0x0000000a1a127981 */ /* 0x000ea8000c1e1b00 */
[----:B------:R0:W2:Y:S01]  /*08c0*/  LDG.E.128 R12, desc[UR10][R28.64] ;  /* 0x0000000a1c0c7981 */ /* 0x0000a2000c1e1d00 */
[----:B------:R-:W-:-:S04]  /*08d0*/  FMUL.FTZ R21, R21, R21 ;  /* 0x0000001515157220 */ /* 0x000fc80000410000 */
[----:B0-----:R-:W-:Y:S02]  /*08e0*/  FFMA.FTZ R29, R20, R20, R21 ;  /* 0x00000014141d7223 */ /* 0x001fe40000010015 */
[----:B------:R-:W3:Y:S01]  /*08f0*/  LDG.E.64 R20, desc[UR10][R26.64+0x8] ;  /* 0x0000080a1a147981 */ /* 0x000ee2000c1e1b00 */
[----:B------:R-:W-:Y:S01]  /*0900*/  IMAD.U32 R22, R22, 0x10000, RZ ;  /* 0x0001000016167824 */ /* 0x000fe200078e00ff */
[----:B------:R-:W-:-:S03]  /*0910*/  SHF.L.U32 R10, R10, 0x10, RZ ;  /* 0x000000100a0a7819 */ /* 0x000fc600000006ff */
[----:B------:R-:W-:Y:S01]  /*0920*/  FMUL.FTZ R9, R22, R22 ;  /* 0x0000001616097220 */ /* 0x000fe20000410000 */
[----:B------:R-:W-:-:S03]  /*0930*/  FADD.FTZ R8, RZ, R8 ;  /* 0x00000008ff087221 */ /* 0x000fc60000010000 */
[----:B------:R-:W-:Y:S01]  /*0940*/  FFMA.FTZ R10, R10, R10, R9 ;  /* 0x0000000a0a0a7223 */ /* 0x000fe20000010009 */
[----:B------:R-:W-:Y:S01]  /*0950*/  FADD.FTZ R29, R8, R29 ;  /* 0x0000001d081d7221 */ /* 0x000fe20000010000 */
[----:B------:R-:W-:-:S05]  /*0960*/  SHF.L.U32 R16, R16, 0x10, RZ ;  /* 0x0000001010107819 */ /* 0x000fca00000006ff */
[----:B------:R-:W-:Y:S01]  /*0970*/  FMUL.FTZ R16, R16, R16 ;  /* 0x0000001010107220 */ /* 0x000fe20000410000 */
[----:B------:R-:W-:-:S04]  /*0980*/  IADD3 R5, PT, PT, R0, R5, R0 ;  /* 0x0000000500057210 */ /* 0x000fc80007ffe000 */
[----:B------:R-:W-:Y:S02]  /*0990*/  ISETP.GE.AND P0, PT, R5, UR6, PT ;  /* 0x0000000605007c0c */ /* 0x000fe4000bf06270 */
[C---:B------:R-:W-:Y:S02]  /*09a0*/  LEA R17, R0.reuse, R17, 0x1 ;  /* 0x0000001100117211 */ /* 0x040fe400078e08ff */
[----:B------:R-:W-:Y:S01]  /*09b0*/  LEA R23, R0, R23, 0x1 ;  /* 0x0000001700177211 */ /* 0x000fe200078e08ff */
[----:B--2---:R-:W-:Y:S02]  /*09c0*/  HFMA2.BF16_V2 R12, R12, 1, 1, R18 ;  /* 0x3f803f800c0c7831 */ /* 0x004fe40000200012 */
[----:B------:R-:W-:-:S03]  /*09d0*/  HADD2.BF16_V2 R9, R13, R19 ;  /* 0x000000130d097230 */ /* 0x000fc60000200000 */
[C---:B------:R-:W-:Y:S02]  /*09e0*/  PRMT R13, R12.reuse, 0x7632, R13 ;  /* 0x000076320c0d7816 */ /* 0x040fe4000000000d */
[----:B------:R-:W-:Y:S02]  /*09f0*/  PRMT R18, R9, 0x7632, R18 ;  /* 0x0000763209127816 */ /* 0x000fe40000000012 */
[----:B------:R-:W-:Y:S01]  /*0a00*/  PRMT R8, R12, 0x5410, R13 ;  /* 0x000054100c087816 */ /* 0x000fe2000000000d */
[----:B------:R-:W-:Y:S02]  /*0a10*/  IMAD.U32 R19, R13, 0x10000, RZ ;  /* 0x000100000d137824 */ /* 0x000fe400078e00ff */
[----:B---3--:R-:W-:Y:S01]  /*0a20*/  HFMA2.BF16_V2 R14, R14, 1, 1, R20 ;  /* 0x3f803f800e0e7831 */ /* 0x008fe20000200014 */
[----:B------:R-:W-:Y:S02]  /*0a30*/  PRMT R9, R9, 0x5410, R18 ;  /* 0x0000541009097816 */ /* 0x000fe40000000012 */
[----:B------:R-:W-:Y:S01]  /*0a40*/  SHF.L.U32 R12, R8, 0x10, RZ ;  /* 0x00000010080c7819 */ /* 0x000fe200000006ff */
[----:B------:R-:W-:Y:S01]  /*0a50*/  FMUL.FTZ R19, R19, R19 ;  /* 0x0000001313137220 */ /* 0x000fe20000410000 */
[----:B------:R-:W-:Y:S01]  /*0a60*/  IMAD.U32 R20, R18, 0x10000, RZ ;  /* 0x0001000012147824 */ /* 0x000fe200078e00ff */
[----:B------:R-:W-:Y:S01]  /*0a70*/  SHF.L.U32 R13, R11, 0x10, RZ ;  /* 0x000000100b0d7819 */ /* 0x000fe200000006ff */
[----:B------:R-:W-:-:S02]  /*0a80*/  HADD2.BF16_V2 R11, R15, R21 ;  /* 0x000000150f0b7230 */ /* 0x000fc40000200000 */
[----:B------:R-:W-:Y:S01]  /*0a90*/  FFMA.FTZ R12, R12, R12, R19 ;  /* 0x0000000c0c0c7223 */ /* 0x000fe20000010013 */
[----:B------:R-:W-:Y:S01]  /*0aa0*/  SHF.L.U32 R18, R9, 0x10, RZ ;  /* 0x0000001009127819 */ /* 0x000fe200000006ff */
[----:B------:R-:W-:Y:S01]  /*0ab0*/  FMUL.FTZ R19, R20, R20 ;  /* 0x0000001414137220 */ /* 0x000fe20000410000 */
[--C-:B------:R-:W-:Y:S01]  /*0ac0*/  FFMA.FTZ R13, R13, R13, R16.reuse ;  /* 0x0000000d0d0d7223 */ /* 0x100fe20000010010 */
[----:B------:R-:W-:Y:S02]  /*0ad0*/  PRMT R16, R11, 0x7632, R16 ;  /* 0x000076320b107816 */ /* 0x000fe40000000010 */
[--C-:B------:R-:W-:Y:S01]  /*0ae0*/  FFMA.FTZ R18, R18, R18, R19.reuse ;  /* 0x0000001212127223 */ /* 0x100fe20000010013 */
[----:B------:R-:W-:Y:S01]  /*0af0*/  PRMT R19, R14, 0x7632, R19 ;  /* 0x000076320e137816 */ /* 0x000fe20000000013 */
[----:B------:R-:W-:Y:S01]  /*0b00*/  FADD.FTZ R15, RZ, R12 ;  /* 0x0000000cff0f7221 */ /* 0x000fe20000010000 */
[----:B------:R-:W-:Y:S01]  /*0b10*/  FADD.FTZ R12, R29, R10 ;  /* 0x0000000a1d0c7221 */ /* 0x000fe20000010000 */
[----:B------:R-:W-:-:S02]  /*0b20*/  PRMT R11, R11, 0x5410, R16 ;  /* 0x000054100b0b7816 */ /* 0x000fc40000000010 */
[----:B------:R-:W-:Y:S01]  /*0b30*/  PRMT R10, R14, 0x5410, R19 ;  /* 0x000054100e0a7816 */ /* 0x000fe20000000013 */
[----:B------:R-:W-:Y:S01]  /*0b40*/  FADD.FTZ R15, R15, R18 ;  /* 0x000000120f0f7221 */ /* 0x000fe20000010000 */
[----:B------:R-:W-:-:S03]  /*0b50*/  IMAD.U32 R18, R19, 0x10000, RZ ;  /* 0x0001000013127824 */ /* 0x000fc600078e00ff */
[----:B------:R1:W-:Y:S01]  /*0b60*/  STG.E.128 desc[UR10][R26.64], R8 ;  /* 0x000000081a007986 */ /* 0x0003e2000c101d0a */
[----:B------:R-:W-:Y:S01]  /*0b70*/  SHF.L.U32 R20, R16, 0x10, RZ ;  /* 0x0000001010147819 */ /* 0x000fe200000006ff */
[----:B------:R-:W-:Y:S01]  /*0b80*/  FMUL.FTZ R19, R18, R18 ;  /* 0x0000001212137220 */ /* 0x000fe20000410000 */
[----:B------:R-:W-:Y:S01]  /*0b90*/  SHF.L.U32 R14, R10, 0x10, RZ ;  /* 0x000000100a0e7819 */ /* 0x000fe200000006ff */
[----:B------:R-:W-:Y:S02]  /*0ba0*/  IMAD.U32 R16, R11, 0x10000, RZ ;  /* 0x000100000b107824 */ /* 0x000fe400078e00ff */
[----:B------:R-:W-:Y:S02]  /*0bb0*/  FMUL.FTZ R21, R20, R20 ;  /* 0x0000001414157220 */ /* 0x000fe40000410000 */
[----:B------:R-:W-:Y:S01]  /*0bc0*/  FFMA.FTZ R14, R14, R14, R19 ;  /* 0x0000000e0e0e7223 */ /* 0x000fe20000010013 */
[----:B------:R-:W-:Y:S01]  /*0bd0*/  FADD.FTZ R13, R12, R13 ;  /* 0x0000000d0c0d7221 */ /* 0x000fe20000010000 */
[----:B------:R-:W-:-:S02]  /*0be0*/  FFMA.FTZ R21, R16, R16, R21 ;  /* 0x0000001010157223 */ /* 0x000fc40000010015 */
[----:B------:R-:W-:Y:S01]  /*0bf0*/  FADD.FTZ R14, R15, R14 ;  /* 0x0000000e0f0e7221 */ /* 0x000fe20000010000 */
[----:B------:R-:W-:-:S03]  /*0c00*/  FADD.FTZ R2, R13, R2 ;  /* 0x000000020d027221 */ /* 0x000fc60000010000 */
[----:B------:R-:W-:-:S04]  /*0c10*/  FADD.FTZ R21, R14, R21 ;  /* 0x000000150e157221 */ /* 0x000fc80000010000 */
[----:B------:R-:W-:Y:S01]  /*0c20*/  FADD.FTZ R2, R2, R21 ;  /* 0x0000001502027221 */ /* 0x000fe20000010000 */
[----:B-1----:R-:W-:Y:S06]  /*0c30*/  @!P0 BRA `(.L_x_31) ;  /* 0xfffffff800988947 */ /* 0x002fec000383ffff */
.L_x_28:
[----:B------:R-:W-:Y:S05]  /*0c40*/  BSYNC.RECONVERGENT B0 ;  /* 0x0000000000007941 */ /* 0x000fea0003800200 */
.L_x_27:
        /* <DEDUP_REMOVED lines=12> */
[----:B0-----:R-:W-:Y:S02]  /*0d10*/  @P0 FADD R4, R5, R4 ;  /* 0x0000000405040221 */ /* 0x001fe40000000000 */
[----:B------:R-:W-:Y:S01]  /*0d20*/  @!P1 VIADD R8, R8, 0x4 ;  /* 0x0000000408089836 */ /* 0x000fe20000000000 */
[----:B------:R-:W-:Y:S02]  /*0d30*/  @!P1 LOP3.LUT R2, R2, 0x7c, RZ, 0xc0, !PT ;  /* 0x0000007c02029812 */ /* 0x000fe400078ec0ff */
[----:B------:R-:W0:Y:S02]  /*0d40*/  SHFL.DOWN P0, R7, R4, 0x4, 0x1f ;  /* 0x08801f0004077f89 */ /* 0x000e240000000000 */
        /* <DEDUP_REMOVED lines=56> */
.L_x_33:
[----:B------:R-:W-:Y:S01]  /*10d0*/  LOP3.LUT R4, R3, 0x3e0, RZ, 0xc0, !PT ;  /* 0x000003e003047812 */ /* 0x000fe200078ec0ff */
[----:B------:R-:W0:Y:S03]  /*10e0*/  S2R R8, SR_LANEID ;  /* 0x0000000000087919 */ /* 0x000e260000000000 */
[----:B------:R-:W-:Y:S01]  /*10f0*/  LOP3.LUT R7, RZ, R4, RZ, 0x33, !PT ;  /* 0x00000004ff077212 */ /* 0x000fe200078e33ff */
[----:B------:R-:W-:-:S03]  /*1100*/  VIADD R5, R4, 0x20 ;  /* 0x0000002004057836 */ /* 0x000fc60000000000 */
[-C--:B------:R-:W-:Y:S02]  /*1110*/  IADD3 R7, PT, PT, R7, R0.reuse, RZ ;  /* 0x0000000007077210 */ /* 0x080fe40007ffe0ff */
[----:B------:R-:W-:-:S04]  /*1120*/  ISETP.GT.U32.AND P0, PT, R5, R0, PT ;  /* 0x000000000500720c */ /* 0x000fc80003f04070 */
[----:B------:R-:W-:-:S08]  /*1130*/  SEL R7, R7, 0x1f, P0 ;  /* 0x0000001f07077807 */ /* 0x000fd00000000000 */
        /* <DEDUP_REMOVED lines=12> */
[----:B------:R-:W-:Y:S02]  /*1200*/  @!P1 IMAD.IADD R11, R2, 0x1, R11 ;  /* 0x00000001020b9824 */ /* 0x000fe400078e020b */
        /* <DEDUP_REMOVED lines=84> */
.L_x_35:
[----:B------:R-:W-:Y:S01]  /*1750*/  I2FP.F32.S32 R4, UR9 ;  /* 0x0000000900047c45 */ /* 0x000fe20008201400 */
[----:B------:R-:W0:Y:S03]  /*1760*/  LDCU UR5, c[0x0][0x3a0] ;  /* 0x00007400ff0577ac */ /* 0x000e260008000800 */
[----:B------:R-:W0:Y:S02]  /*1770*/  MUFU.RCP R5, R4 ;  /* 0x0000000400057308 */ /* 0x000e240000001000 */
[----:B0-----:R-:W-:-:S06]  /*1780*/  FFMA.FTZ R20, R5, R20, UR5 ;  /* 0x0000000505147e23 */ /* 0x001fcc0008010014 */
[----:B------:R-:W0:Y:S02]  /*1790*/  MUFU.RSQ R5, R20 ;  /* 0x0000001400057308 */ /* 0x000e240000001400 */
[----:B0-----:R2:W-:Y:S02]  /*17a0*/  STS [R2], R5 ;  /* 0x0000000502007388 */ /* 0x0015e40000000800 */
.L_x_34:
[----:B------:R-:W-:Y:S05]  /*17b0*/  BSYNC.RECONVERGENT B0 ;  /* 0x0000000000007941 */ /* 0x000fea0003800200 */
.L_x_32:
[----:B------:R-:W-:Y:S01]  /*17c0*/  BAR.SYNC.DEFER_BLOCKING 0x0 ;  /* 0x0000000000007b1d */ /* 0x000fe20000010000 */
[----:B------:R-:W-:-:S13]  /*17d0*/  ISETP.GE.AND P0, PT, R3, UR6, PT ;  /* 0x0000000603007c0c */ /* 0x000fda000bf06270 */
[----:B------:R-:W-:Y:S05]  /*17e0*/  @P0 EXIT ;  /* 0x000000000000094d */ /* 0x000fea0003800000 */
[----:B------:R-:W3:Y:S01]  /*17f0*/  I2F.U32.RP R6, R0 ;  /* 0x0000000000067306 */ /* 0x000ee20000209000 */
[----:B------:R-:W-:Y:S01]  /*1800*/  IADD3 R10, PT, PT, R3, R0, RZ ;  /* 0x00000000030a7210 */ /* 0x000fe20007ffe0ff */
[----:B------:R-:W4:Y:S01]  /*1810*/  S2UR UR9, SR_CgaCtaId ;  /* 0x00000000000979c3 */ /* 0x000f220000008800 */
[----:B------:R-:W-:Y:S01]  /*1820*/  ISETP.NE.U32.AND P2, PT, R0, RZ, PT ;  /* 0x000000ff0000720c */ /* 0x000fe20003f45070 */
[----:B------:R-:W-:Y:S01]  /*1830*/  UMOV UR5, 0x400 ;  /* 0x0000040000057882 */ /* 0x000fe20000000000 */
[C---:B------:R-:W-:Y:S01]  /*1840*/  ISETP.GE.U32.AND P0, PT, R10.reuse, UR6, PT ;  /* 0x000000060a007c0c */ /* 0x040fe2000bf06070 */
[----:B------:R-:W-:Y:S01]  /*1850*/  BSSY.RECONVERGENT B0, `(.L_x_36) ;  /* 0x0000055000007945 */ /* 0x000fe20003800200 */
[----:B------:R-:W-:Y:S02]  /*1860*/  VIMNMX.U32 R7, PT, PT, R10, UR6, !PT ;  /* 0x000000060a077c48 */ /* 0x000fe4000ffe0000 */
[----:B-12---:R-:W-:Y:S01]  /*1870*/  SEL R2, RZ, 0x1, P0 ;  /* 0x00000001ff027807 */ /* 0x006fe20000000000 */
[----:B------:R-:W1:Y:S03]  /*1880*/  S2UR UR8, SR_CTAID.X ;  /* 0x00000000000879c3 */ /* 0x000e660000002500 */
[----:B------:R-:W-:Y:S01]  /*1890*/  IADD3 R7, PT, PT, R7, -R10, -R2 ;  /* 0x8000000a07077210 */ /* 0x000fe20007ffe802 */
[----:B---3--:R-:W2:Y:S01]  /*18a0*/  MUFU.RCP R6, R6 ;  /* 0x0000000600067308 */ /* 0x008ea20000001000 */
[----:B----4-:R-:W-:Y:S01]  /*18b0*/  ULEA UR9, UR9, UR5, 0x18 ;  /* 0x0000000509097291 */ /* 0x010fe2000f8ec0ff */
[----:B--2---:R-:W-:Y:S01]  /*18c0*/  IADD3 R4, PT, PT, R6, 0xffffffe, RZ ;  /* 0x0ffffffe06047810 */ /* 0x004fe20007ffe0ff */
[----:B-1----:R-:W-:-:S05]  /*18d0*/  UIMAD.WIDE.U32 UR4, UR4, UR8, URZ ;  /* 0x00000008040472a5 */ /* 0x002fca000f8e00ff */
[----:B------:R1:W2:Y:S01]  /*18e0*/  F2I.FTZ.U32.TRUNC.NTZ R5, R4 ;  /* 0x0000000400057305 */ /* 0x0002a2000021f000 */
[----:B------:R-:W-:Y:S02]  /*18f0*/  UIMAD UR7, UR7, UR8, URZ ;  /* 0x00000008070772a4 */ /* 0x000fe4000f8e02ff */
[----:B------:R-:W-:Y:S02]  /*1900*/  UIMAD UR8, UR6, UR8, URZ ;  /* 0x00000008060872a4 */ /* 0x000fe4000f8e02ff */
[----:B------:R-:W-:Y:S01]  /*1910*/  UIADD3 UR7, UPT, UPT, UR5, UR7, URZ ;  /* 0x0000000705077290 */ /* 0x000fe2000fffe0ff */
[----:B-1----:R-:W-:Y:S01]  /*1920*/  MOV R4, RZ ;  /* 0x000000ff00047202 */ /* 0x002fe20000000f00 */
[----:B--2---:R-:W-:-:S04]  /*1930*/  IMAD.MOV R9, RZ, RZ, -R5 ;  /* 0x000000ffff097224 */ /* 0x004fc800078e0a05 */
[----:B------:R-:W-:-:S04]  /*1940*/  IMAD R9, R9, R0, RZ ;  /* 0x0000000009097224 */ /* 0x000fc800078e02ff */
[----:B------:R-:W-:-:S06]  /*1950*/  IMAD.HI.U32 R6, R5, R9, R4 ;  /* 0x0000000905067227 */ /* 0x000fcc00078e0004 */
[----:B------:R-:W-:-:S04]  /*1960*/  IMAD.HI.U32 R5, R6, R7, RZ ;  /* 0x0000000706057227 */ /* 0x000fc800078e00ff */
[----:B------:R-:W-:-:S04]  /*1970*/  IMAD.MOV R4, RZ, RZ, -R5 ;  /* 0x000000ffff047224 */ /* 0x000fc800078e0a05 */
[----:B------:R-:W-:-:S05]  /*1980*/  IMAD R7, R0, R4, R7 ;  /* 0x0000000400077224 */ /* 0x000fca00078e0207 */
[----:B------:R-:W-:-:S13]  /*1990*/  ISETP.GE.U32.AND P0, PT, R7, R0, PT ;  /* 0x000000000700720c */ /* 0x000fda0003f06070 */
[-C--:B------:R-:W-:Y:S02]  /*19a0*/  @P0 IADD3 R7, PT, PT, R7, -R0.reuse, RZ ;  /* 0x8000000007070210 */ /* 0x080fe40007ffe0ff */
[----:B------:R-:W-:Y:S02]  /*19b0*/  @P0 IADD3 R5, PT, PT, R5, 0x1, RZ ;  /* 0x0000000105050810 */ /* 0x000fe40007ffe0ff */
[----:B------:R-:W-:-:S13]  /*19c0*/  ISETP.GE.U32.AND P1, PT, R7, R0, PT ;  /* 0x000000000700720c */ /* 0x000fda0003f26070 */
[----:B------:R-:W-:Y:S01]  /*19d0*/  @P1 VIADD R5, R5, 0x1 ;  /* 0x0000000105051836 */ /* 0x000fe20000000000 */
[----:B------:R-:W-:-:S04]  /*19e0*/  @!P2 LOP3.LUT R5, RZ, R0, RZ, 0x33, !PT ;  /* 0x00000000ff05a212 */ /* 0x000fc800078e33ff */
[----:B------:R-:W-:-:S04]  /*19f0*/  IADD3 R2, PT, PT, R2, R5, RZ ;  /* 0x0000000502027210 */ /* 0x000fc80007ffe0ff */
[C---:B------:R-:W-:Y:S02]  /*1a00*/  LOP3.LUT R4, R2.reuse, 0x1, RZ, 0xc0, !PT ;  /* 0x0000000102047812 */ /* 0x040fe400078ec0ff */
[----:B------:R-:W-:Y:S02]  /*1a10*/  ISETP.NE.AND P1, PT, R2, RZ, PT ;  /* 0x000000ff0200720c */ /* 0x000fe40003f25270 */
[----:B------:R-:W-:Y:S01]  /*1a20*/  ISETP.NE.U32.AND P0, PT, R4, 0x1, PT ;  /* 0x000000010400780c */ /* 0x000fe20003f05070 */
[----:B------:R-:W1:-:S12]  /*1a30*/  LDS R2, [UR9] ;  /* 0x00000009ff027984 */ /* 0x000e580008000800 */
[----:B------:R-:W-:Y:S05]  /*1a40*/  @!P0 BRA `(.L_x_37) ;  /* 0x0000000000d48947 */ /* 0x000fea0003800000 */
[----:B------:R-:W2:Y:S01]  /*1a50*/  LDC.64 R18, c[0x0][0x398] ;  /* 0x0000e600ff127b82 */ /* 0x000ea20000000a00 */
[C---:B------:R-:W-:Y:S01]  /*1a60*/  IADD3 R7, PT, PT, R3.reuse, UR8, RZ ;  /* 0x0000000803077c10 */ /* 0x040fe2000fffe0ff */
[----:B------:R-:W3:Y:S06]  /*1a70*/  LDCU.64 UR12, c[0x0][0x380] ;  /* 0x00007000ff0c77ac */ /* 0x000eec0008000a00 */
[----:B------:R-:W4:Y:S01]  /*1a80*/  LDC.64 R4, c[0x0][0x390] ;  /* 0x0000e400ff047b82 */ /* 0x000f220000000a00 */
[----:B--2---:R-:W-:-:S05]  /*1a90*/  IMAD.WIDE.U32 R18, R3, 0x10, R18 ;  /* 0x0000001003127825 */ /* 0x004fca00078e0012 */
[----:B------:R-:W2:Y:S01]  /*1aa0*/  LDG.E.U16.CONSTANT R12, desc[UR10][R18.64] ;  /* 0x0000000a120c7981 */ /* 0x000ea2000c1e9500 */
[----:B----4-:R-:W-:-:S03]  /*1ab0*/  IMAD.WIDE R4, R7, 0x10, R4 ;  /* 0x0000001007047825 */ /* 0x010fc600078e0204 */
[----:B------:R-:W2:Y:S04]  /*1ac0*/  LDG.E.U16.CONSTANT R15, desc[UR10][R18.64+0x2] ;  /* 0x0000020a120f7981 */ /* 0x000ea8000c1e9500 */
[----:B------:R-:W4:Y:S04]  /*1ad0*/  LDG.E.U16.CONSTANT R17, desc[UR10][R18.64+0x4] ;  /* 0x0000040a12117981 */ /* 0x000f28000c1e9500 */
[----:B------:R-:W5:Y:S04]  /*1ae0*/  LDG.E.128 R4, desc[UR10][R4.64] ;  /* 0x0000000a04047981 */ /* 0x000f68000c1e1d00 */
[----:B0-----:R-:W4:Y:S04]  /*1af0*/  LDG.E.U16.CONSTANT R20, desc[UR10][R18.64+0x6] ;  /* 0x0000060a12147981 */ /* 0x001f28000c1e9500 */
[----:B------:R-:W4:Y:S04]  /*1b00*/  LDG.E.U16.CONSTANT R14, desc[UR10][R18.64+0x8] ;  /* 0x0000080a120e7981 */ /* 0x000f28000c1e9500 */
[----:B------:R-:W4:Y:S04]  /*1b10*/  LDG.E.U16.CONSTANT R13, desc[UR10][R18.64+0xa] ;  /* 0x00000a0a120d7981 */ /* 0x000f28000c1e9500 */
[----:B------:R-:W4:Y:S04]  /*1b20*/  LDG.E.U16.CONSTANT R11, desc[UR10][R18.64+0xc] ;  /* 0x00000c0a120b7981 */ /* 0x000f28000c1e9500 */
[----:B------:R0:W4:Y:S01]  /*1b30*/  LDG.E.U16.CONSTANT R16, desc[UR10][R18.64+0xe] ;  /* 0x00000e0a12107981 */ /* 0x000122000c1e9500 */
[----:B------:R-:W-:-:S05]  /*1b40*/  IADD3 R3, P0, PT, R3, UR4, RZ ;  /* 0x0000000403037c10 */ /* 0x000fca000ff1e0ff */
[----:B------:R-:W-:Y:S01]  /*1b50*/  IMAD.X R22, RZ, RZ, UR7, P0 ;  /* 0x00000007ff167e24 */ /* 0x000fe200080e06ff */
[----:B---3--:R-:W-:-:S04]  /*1b60*/  LEA R8, P0, R3, UR12, 0x4 ;  /* 0x0000000c03087c11 */ /* 0x008fc8000f8020ff */
[----:B------:R-:W-:Y:S02]  /*1b70*/  LEA.HI.X R9, R3, UR13, R22, 0x4, P0 ;  /* 0x0000000d03097c11 */ /* 0x000fe400080f2416 */
[--C-:B--2---:R-:W-:Y:S02]  /*1b80*/  PRMT R3, R12, 0x5410, R15.reuse ;  /* 0x000054100c037816 */ /* 0x104fe4000000000f */
[C---:B-----5:R-:W-:Y:S02]  /*1b90*/  PRMT R15, R7.reuse, 0x7632, R15 ;  /* 0x00007632070f7816 */ /* 0x060fe4000000000f */
[----:B------:R-:W-:Y:S01]  /*1ba0*/  SHF.L.U32 R23, R7, 0x10, RZ ;  /* 0x0000001007177819 */ /* 0x000fe200000006ff */
[----:B0-----:R-:W-:Y:S01]  /*1bb0*/  IMAD.U32 R19, R5, 0x10000, RZ ;  /* 0x0001000005137824 */ /* 0x001fe200078e00ff */
[C---:B------:R-:W-:Y:S02]  /*1bc0*/  PRMT R7, R6.reuse, 0x7632, R7 ;  /* 0x0000763206077816 */ /* 0x040fe40000000007 */
[----:B------:R-:W-:-:S02]  /*1bd0*/  SHF.L.U32 R21, R6, 0x10, RZ ;  /* 0x0000001006157819 */ /* 0x000fc400000006ff */
[----:B------:R-:W-:Y:S02]  /*1be0*/  PRMT R6, R5, 0x7632, R6 ;  /* 0x0000763205067816 */ /* 0x000fe40000000006 */
[C---:B------:R-:W-:Y:S02]  /*1bf0*/  PRMT R5, R4.reuse, 0x7632, R5 ;  /* 0x0000763204057816 */ /* 0x040fe40000000005 */
[----:B----4-:R-:W-:Y:S02]  /*1c00*/  PRMT R12, R17, 0x5410, R20 ;  /* 0x00005410110c7816 */ /* 0x010fe40000000014 */
[----:B------:R-:W-:Y:S01]  /*1c10*/  SHF.L.U32 R25, R15, 0x10, RZ ;  /* 0x000000100f197819 */ /* 0x000fe200000006ff */
[----:B------:R-:W-:Y:S01]  /*1c20*/  IMAD.U32 R15, R7, 0x10000, RZ ;  /* 0x00010000070f7824 */ /* 0x000fe200078e00ff */
[----:B------:R-:W-:Y:S02]  /*1c30*/  SHF.L.U32 R17, R4, 0x10, RZ ;  /* 0x0000001004117819 */ /* 0x000fe400000006ff */
[----:B------:R-:W-:Y:S01]  /*1c40*/  SHF.L.U32 R5, R5, 0x10, RZ ;  /* 0x0000001005057819 */ /* 0x000fe200000006ff */
[----:B-1----:R-:W-:Y:S01]  /*1c50*/  FMUL.FTZ R4, R2, R23 ;  /* 0x0000001702047220 */ /* 0x002fe20000410000 */
[----:B------:R-:W-:Y:S01]  /*1c60*/  SHF.L.U32 R7, R6, 0x10, RZ ;  /* 0x0000001006077819 */ /* 0x000fe200000006ff */
[C---:B------:R-:W-:Y:S01]  /*1c70*/  FMUL.FTZ R25, R2.reuse, R25 ;  /* 0x0000001902197220 */ /* 0x040fe20000410000 */
[C---:B------:R-:W-:Y:S01]  /*1c80*/  FMUL.FTZ R21, R2.reuse, R21 ;  /* 0x0000001502157220 */ /* 0x040fe20000410000 */
[C---:B------:R-:W-:Y:S01]  /*1c90*/  FMUL.FTZ R17, R2.reuse, R17 ;  /* 0x0000001102117220 */ /* 0x040fe20000410000 */
[C---:B------:R-:W-:Y:S01]  /*1ca0*/  FMUL.FTZ R20, R2.reuse, R15 ;  /* 0x0000000f02147220 */ /* 0x040fe20000410000 */
[C---:B------:R-:W-:Y:S01]  /*1cb0*/  FMUL.FTZ R6, R2.reuse, R5 ;  /* 0x0000000502067220 */ /* 0x040fe20000410000 */
[C---:B------:R-:W-:Y:S01]  /*1cc0*/  FMUL.FTZ R19, R2.reuse, R19 ;  /* 0x0000001302137220 */ /* 0x040fe20000410000 */
[----:B------:R-:W-:Y:S01]  /*1cd0*/  FMUL.FTZ R18, R2, R7 ;  /* 0x0000000702127220 */ /* 0x000fe20000410000 */
[----:B------:R-:W-:-:S02]  /*1ce0*/  F2FP.BF16.F32.PACK_AB R7, R25, R4 ;  /* 0x000000041907723e */ /* 0x000fc400000010ff */
[----:B------:R-:W-:Y:S02]  /*1cf0*/  PRMT R13, R14, 0x5410, R13 ;  /* 0x000054100e0d7816 */ /* 0x000fe4000000000d */
[----:B------:R-:W-:Y:S02]  /*1d00*/  F2FP.BF16.F32.PACK_AB R20, R20, R21 ;  /* 0x000000151414723e */ /* 0x000fe400000010ff */
[----:B------:R-:W-:Y:S02]  /*1d10*/  F2FP.BF16.F32.PACK_AB R4, R6, R17 ;  /* 0x000000110604723e */ /* 0x000fe400000010ff */
[----:B------:R-:W-:Y:S02]  /*1d20*/  F2FP.BF16.F32.PACK_AB R5, R18, R19 ;  /* 0x000000131205723e */ /* 0x000fe400000010ff */
[----:B------:R-:W-:Y:S01]  /*1d30*/  PRMT R16, R11, 0x5410, R16 ;  /* 0x000054100b107816 */ /* 0x000fe20000000010 */
[----:B------:R-:W-:Y:S02]  /*1d40*/  HFMA2.BF16_V2 R6, R20, R13, -RZ ;  /* 0x0000000d14067231 */ /* 0x000fe400003000ff */
[----:B------:R-:W-:-:S02]  /*1d50*/  HFMA2.BF16_V2 R4, R4, R3, -RZ ;  /* 0x0000000304047231 */ /* 0x000fc400003000ff */
[----:B------:R-:W-:Y:S02]  /*1d60*/  HMUL2.BF16_V2 R5, R5, R12 ;  /* 0x0000000c05057232 */ /* 0x000fe40000200000 */
[----:B------:R-:W-:-:S05]  /*1d70*/  HMUL2.BF16_V2 R7, R7, R16 ;  /* 0x0000001007077232 */ /* 0x000fca0000200000 */
[----:B------:R2:W-:Y:S01]  /*1d80*/  STG.E.128 desc[UR10][R8.64], R4 ;  /* 0x0000000408007986 */ /* 0x0005e2000c101d0a */
[----:B------:R-:W-:-:S07]  /*1d90*/  IMAD.MOV.U32 R3, RZ, RZ, R10 ;  /* 0x000000ffff037224 */ /* 0x000fce00078e000a */
.L_x_37:
[----:B------:R-:W-:Y:S05]  /*1da0*/  BSYNC.RECONVERGENT B0 ;  /* 0x0000000000007941 */ /* 0x000fea0003800200 */
.L_x_36:
[----:B------:R-:W-:Y:S05]  /*1db0*/  @!P1 EXIT ;  /* 0x000000000000994d */ /* 0x000fea0003800000 */
[C---:B------:R-:W-:Y:S01]  /*1dc0*/  IADD3 R13, PT, PT, R3.reuse, R0, RZ ;  /* 0x00000000030d7210 */ /* 0x040fe20007ffe0ff */
[----:B------:R-:W3:Y:S01]  /*1dd0*/  LDCU.64 UR12, c[0x0][0x380] ;  /* 0x00007000ff0c77ac */ /* 0x000ee20008000a00 */
[----:B------:R-:W-:-:S07]  /*1de0*/  IADD3 R15, PT, PT, R3, UR8, RZ ;  /* 0x00000008030f7c10 */ /* 0x000fce000fffe0ff */
.L_x_38:
[----:B0-----:R-:W0:Y:S08]  /*1df0*/  LDC.64 R10, c[0x0][0x398] ;  /* 0x0000e600ff0a7b82 */ /* 0x001e300000000a00 */
[----:B--2---:R-:W2:Y:S01]  /*1e00*/  LDC.64 R8, c[0x0][0x390] ;  /* 0x0000e400ff087b82 */ /* 0x004ea20000000a00 */
[----:B0-----:R-:W-:-:S05]  /*1e10*/  IMAD.WIDE.U32 R22, R3, 0x10, R10 ;  /* 0x0000001003167825 */ /* 0x001fca00078e000a */
[----:B----4-:R-:W4:Y:S01]  /*1e20*/  LDG.E.U16.CONSTANT R12, desc[UR10][R22.64] ;  /* 0x0000000a160c7981 */ /* 0x010f22000c1e9500 */
[----:B--2---:R-:W-:-:S03]  /*1e30*/  IMAD.WIDE R8, R15, 0x10, R8 ;  /* 0x000000100f087825 */ /* 0x004fc600078e0208 */
[----:B------:R-:W4:Y:S04]  /*1e40*/  LDG.E.U16.CONSTANT R19, desc[UR10][R22.64+0x2] ;  /* 0x0000020a16137981 */ /* 0x000f28000c1e9500 */
[----:B------:R-:W2:Y:S04]  /*1e50*/  LDG.E.U16.CONSTANT R20, desc[UR10][R22.64+0x8] ;  /* 0x0000080a16147981 */ /* 0x000ea8000c1e9500 */
[----:B------:R-:W2:Y:S04]  /*1e60*/  LDG.E.U16.CONSTANT R27, desc[UR10][R22.64+0xa] ;  /* 0x00000a0a161b7981 */ /* 0x000ea8000c1e9500 */
[----:B------:R-:W5:Y:S04]  /*1e70*/  LDG.E.U16.CONSTANT R14, desc[UR10][R22.64+0x4] ;  /* 0x0000040a160e7981 */ /* 0x000f68000c1e9500 */
[----:B------:R-:W5:Y:S04]  /*1e80*/  LDG.E.U16.CONSTANT R25, desc[UR10][R22.64+0x6] ;  /* 0x0000060a16197981 */ /* 0x000f68000c1e9500 */
[----:B------:R0:W5:Y:S04]  /*1e90*/  LDG.E.128 R4, desc[UR10][R8.64] ;  /* 0x0000000a08047981 */ /* 0x000168000c1e1d00 */
[----:B------:R-:W5:Y:S04]  /*1ea0*/  LDG.E.U16.CONSTANT R18, desc[UR10][R22.64+0xc] ;  /* 0x00000c0a16127981 */ /* 0x000f68000c1e9500 */
[----:B------:R1:W5:Y:S01]  /*1eb0*/  LDG.E.U16.CONSTANT R21, desc[UR10][R22.64+0xe] ;  /* 0x00000e0a16157981 */ /* 0x000362000c1e9500 */
[----:B------:R-:W-:-:S05]  /*1ec0*/  IADD3 R17, P0, PT, R3, UR4, RZ ;  /* 0x0000000403117c10 */ /* 0x000fca000ff1e0ff */
[----:B------:R-:W-:Y:S01]  /*1ed0*/  IMAD.X R24, RZ, RZ, UR7, P0 ;  /* 0x00000007ff187e24 */ /* 0x000fe200080e06ff */
[----:B---3--:R-:W-:-:S04]  /*1ee0*/  LEA R16, P0, R17, UR12, 0x4 ;  /* 0x0000000c11107c11 */ /* 0x008fc8000f8020ff */
[----:B------:R-:W-:Y:S02]  /*1ef0*/  LEA.HI.X R17, R17, UR13, R24, 0x4, P0 ;  /* 0x0000000d11117c11 */ /* 0x000fe400080f2418 */
[----:B0-----:R-:W-:-:S05]  /*1f00*/  LEA R8, P0, R0, R8, 0x4 ;  /* 0x0000000800087211 */ /* 0x001fca00078020ff */
[----:B------:R-:W-:Y:S01]  /*1f10*/  IMAD.X R9, RZ, RZ, R9, P0 ;  /* 0x000000ffff097224 */ /* 0x000fe200000e0609 */
[----:B----4-:R-:W-:Y:S02]  /*1f20*/  PRMT R12, R12, 0x5410, R19 ;  /* 0x000054100c0c7816 */ /* 0x010fe40000000013 */
[----:B--2---:R-:W-:Y:S02]  /*1f30*/  PRMT R19, R20, 0x5410, R27 ;  /* 0x0000541014137816 */ /* 0x004fe4000000001b */
[--C-:B-----5:R-:W-:Y:S02]  /*1f40*/  PRMT R14, R14, 0x5410, R25.reuse ;  /* 0x000054100e0e7816 */ /* 0x120fe40000000019 */
[C---:B------:R-:W-:Y:S02]  /*1f50*/  SHF.L.U32 R27, R6.reuse, 0x10, RZ ;  /* 0x00000010061b7819 */ /* 0x040fe400000006ff */
[----:B------:R-:W-:Y:S02]  /*1f60*/  PRMT R25, R6, 0x7632, R25 ;  /* 0x0000763206197816 */ /* 0x000fe40000000019 */
[----:B------:R-:W-:-:S02]  /*1f70*/  PRMT R24, R7, 0x7632, R24 ;  /* 0x0000763207187816 */ /* 0x000fc40000000018 */
[C---:B------:R-:W-:Y:S02]  /*1f80*/  PRMT R6, R4.reuse, 0x7632, R6 ;  /* 0x0000763204067816 */ /* 0x040fe40000000006 */
[----:B------:R-:W-:Y:S02]  /*1f90*/  SHF.L.U32 R29, R7, 0x10, RZ ;  /* 0x00000010071d7819 */ /* 0x000fe400000006ff */
[----:B------:R-:W-:Y:S01]  /*1fa0*/  SHF.L.U32 R7, R4, 0x10, RZ ;  /* 0x0000001004077819 */ /* 0x000fe200000006ff */
[----:B-1----:R-:W-:Y:S01]  /*1fb0*/  FMUL.FTZ R4, R2, R27 ;  /* 0x0000001b02047220 */ /* 0x002fe20000410000 */
[----:B------:R-:W-:Y:S02]  /*1fc0*/  PRMT R20, R5, 0x7632, R20 ;  /* 0x0000763205147816 */ /* 0x000fe40000000014 */
[----:B------:R-:W-:Y:S01]  /*1fd0*/  SHF.L.U32 R25, R25, 0x10, RZ ;  /* 0x0000001019197819 */ /* 0x000fe200000006ff */
[----:B------:R-:W-:Y:S01]  /*1fe0*/  IMAD.U32 R23, R5, 0x10000, RZ ;  /* 0x0001000005177824 */ /* 0x000fe200078e00ff */
[----:B------:R-:W-:Y:S01]  /*1ff0*/  SHF.L.U32 R27, R6, 0x10, RZ ;  /* 0x00000010061b7819 */ /* 0x000fe200000006ff */
[----:B------:R-:W-:-:S02]  /*2000*/  IMAD.U32 R24, R24, 0x10000, RZ ;  /* 0x0001000018187824 */ /* 0x000fc400078e00ff */
[----:B------:R-:W-:Y:S01]  /*2010*/  FMUL.FTZ R5, R2, R29 ;  /* 0x0000001d02057220 */ /* 0x000fe20000410000 */
[----:B------:R-:W-:Y:S01]  /*2020*/  SHF.L.U32 R29, R20, 0x10, RZ ;  /* 0x00000010141d7819 */ /* 0x000fe200000006ff */
[C---:B------:R-:W-:Y:S01]  /*2030*/  FMUL.FTZ R25, R2.reuse, R25 ;  /* 0x0000001902197220 */ /* 0x040fe20000410000 */
[C---:B------:R-:W-:Y:S01]  /*2040*/  FMUL.FTZ R24, R2.reuse, R24 ;  /* 0x0000001802187220 */ /* 0x040fe20000410000 */
[C---:B------:R-:W-:Y:S01]  /*2050*/  FMUL.FTZ R7, R2.reuse, R7 ;  /* 0x0000000702077220 */ /* 0x040fe20000410000 */
[C---:B------:R-:W-:Y:S01]  /*2060*/  FMUL.FTZ R6, R2.reuse, R27 ;  /* 0x0000001b02067220 */ /* 0x040fe20000410000 */
[C---:B------:R-:W-:Y:S01]  /*2070*/  FMUL.FTZ R23, R2.reuse, R23 ;  /* 0x0000001702177220 */ /* 0x040fe20000410000 */
[----:B------:R-:W-:Y:S01]  /*2080*/  FMUL.FTZ R20, R2, R29 ;  /* 0x0000001d02147220 */ /* 0x000fe20000410000 */
[----:B------:R-:W-:Y:S02]  /*2090*/  F2FP.BF16.F32.PACK_AB R25, R25, R4 ;  /* 0x000000041919723e */ /* 0x000fe400000010ff */
[----:B------:R-:W-:-:S02]  /*20a0*/  F2FP.BF16.F32.PACK_AB R24, R24, R5 ;  /* 0x000000051818723e */ /* 0x000fc400000010ff */
[----:B------:R-:W-:Y:S02]  /*20b0*/  PRMT R21, R18, 0x5410, R21 ;  /* 0x0000541012157816 */ /* 0x000fe40000000015 */
[----:B------:R-:W-:Y:S02]  /*20c0*/  F2FP.BF16.F32.PACK_AB R4, R6, R7 ;  /* 0x000000070604723e */ /* 0x000fe400000010ff */
[----:B------:R-:W-:Y:S01]  /*20d0*/  F2FP.BF16.F32.PACK_AB R5, R20, R23 ;  /* 0x000000171405723e */ /* 0x000fe200000010ff */
[----:B------:R-:W-:Y:S02]  /*20e0*/  HFMA2.BF16_V2 R7, R24, R21, -RZ ;  /* 0x0000001518077231 */ /* 0x000fe400003000ff */
[----:B------:R-:W-:Y:S02]  /*20f0*/  HFMA2.BF16_V2 R4, R4, R12, -RZ ;  /* 0x0000000c04047231 */ /* 0x000fe400003000ff */
[----:B------:R-:W-:Y:S02]  /*2100*/  HMUL2.BF16_V2 R6, R25, R19 ;  /* 0x0000001319067232 */ /* 0x000fe40000200000 */
[----:B------:R-:W-:-:S04]  /*2110*/  IMAD.WIDE.U32 R18, R13, 0x10, R10 ;  /* 0x000000100d127825 */ /* 0x000fc800078e000a */
[----:B------:R-:W-:Y:S01]  /*2120*/  HMUL2.BF16_V2 R5, R5, R14 ;  /* 0x0000000e05057232 */ /* 0x000fe20000200000 */
[----:B------:R-:W2:Y:S04]  /*2130*/  LDG.E.U16.CONSTANT R20, desc[UR10][R18.64] ;  /* 0x0000000a12147981 */ /* 0x000ea8000c1e9500 */
[----:B------:R0:W-:Y:S04]  /*2140*/  STG.E.128 desc[UR10][R16.64], R4 ;  /* 0x0000000410007986 */ /* 0x0001e8000c101d0a */
[----:B------:R-:W2:Y:S04]  /*2150*/  LDG.E.U16.CONSTANT R25, desc[UR10][R18.64+0x2] ;  /* 0x0000020a12197981 */ /* 0x000ea8000c1e9500 */
[----:B------:R-:W3:Y:S04]  /*2160*/  LDG.E.U16.CONSTANT R22, desc[UR10][R18.64+0x4] ;  /* 0x0000040a12167981 */ /* 0x000ee8000c1e9500 */
[----:B------:R-:W3:Y:S04]  /*2170*/  LDG.E.U16.CONSTANT R27, desc[UR10][R18.64+0x6] ;  /* 0x0000060a121b7981 */ /* 0x000ee8000c1e9500 */
[----:B------:R-:W4:Y:S04]  /*2180*/  LDG.E.128 R8, desc[UR10][R8.64] ;  /* 0x0000000a08087981 */ /* 0x000f28000c1e1d00 */
[----:B------:R-:W5:Y:S04]  /*2190*/  LDG.E.U16.CONSTANT R21, desc[UR10][R18.64+0x8] ;  /* 0x0000080a12157981 */ /* 0x000f68000c1e9500 */
[----:B------:R-:W5:Y:S04]  /*21a0*/  LDG.E.U16.CONSTANT R14, desc[UR10][R18.64+0xa] ;  /* 0x00000a0a120e7981 */ /* 0x000f68000c1e9500 */
[----:B------:R-:W5:Y:S04]  /*21b0*/  LDG.E.U16.CONSTANT R12, desc[UR10][R18.64+0xc] ;  /* 0x00000c0a120c7981 */ /* 0x000f68000c1e9500 */
[----:B------:R1:W5:Y:S01]  /*21c0*/  LDG.E.U16.CONSTANT R23, desc[UR10][R18.64+0xe] ;  /* 0x00000e0a12177981 */ /* 0x000362000c1e9500 */
[----:B------:R-:W-:-:S04]  /*21d0*/  IADD3 R24, P0, PT, R13, UR4, RZ ;  /* 0x000000040d187c10 */ /* 0x000fc8000ff1e0ff */
[----:B------:R-:W-:Y:S02]  /*21e0*/  IADD3.X R29, PT, PT, RZ, UR7, RZ, P0, !PT ;  /* 0x00000007ff1d7c10 */ /* 0x000fe400087fe4ff */
[----:B0-----:R-:W-:-:S04]  /*21f0*/  LEA R16, P0, R24, UR12, 0x4 ;  /* 0x0000000c18107c11 */ /* 0x001fc8000f8020ff */
[----:B------:R-:W-:Y:S02]  /*2200*/  LEA.HI.X R17, R24, UR13, R29, 0x4, P0 ;  /* 0x0000000d18117c11 */ /* 0x000fe400080f241d */
[----:B------:R-:W-:-:S04]  /*2210*/  IADD3 R3, PT, PT, R0, R3, R0 ;  /* 0x0000000300037210 */ /* 0x000fc80007ffe000 */
[----:B------:R-:W-:Y:S02]  /*2220*/  ISETP.GE.AND P0, PT, R3, UR6, PT ;  /* 0x0000000603007c0c */ /* 0x000fe4000bf06270 */
[C---:B------:R-:W-:Y:S02]  /*2230*/  LEA R13, R0.reuse, R13, 0x1 ;  /* 0x0000000d000d7211 */ /* 0x040fe400078e08ff */
[----:B------:R-:W-:Y:S02]  /*2240*/  LEA R15, R0, R15, 0x1 ;  /* 0x0000000f000f7211 */ /* 0x000fe400078e08ff */
[----:B--2---:R-:W-:Y:S02]  /*2250*/  PRMT R4, R20, 0x5410, R25 ;  /* 0x0000541014047816 */ /* 0x004fe40000000019 */
[----:B---3--:R-:W-:Y:S02]  /*2260*/  PRMT R5, R22, 0x5410, R27 ;  /* 0x0000541016057816 */ /* 0x008fe4000000001b */
[C---:B----4-:R-:W-:Y:S01]  /*2270*/  PRMT R6, R11.reuse, 0x7632, R6 ;  /* 0x000076320b067816 */ /* 0x050fe20000000006 */
[----:B------:R-:W-:Y:S01]  /*2280*/  IMAD.U32 R25, R10, 0x10000, RZ ;  /* 0x000100000a197824 */ /* 0x000fe200078e00ff */
[----:B------:R-:W-:-:S02]  /*2290*/  SHF.L.U32 R27, R11, 0x10, RZ ;  /* 0x000000100b1b7819 */ /* 0x000fc400000006ff */
[----:B------:R-:W-:Y:S02]  /*22a0*/  PRMT R7, R10, 0x7632, R7 ;  /* 0x000076320a077816 */ /* 0x000fe40000000007 */
[C---:B------:R-:W-:Y:S02]  /*22b0*/  PRMT R10, R9.reuse, 0x7632, R10 ;  /* 0x00007632090a7816 */ /* 0x040fe4000000000a */
[----:B-1----:R-:W-:Y:S02]  /*22c0*/  SHF.L.U32 R19, R9, 0x10, RZ ;  /* 0x0000001009137819 */ /* 0x002fe400000006ff */
[----:B------:R-:W-:Y:S01]  /*22d0*/  PRMT R9, R8, 0x7632, R9 ;  /* 0x0000763208097816 */ /* 0x000fe20000000009 */
[----:B------:R-:W-:Y:S02]  /*22e0*/  IMAD.U32 R29, R6, 0x10000, RZ ;  /* 0x00010000061d7824 */ /* 0x000fe400078e00ff */
[----:B------:R-:W-:Y:S01]  /*22f0*/  FMUL.FTZ R6, R2, R27 ;  /* 0x0000001b02067220 */ /* 0x000fe20000410000 */
[----:B------:R-:W-:-:S02]  /*2300*/  SHF.L.U32 R11, R8, 0x10, RZ ;  /* 0x00000010080b7819 */ /* 0x000fc400000006ff */
[----:B------:R-:W-:Y:S01]  /*2310*/  SHF.L.U32 R27, R7, 0x10, RZ ;  /* 0x00000010071b7819 */ /* 0x000fe200000006ff */
[----:B------:R-:W-:Y:S02]  /*2320*/  IMAD.U32 R9, R9, 0x10000, RZ ;  /* 0x0001000009097824 */ /* 0x000fe400078e00ff */
        /* <DEDUP_REMOVED lines=8> */
[----:B------:R-:W-:-:S02]  /*23b0*/  F2FP.BF16.F32.PACK_AB R29, R29, R6 ;  /* 0x000000061d1d723e */ /* 0x000fc400000010ff */
[----:B-----5:R-:W-:Y:S02]  /*23c0*/  PRMT R21, R21, 0x5410, R14 ;  /* 0x0000541015157816 */ /* 0x020fe4000000000e */
        /* <DEDUP_REMOVED lines=9> */
[----:B------:R-:W-:Y:S05]  /*2460*/  @!P0 BRA `(.L_x_38) ;  /* 0xfffffff800608947 */ /* 0x000fea000383ffff */
[----:B------:R-:W-:Y:S05]  /*2470*/  EXIT ;  /* 0x000000000000794d */ /* 0x000fea0003800000 */
.L_x_39:
        /* <DEDUP_REMOVED lines=16> */
.L_x_1382:


//--------------------- .text._ZN4vllm25fused_add_rms_norm_kernelIN3c104HalfELi8EEENSt9enable_ifIXaagtT0_Li0Esr4vllm12_typeConvertIT_EE6existsEvE4typeEPS4_lS7_PKS4_fii --------------------------
	.section	.text._ZN4vllm25fused_add_rms_norm_kernelIN3c104HalfELi8EEENSt9enable_ifIXaagtT0_Li0Esr4vllm12_typeConvertIT_EE6existsEvE4typeEPS4_lS7_PKS4_fii,"ax",@progbits
	.align	128
        .global         _ZN4vllm25fused_add_rms_norm_kernelIN3c104HalfELi8EEENSt9enable_ifIXaagtT0_Li0Esr4vllm12_typeConvertIT_EE6existsEvE4typeEPS4_lS7_PKS4_fii
        .type           _ZN4vllm25fused_add_rms_norm_kernelIN3c104HalfELi8EEENSt9enable_ifIXaagtT0_Li0Esr4vllm12_typeConvertIT_EE6existsEvE4typeEPS4_lS7_PKS4_fii,@function
        .size           _ZN4vllm25fused_add_rms_norm_kernelIN3c104HalfELi8EEENSt9enable_ifIXaagtT0_Li0Esr4vllm12_typeConvertIT_EE6existsEvE4typeEPS4_lS7_PKS4_fii,(.L_x_1383 - _ZN4vllm25fused_add_rms_norm_kernelIN3c104HalfELi8EEENSt9enable_ifIXaagtT0_Li0Esr4vllm12_typeConvertIT_EE6existsEvE4typeEPS4_lS7_PKS4_fii)
        .other          _ZN4vllm25fused_add_rms_norm_kernelIN3c104HalfELi8EEENSt9enable_ifIXaagtT0_Li0Esr4vllm12_typeConvertIT_EE6existsEvE4typeEPS4_lS7_PKS4_fii,@"STO_CUDA_ENTRY STV_DEFAULT"
_ZN4vllm25fused_add_rms_norm_kernelIN3c104HalfELi8EEENSt9enable_ifIXaagtT0_Li0Esr4vllm12_typeConvertIT_EE6existsEvE4typeEPS4_lS7_PKS4_fii:
.text._ZN4vllm25fused_add_rms_norm_kernelIN3c104HalfELi8EEENSt9enable_ifIXaagtT0_Li0Esr4vllm12_typeConvertIT_EE6existsEvE4typeEPS4_lS7_PKS4_fii:
[----:B------:R-:W-:Y:S01]  /*0000*/  LDC R1, c[0x0][0x37c] ;  /* 0x0000df00ff017b82 */ /* 0x000fe20000000800 */
[----:B------:R-:W0:Y:S01]  /*0010*/  LDCU UR9, c[0x0][0x3a8] ;  /* 0x00007500ff0977ac */ /* 0x000e220008000800 */
[----:B------:R-:W1:Y:S01]  /*0020*/  S2R R3, SR_TID.X ;  /* 0x0000000000037919 */ /* 0x000e620000002100 */
[----:B------:R-:W-:Y:S01]  /*0030*/  BSSY.RECONVERGENT B0, `(.L_x_40) ;  /* 0x0000041000007945 */ /* 0x000fe20003800200 */
[----:B------:R-:W-:Y:S01]  /*0040*/  HFMA2 R2, -RZ, RZ, 0, 0 ;  /* 0x00000000ff027431 */ /* 0x000fe200000001ff */
[----:B------:R-:W2:Y:S01]  /*0050*/  LDCU.64 UR6, c[0x0][0x388] ;  /* 0x00007100ff0677ac */ /* 0x000ea20008000a00 */
[----:B------:R-:W3:Y:S01]  /*0060*/  LDCU.64 UR10, c[0x0][0x358] ;  /* 0x00006b00ff0a77ac */ /* 0x000ee20008000a00 */
[----:B0-----:R-:W-:-:S04]  /*0070*/  USHF.R.S32.HI UR4, URZ, 0x1f, UR9 ;  /* 0x0000001fff047899 */ /* 0x001fc80008011409 */
[----:B------:R-:W-:Y:S02]  /*0080*/  ULEA.HI UR4, UR4, UR9, URZ, 0x3 ;  /* 0x0000000904047291 */ /* 0x000fe4000f8f18ff */
[----:B--2---:R-:W-:Y:S02]  /*0090*/  USHF.R.S32.HI UR5, URZ, 0x1f, UR7 ;  /* 0x0000001fff057899 */ /* 0x004fe40008011407 */
[----:B------:R-:W-:Y:S02]  /*00a0*/  USHF.R.S32.HI UR4, URZ, 0x3, UR4 ;  /* 0x00000003ff047899 */ /* 0x000fe40008011404 */
[----:B------:R-:W-:-:S04]  /*00b0*/  ULEA.HI UR5, UP0, UR5, UR6, URZ, 0x3 ;  /* 0x0000000605057291 */ /* 0x000fc8000f8118ff */
[----:B------:R-:W-:Y:S01]  /*00c0*/  UIADD3.X UR6, UPT, UPT, URZ, UR7, URZ, UP0, !UPT ;  /* 0x00000007ff067290 */ /* 0x000fe200087fe4ff */
[----:B-1----:R-:W-:-:S03]  /*00d0*/  ISETP.GE.AND P0, PT, R3, UR4, PT ;  /* 0x0000000403007c0c */ /* 0x002fc6000bf06270 */
[----:B------:R-:W-:Y:S02]  /*00e0*/  USHF.R.S64 UR5, UR5, 0x3, UR6 ;  /* 0x0000000305057899 */ /* 0x000fe40008001006 */
[----:B------:R-:W-:-:S08]  /*00f0*/  USHF.R.S32.HI UR6, URZ, 0x3, UR6 ;  /* 0x00000003ff067899 */ /* 0x000fd00008011406 */
[----:B---3--:R-:W-:Y:S05]  /*0100*/  @P0 BRA `(.L_x_41) ;  /* 0x0000000000cc0947 */ /* 0x008fea0003800000 */
[----:B------:R-:W0:Y:S01]  /*0110*/  S2R R0, SR_CTAID.X ;  /* 0x0000000000007919 */ /* 0x000e220000002500 */
[----:B------:R-:W1:Y:S01]  /*0120*/  LDCU.64 UR12, c[0x0][0x380] ;  /* 0x00007000ff0c77ac */ /* 0x000e620008000a00 */
[----:B------:R-:W2:Y:S01]  /*0130*/  LDC R17, c[0x0][0x360] ;  /* 0x0000d800ff117b82 */ /* 0x000ea20000000800 */
[-C--:B------:R-:W-:Y:S02]  /*0140*/  MOV R4, R3.reuse ;  /* 0x0000000300047202 */ /* 0x080fe40000000f00 */
[----:B------:R-:W-:Y:S02]  /*0150*/  MOV R5, RZ ;  /* 0x000000ff00057202 */ /* 0x000fe40000000f00 */
[----:B------:R-:W-:Y:S02]  /*0160*/  MOV R2, RZ ;  /* 0x000000ff00027202 */ /* 0x000fe40000000f00 */
[----:B------:R-:W-:Y:S01]  /*0170*/  MOV R16, R3 ;  /* 0x0000000300107202 */ /* 0x000fe20000000f00 */
[----:B------:R-:W3:Y:S01]  /*0180*/  LDC.64 R8, c[0x0][0x390] ;  /* 0x0000e400ff087b82 */ /* 0x000ee20000000a00 */
[----:B0-----:R-:W-:-:S04]  /*0190*/  IMAD.WIDE.U32 R4, R0, UR5, R4 ;  /* 0x0000000500047c25 */ /* 0x001fc8000f8e0004 */
[----:B------:R-:W-:Y:S01]  /*01a0*/  IMAD R11, R0, UR6, RZ ;  /* 0x00000006000b7c24 */ /* 0x000fe2000f8e02ff */
[----:B-1----:R-:W-:Y:S01]  /*01b0*/  LEA R10, P0, R4, UR12, 0x4 ;  /* 0x0000000c040a7c11 */ /* 0x002fe2000f8020ff */
[----:B------:R-:W-:-:S03]  /*01c0*/  IMAD R0, R0, UR4, R3 ;  /* 0x0000000400007c24 */ /* 0x000fc6000f8e0203 */
[----:B------:R-:W-:-:S04]  /*01d0*/  IADD3 R11, PT, PT, R5, R11, RZ ;  /* 0x0000000b050b7210 */ /* 0x000fc80007ffe0ff */
[----:B------:R-:W-:-:S07]  /*01e0*/  LEA.HI.X R11, R4, UR13, R11, 0x4, P0 ;  /* 0x0000000d040b7c11 */ /* 0x000fce00080f240b */
.L_x_42:
[----:B---3--:R-:W-:Y:S01]  /*01f0*/  IMAD.WIDE R12, R0, 0x10, R8 ;  /* 0x00000010000c7825 */ /* 0x008fe200078e0208 */
[----:B------:R0:W3:Y:S04]  /*0200*/  LDG.E.128 R4, desc[UR10][R10.64] ;  /* 0x0000000a0a047981 */ /* 0x0000e8000c1e1d00 */
[----:B------:R-:W3:Y:S04]  /*0210*/  LDG.E.64 R18, desc[UR10][R12.64] ;  /* 0x0000000a0c127981 */ /* 0x000ee8000c1e1b00 */
[----:B------:R-:W4:Y:S01]  /*0220*/  LDG.E.64 R14, desc[UR10][R12.64+0x8] ;  /* 0x0000080a0c0e7981 */ /* 0x000f22000c1e1b00 */
[----:B--2---:R-:W-:-:S04]  /*0230*/  IADD3 R16, PT, PT, R17, R16, RZ ;  /* 0x0000001011107210 */ /* 0x004fc80007ffe0ff */
[----:B------:R-:W-:Y:S01]  /*0240*/  ISETP.GE.AND P0, PT, R16, UR4, PT ;  /* 0x0000000410007c0c */ /* 0x000fe2000bf06270 */
[C---:B0-----:R-:W-:Y:S01]  /*0250*/  IMAD.WIDE.U32 R10, R17.reuse, 0x10, R10 ;  /* 0x00000010110a7825 */ /* 0x041fe200078e000a */
[----:B------:R-:W-:-:S03]  /*0260*/  IADD3 R0, PT, PT, R17, R0, RZ ;  /* 0x0000000011007210 */ /* 0x000fc60007ffe0ff */
[----:B---3--:R-:W-:Y:S01]  /*0270*/  HADD2 R4, R4, R18 ;  /* 0x0000001204047230 */ /* 0x008fe20000000000 */
[----:B------:R-:W-:-:S05]  /*0280*/  MOV R18, R19 ;  /* 0x0000001300127202 */ /* 0x000fca0000000f00 */
[----:B------:R-:W-:Y:S02]  /*0290*/  HFMA2 R5, R5, 1, 1, R18 ;  /* 0x3c003c0005057831 */ /* 0x000fe40000000012 */
[--C-:B------:R-:W-:Y:S01]  /*02a0*/  HADD2.F32 R19, -RZ, R4.reuse.H1_H1 ;  /* 0x30000004ff137230 */ /* 0x100fe20000004100 */
[----:B----4-:R-:W-:Y:S01]  /*02b0*/  MOV R21, R14 ;  /* 0x0000000e00157202 */ /* 0x010fe20000000f00 */
[----:B------:R-:W-:-:S03]  /*02c0*/  HADD2.F32 R18, -RZ, R4.H0_H0 ;  /* 0x20000004ff127230 */ /* 0x000fc60000004100 */
[----:B------:R-:W-:Y:S01]  /*02d0*/  FMUL.FTZ R19, R19, R19 ;  /* 0x0000001313137220 */ /* 0x000fe20000410000 */
[----:B------:R-:W-:Y:S02]  /*02e0*/  HFMA2 R6, R6, 1, 1, R21 ;  /* 0x3c003c0006067831 */ /* 0x000fe40000000015 */
[--C-:B------:R-:W-:Y:S02]  /*02f0*/  HADD2.F32 R20, -RZ, R5.reuse.H1_H1 ;  /* 0x30000005ff147230 */ /* 0x100fe40000004100 */
[----:B------:R-:W-:Y:S01]  /*0300*/  FFMA.FTZ R14, R18, R18, R19 ;  /* 0x00000012120e7223 */ /* 0x000fe20000010013 */
[----:B------:R-:W-:Y:S02]  /*0310*/  HADD2.F32 R18, -RZ, R5.H0_H0 ;  /* 0x20000005ff127230 */ /* 0x000fe40000004100 */
[----:B------:R-:W-:Y:S02]  /*0320*/  HADD2 R7, R7, R15 ;  /* 0x0000000f07077230 */ /* 0x000fe40000000000 */
[----:B------:R-:W-:-:S04]  /*0330*/  FMUL.FTZ R19, R20, R20 ;  /* 0x0000001414137220 */ /* 0x000fc80000410000 */
[----:B------:R-:W-:Y:S01]  /*0340*/  FFMA.FTZ R19, R18, R18, R19 ;  /* 0x0000001212137223 */ /* 0x000fe20000010013 */
[--C-:B------:R-:W-:Y:S01]  /*0350*/  HADD2.F32 R18, -RZ, R6.reuse.H1_H1 ;  /* 0x30000006ff127230 */ /* 0x100fe20000004100 */
[----:B------:R0:W-:Y:S01]  /*0360*/  STG.E.128 desc[UR10][R12.64], R4 ;  /* 0x000000040c007986 */ /* 0x0001e2000c101d0a */
[--C-:B------:R-:W-:Y:S02]  /*0370*/  HADD2.F32 R21, -RZ, R7.reuse.H1_H1 ;  /* 0x30000007ff157230 */ /* 0x100fe40000004100 */
[----:B------:R-:W-:Y:S01]  /*0380*/  FADD.FTZ R14, RZ, R14 ;  /* 0x0000000eff0e7221 */ /* 0x000fe20000010000 */
[----:B------:R-:W-:Y:S02]  /*0390*/  HADD2.F32 R15, -RZ, R6.H0_H0 ;  /* 0x20000006ff0f7230 */ /* 0x000fe40000004100 */
[----:B------:R-:W-:Y:S01]  /*03a0*/  FMUL.FTZ R18, R18, R18 ;  /* 0x0000001212127220 */ /* 0x000fe20000410000 */
[----:B------:R-:W-:Y:S02]  /*03b0*/  HADD2.F32 R20, -RZ, R7.H0_H0 ;  /* 0x20000007ff147230 */ /* 0x000fe40000004100 */
[----:B------:R-:W-:Y:S01]  /*03c0*/  FMUL.FTZ R21, R21, R21 ;  /* 0x0000001515157220 */ /* 0x000fe20000410000 */
[----:B------:R-:W-:Y:S01]  /*03d0*/  FADD.FTZ R14, R14, R19 ;  /* 0x000000130e0e7221 */ /* 0x000fe20000010000 */
[----:B------:R-:W-:-:S02]  /*03e0*/  FFMA.FTZ R15, R15, R15, R18 ;  /* 0x0000000f0f0f7223 */ /* 0x000fc40000010012 */
[----:B------:R-:W-:Y:S02]  /*03f0*/  FFMA.FTZ R21, R20, R20, R21 ;  /* 0x0000001414157223 */ /* 0x000fe40000010015 */
[----:B------:R-:W-:-:S04]  /*0400*/  FADD.FTZ R14, R14, R15 ;  /* 0x0000000f0e0e7221 */ /* 0x000fc80000010000 */
[----:B------:R-:W-:-:S04]  /*0410*/  FADD.FTZ R21, R14, R21 ;  /* 0x000000150e157221 */ /* 0x000fc80000010000 */
[----:B------:R-:W-:Y:S01]  /*0420*/  FADD.FTZ R2, R21, R2 ;  /* 0x0000000215027221 */ /* 0x000fe20000010000 */
[----:B0-----:R-:W-:Y:S06]  /*0430*/  @!P0 BRA `(.L_x_42) ;  /* 0xfffffffc006c8947 */ /* 0x001fec000383ffff */
.L_x_41:
[----:B------:R-:W-:Y:S05]  /*0440*/  BSYNC.RECONVERGENT B0 ;  /* 0x0000000000007941 */ /* 0x000fea0003800200 */
.L_x_40:
        /* <DEDUP_REMOVED lines=72> */
.L_x_44:
        /* <DEDUP_REMOVED lines=104> */
.L_x_46:
[----:B------:R-:W-:Y:S01]  /*0f50*/  I2FP.F32.S32 R4, UR9 ;  /* 0x0000000900047c45 */ /* 0x000fe20008201400 */
[----:B------:R-:W0:Y:S03]  /*0f60*/  LDCU UR7, c[0x0][0x3a0] ;  /* 0x00007400ff0777ac */ /* 0x000e260008000800 */
[----:B------:R-:W0:Y:S02]  /*0f70*/  MUFU.RCP R5, R4 ;  /* 0x0000000400057308 */ /* 0x000e240000001000 */
[----:B0-----:R-:W-:-:S06]  /*0f80*/  FFMA.FTZ R20, R5, R20, UR7 ;  /* 0x0000000705147e23 */ /* 0x001fcc0008010014 */
[----:B------:R-:W0:Y:S02]  /*0f90*/  MUFU.RSQ R5, R20 ;  /* 0x0000001400057308 */ /* 0x000e240000001400 */
[----:B0-----:R2:W-:Y:S02]  /*0fa0*/  STS [R2], R5 ;  /* 0x0000000502007388 */ /* 0x0015e40000000800 */
.L_x_45:
[----:B------:R-:W-:Y:S05]  /*0fb0*/  BSYNC.RECONVERGENT B0 ;  /* 0x0000000000007941 */ /* 0x000fea0003800200 */
.L_x_43:
[----:B------:R-:W-:Y:S01]  /*0fc0*/  BAR.SYNC.DEFER_BLOCKING 0x0 ;  /* 0x0000000000007b1d */ /* 0x000fe20000010000 */
[----:B------:R-:W-:-:S13]  /*0fd0*/  ISETP.GE.AND P0, PT, R3, UR4, PT ;  /* 0x0000000403007c0c */ /* 0x000fda000bf06270 */
[----:B------:R-:W-:Y:S05]  /*0fe0*/  @P0 EXIT ;  /* 0x000000000000094d */ /* 0x000fea0003800000 */
[----:B------:R-:W3:Y:S01]  /*0ff0*/  S2UR UR8, SR_CgaCtaId ;  /* 0x00000000000879c3 */ /* 0x000ee20000008800 */
[----:B------:R-:W-:Y:S01]  /*1000*/  UMOV UR7, 0x400 ;  /* 0x0000040000077882 */ /* 0x000fe20000000000 */
[----:B------:R-:W4:Y:S06]  /*1010*/  S2R R6, SR_CTAID.X ;  /* 0x0000000000067919 */ /* 0x000f2c0000002500 */
[----:B------:R-:W5:Y:S08]  /*1020*/  LDC.64 R8, c[0x0][0x380] ;  /* 0x0000e000ff087b82 */ /* 0x000f700000000a00 */
[----:B0-----:R-:W0:Y:S01]  /*1030*/  LDC.64 R10, c[0x0][0x390] ;  /* 0x0000e400ff0a7b82 */ /* 0x001e220000000a00 */
[----:B---3--:R-:W-:-:S09]  /*1040*/  ULEA UR7, UR8, UR7, 0x18 ;  /* 0x0000000708077291 */ /* 0x008fd2000f8ec0ff */
[----:B-12---:R-:W1:Y:S01]  /*1050*/  LDS R2, [UR7] ;  /* 0x00000007ff027984 */ /* 0x006e620008000800 */
[C---:B----4-:R-:W-:Y:S02]  /*1060*/  IMAD R15, R6.reuse, UR6, RZ ;  /* 0x00000006060f7c24 */ /* 0x050fe4000f8e02ff */
[----:B------:R-:W-:-:S04]  /*1070*/  IMAD.WIDE.U32 R4, R6, UR5, RZ ;  /* 0x0000000506047c25 */ /* 0x000fc8000f8e00ff */
[----:B------:R-:W-:Y:S01]  /*1080*/  IMAD R17, R6, UR4, R3 ;  /* 0x0000000406117c24 */ /* 0x000fe2000f8e0203 */
[----:B------:R-:W-:Y:S02]  /*1090*/  IADD3 R15, PT, PT, R15, R5, RZ ;  /* 0x000000050f0f7210 */ /* 0x000fe40007ffe0ff */
[----:B-----5:R-:W-:-:S04]  /*10a0*/  LEA R13, P0, R4, R8, 0x4 ;  /* 0x00000008040d7211 */ /* 0x020fc800078020ff */
[----:B------:R-:W-:Y:S01]  /*10b0*/  LEA.HI.X R15, R4, R9, R15, 0x4, P0 ;  /* 0x00000009040f7211 */ /* 0x000fe200000f240f */
[----:B------:R-:W-:-:S08]  /*10c0*/  IMAD.WIDE.U32 R8, R3, 0x10, RZ ;  /* 0x0000001003087825 */ /* 0x000fd000078e00ff */
.L_x_47:
[----:B--2---:R-:W2:Y:S01]  /*10d0*/  LDC.64 R20, c[0x0][0x398] ;  /* 0x0000e600ff147b82 */ /* 0x004ea20000000a00 */
[----:B0-----:R-:W-:-:S06]  /*10e0*/  IMAD.WIDE R4, R17, 0x10, R10 ;  /* 0x0000001011047825 */ /* 0x001fcc00078e020a */
[----:B------:R-:W3:Y:S01]  /*10f0*/  LDG.E.128 R4, desc[UR10][R4.64] ;  /* 0x0000000a04047981 */ /* 0x000ee2000c1e1d00 */
[----:B--2---:R-:W-:-:S04]  /*1100*/  IADD3 R20, P0, P1, R8, 0x8, R20 ;  /* 0x0000000808147810 */ /* 0x004fc8000791e014 */
[----:B------:R-:W-:-:S05]  /*1110*/  IADD3.X R21, PT, PT, R9, R21, RZ, P0, P1 ;  /* 0x0000001509157210 */ /* 0x000fca00007e24ff */
[----:B------:R-:W2:Y:S04]  /*1120*/  LDG.E.U16.CONSTANT R12, desc[UR10][R20.64] ;  /* 0x0000000a140c7981 */ /* 0x000ea8000c1e9500 */
[----:B------:R-:W2:Y:S04]  /*1130*/  LDG.E.U16.CONSTANT R27, desc[UR10][R20.64+0x2] ;  /* 0x0000020a141b7981 */ /* 0x000ea8000c1e9500 */
[----:B------:R-:W4:Y:S04]  /*1140*/  LDG.E.U16.CONSTANT R14, desc[UR10][R20.64+-0x4] ;  /* 0xfffffc0a140e7981 */ /* 0x000f28000c1e9500 */
[----:B------:R-:W4:Y:S04]  /*1150*/  LDG.E.U16.CONSTANT R25, desc[UR10][R20.64+-0x2] ;  /* 0xfffffe0a14197981 */ /* 0x000f28000c1e9500 */
[----:B------:R-:W5:Y:S04]  /*1160*/  LDG.E.U16.CONSTANT R16, desc[UR10][R20.64+-0x8] ;  /* 0xfffff80a14107981 */ /* 0x000f68000c1e9500 */
[----:B------:R-:W5:Y:S04]  /*1170*/  LDG.E.U16.CONSTANT R23, desc[UR10][R20.64+-0x6] ;  /* 0xfffffa0a14177981 */ /* 0x000f68000c1e9500 */
[----:B------:R-:W5:Y:S04]  /*1180*/  LDG.E.U16.CONSTANT R18, desc[UR10][R20.64+0x4] ;  /* 0x0000040a14127981 */ /* 0x000f68000c1e9500 */
[----:B------:R0:W5:Y:S01]  /*1190*/  LDG.E.U16.CONSTANT R19, desc[UR10][R20.64+0x6] ;  /* 0x0000060a14137981 */ /* 0x000162000c1e9500 */
[----:B------:R-:W-:-:S02]  /*11a0*/  IADD3 R3, PT, PT, R0, R3, RZ ;  /* 0x0000000300037210 */ /* 0x000fc40007ffe0ff */
[----:B------:R-:W-:Y:S01]  /*11b0*/  IADD3 R17, PT, PT, R0, R17, RZ ;  /* 0x0000001100117210 */ /* 0x000fe20007ffe0ff */
[--C-:B---3--:R-:W-:Y:S02]  /*11c0*/  HADD2.F32 R29, -RZ, R5.reuse.H1_H1 ;  /* 0x30000005ff1d7230 */ /* 0x108fe40000004100 */
[--C-:B------:R-:W-:Y:S02]  /*11d0*/  HADD2.F32 R22, -RZ, R6.reuse.H0_H0 ;  /* 0x20000006ff167230 */ /* 0x100fe40000004100 */
[----:B------:R-:W-:Y:S02]  /*11e0*/  HADD2.F32 R24, -RZ, R6.H1_H1 ;  /* 0x30000006ff187230 */ /* 0x000fe40000004100 */
[C---:B-1----:R-:W-:Y:S01]  /*11f0*/  FMUL.FTZ R29, R2.reuse, R29 ;  /* 0x0000001d021d7220 */ /* 0x042fe20000410000 */
[----:B------:R-:W-:Y:S01]  /*1200*/  FMUL.FTZ R22, R2, R22 ;  /* 0x0000001602167220 */ /* 0x000fe20000410000 */
[----:B--2---:R-:W-:Y:S01]  /*1210*/  PRMT R12, R12, 0x5410, R27 ;  /* 0x000054100c0c7816 */ /* 0x004fe2000000001b */
[----:B------:R-:W-:-:S02]  /*1220*/  HADD2.F32 R27, -RZ, R5.H0_H0 ;  /* 0x20000005ff1b7230 */ /* 0x000fc40000004100 */
[--C-:B------:R-:W-:Y:S02]  /*1230*/  HADD2.F32 R5, -RZ, R7.reuse.H0_H0 ;  /* 0x20000007ff057230 */ /* 0x100fe40000004100 */
[----:B------:R-:W-:Y:S01]  /*1240*/  HADD2.F32 R7, -RZ, R7.H1_H1 ;  /* 0x30000007ff077230 */ /* 0x000fe20000004100 */
[----:B----4-:R-:W-:Y:S01]  /*1250*/  PRMT R14, R14, 0x5410, R25 ;  /* 0x000054100e0e7816 */ /* 0x010fe20000000019 */
[--C-:B------:R-:W-:Y:S02]  /*1260*/  HADD2.F32 R25, -RZ, R4.reuse.H1_H1 ;  /* 0x30000004ff197230 */ /* 0x100fe40000004100 */
[C---:B------:R-:W-:Y:S01]  /*1270*/  FMUL.FTZ R6, R2.reuse, R27 ;  /* 0x0000001b02067220 */ /* 0x040fe20000410000 */
[----:B0-----:R-:W-:Y:S01]  /*1280*/  FMUL.FTZ R20, R2, R5 ;  /* 0x0000000502147220 */ /* 0x001fe20000410000 */
[----:B-----5:R-:W-:Y:S01]  /*1290*/  PRMT R16, R16, 0x5410, R23 ;  /* 0x0000541010107816 */ /* 0x020fe20000000017 */
[----:B------:R-:W-:Y:S02]  /*12a0*/  HADD2.F32 R23, -RZ, R4.H0_H0 ;  /* 0x20000004ff177230 */ /* 0x000fe40000004100 */
[C---:B------:R-:W-:Y:S01]  /*12b0*/  FMUL.FTZ R21, R2.reuse, R25 ;  /* 0x0000001902157220 */ /* 0x040fe20000410000 */
[----:B------:R-:W-:-:S02]  /*12c0*/  FMUL.FTZ R25, R2, R7 ;  /* 0x0000000702197220 */ /* 0x000fc40000410000 */
[C---:B------:R-:W-:Y:S01]  /*12d0*/  FMUL.FTZ R4, R2.reuse, R23 ;  /* 0x0000001702047220 */ /* 0x040fe20000410000 */
[----:B------:R-:W-:Y:S01]  /*12e0*/  FMUL.FTZ R23, R2, R24 ;  /* 0x0000001802177220 */ /* 0x000fe20000410000 */
[----:B------:R-:W-:Y:S02]  /*12f0*/  PRMT R7, R18, 0x5410, R19 ;  /* 0x0000541012077816 */ /* 0x000fe40000000013 */
[----:B------:R-:W-:Y:S02]  /*1300*/  F2FP.F16.F32.PACK_AB R5, R29, R6 ;  /* 0x000000061d05723e */ /* 0x000fe400000000ff */
[----:B------:R-:W-:Y:S02]  /*1310*/  F2FP.F16.F32.PACK_AB R20, R25, R20 ;  /* 0x000000141914723e */ /* 0x000fe400000000ff */
[----:B------:R-:W-:Y:S02]  /*1320*/  F2FP.F16.F32.PACK_AB R4, R21, R4 ;  /* 0x000000041504723e */ /* 0x000fe400000000ff */
[----:B------:R-:W-:-:S02]  /*1330*/  F2FP.F16.F32.PACK_AB R6, R23, R22 ;  /* 0x000000161706723e */ /* 0x000fc400000000ff */
[----:B------:R-:W-:Y:S01]  /*1340*/  IADD3 R18, P0, PT, R8, R13, RZ ;  /* 0x0000000d08127210 */ /* 0x000fe20007f1e0ff */
[----:B------:R-:W-:Y:S02]  /*1350*/  HFMA2 R5, R5, R14, -RZ ;  /* 0x0000000e05057231 */ /* 0x000fe400001000ff */
[----:B------:R-:W-:Y:S02]  /*1360*/  HFMA2 R7, R20, R7, -RZ ;  /* 0x0000000714077231 */ /* 0x000fe400001000ff */
[----:B------:R-:W-:Y:S01]  /*1370*/  HMUL2 R4, R4, R16 ;  /* 0x0000001004047232 */ /* 0x000fe20000000000 */
[----:B------:R-:W-:Y:S01]  /*1380*/  IADD3.X R19, PT, PT, R9, R15, RZ, P0, !PT ;  /* 0x0000000f09137210 */ /* 0x000fe200007fe4ff */
[----:B------:R-:W-:-:S05]  /*1390*/  HMUL2 R6, R6, R12 ;  /* 0x0000000c06067232 */ /* 0x000fca0000000000 */
[----:B------:R2:W-:Y:S01]  /*13a0*/  STG.E.128 desc[UR10][R18.64], R4 ;  /* 0x0000000412007986 */ /* 0x0005e2000c101d0a */
[----:B------:R-:W-:Y:S01]  /*13b0*/  ISETP.GE.AND P0, PT, R3, UR4, PT ;  /* 0x0000000403007c0c */ /* 0x000fe2000bf06270 */
[----:B------:R-:W-:-:S12]  /*13c0*/  IMAD.WIDE.U32 R8, R0, 0x10, R8 ;  /* 0x0000001000087825 */ /* 0x000fd800078e0008 */
[----:B------:R-:W-:Y:S05]  /*13d0*/  @!P0 BRA `(.L_x_47) ;  /* 0xfffffffc003c8947 */ /* 0x000fea000383ffff */
[----:B------:R-:W-:Y:S05]  /*13e0*/  EXIT ;  /* 0x000000000000794d */ /* 0x000fea0003800000 */
.L_x_48:
        /* <DEDUP_REMOVED lines=9> */
.L_x_1383:


//--------------------- .text._ZN4vllm25fused_add_rms_norm_kernelIfLi8EEENSt9enable_ifIXaagtT0_Li0Esr4vllm12_typeConvertIT_EE6existsEvE4typeEPS2_lS5_PKS2_fii --------------------------
	.section	.text._ZN4vllm25fused_add_rms_norm_kernelIfLi8EEENSt9enable_ifIXaagtT0_Li0Esr4vllm12_typeConvertIT_EE6existsEvE4typeEPS2_lS5_PKS2_fii,"ax",@progbits
	.align	128
        .global         _ZN4vllm25fused_add_rms_norm_kernelIfLi8EEENSt9enable_ifIXaagtT0_Li0Esr4vllm12_typeConvertIT_EE6existsEvE4typeEPS2_lS5_PKS2_fii
        .type           _ZN4vllm25fused_add_rms_norm_kernelIfLi8EEENSt9enable_ifIXaagtT0_Li0Esr4vllm12_typeConvertIT_EE6existsEvE4typeEPS2_lS5_PKS2_fii,@function
        .size           _ZN4vllm25fused_add_rms_norm_kernelIfLi8EEENSt9enable_ifIXaagtT0_Li0Esr4vllm12_typeConvertIT_EE6existsEvE4typeEPS2_lS5_PKS2_fii,(.L_x_1384 - _ZN4vllm25fused_add_rms_norm_kernelIfLi8EEENSt9enable_ifIXaagtT0_Li0Esr4vllm12_typeConvertIT_EE6existsEvE4typeEPS2_lS5_PKS2_fii)
        .other          _ZN4vllm25fused_add_rms_norm_kernelIfLi8EEENSt9enable_ifIXaagtT0_Li0Esr4vllm12_typeConvertIT_EE6existsEvE4typeEPS2_lS5_PKS2_fii,@"STO_CUDA_ENTRY STV_DEFAULT"
_ZN4vllm25fused_add_rms_norm_kernelIfLi8EEENSt9enable_ifIXaagtT0_Li0Esr4vllm12_typeConvertIT_EE6existsEvE4typeEPS2_lS5_PKS2_fii:
.text._ZN4vllm25fused_add_rms_norm_kernelIfLi8EEENSt9enable_ifIXaagtT0_Li0Esr4vllm12_typeConvertIT_EE6existsEvE4typeEPS2_lS5_PKS2_fii:
        /* <DEDUP_REMOVED lines=21> */
[----:B------:R-:W-:Y:S02]  /*0150*/  MOV R20, RZ ;  /* 0x000000ff00147202 */ /* 0x000fe40000000f00 */
[----:B------:R-:W-:Y:S01]  /*0160*/  MOV R23, R3 ;  /* 0x0000000300177202 */ /* 0x000fe20000000f00 */
[----:B0-----:R-:W0:Y:S01]  /*0170*/  I2F.U32.RP R7, R2 ;  /* 0x0000000200077306 */ /* 0x001e220000209000 */
[----:B------:R-:W-:Y:S02]  /*0180*/  IADD3 R21, PT, PT, R3, R2, RZ ;  /* 0x0000000203157210 */ /* 0x000fe40007ffe0ff */
[----:B------:R-:W-:Y:S02]  /*0190*/  ISETP.NE.U32.AND P2, PT, R2, RZ, PT ;  /* 0x000000ff0200720c */ /* 0x000fe40003f45070 */
[----:B------:R-:W-:-:S02]  /*01a0*/  ISETP.GE.U32.AND P0, PT, R21, UR6, PT ;  /* 0x0000000615007c0c */ /* 0x000fc4000bf06070 */
[----:B------:R-:W-:Y:S02]  /*01b0*/  VIMNMX.U32 R0, PT, PT, R21, UR6, !PT ;  /* 0x0000000615007c48 */ /* 0x000fe4000ffe0000 */
[----:B------:R-:W-:Y:S01]  /*01c0*/  SEL R6, RZ, 0x1, P0 ;  /* 0x00000001ff067807 */ /* 0x000fe20000000000 */
[----:B-1----:R-:W-:Y:S01]  /*01d0*/  IMAD.WIDE.U32 R24, R22, UR4, RZ ;  /* 0x0000000416187c25 */ /* 0x002fe2000f8e00ff */
[----:B0-----:R-:W0:Y:S02]  /*01e0*/  MUFU.RCP R7, R7 ;  /* 0x0000000700077308 */ /* 0x001e240000001000 */
[----:B0-----:R-:W-:-:S06]  /*01f0*/  IADD3 R4, PT, PT, R7, 0xffffffe, RZ ;  /* 0x0ffffffe07047810 */ /* 0x001fcc0007ffe0ff */
[----:B------:R0:W1:Y:S02]  /*0200*/  F2I.FTZ.U32.TRUNC.NTZ R5, R4 ;  /* 0x0000000400057305 */ /* 0x000064000021f000 */
[----:B0-----:R-:W-:Y:S02]  /*0210*/  MOV R4, RZ ;  /* 0x000000ff00047202 */ /* 0x001fe40000000f00 */
[----:B-1----:R-:W-:-:S05]  /*0220*/  IADD3 R9, PT, PT, RZ, -R5, RZ ;  /* 0x80000005ff097210 */ /* 0x002fca0007ffe0ff */
[----:B------:R-:W-:-:S04]  /*0230*/  IMAD R9, R9, R2, RZ ;  /* 0x0000000209097224 */ /* 0x000fc800078e02ff */
[----:B------:R-:W-:Y:S01]  /*0240*/  IMAD.HI.U32 R8, R5, R9, R4 ;  /* 0x0000000905087227 */ /* 0x000fe200078e0004 */
[----:B------:R-:W-:-:S05]  /*0250*/  IADD3 R5, PT, PT, R0, -R21, -R6 ;  /* 0x8000001500057210 */ /* 0x000fca0007ffe806 */
[----:B------:R-:W-:-:S05]  /*0260*/  IMAD.HI.U32 R7, R8, R5, RZ ;  /* 0x0000000508077227 */ /* 0x000fca00078e00ff */
[----:B------:R-:W-:-:S05]  /*0270*/  IADD3 R0, PT, PT, -R7, RZ, RZ ;  /* 0x000000ff07007210 */ /* 0x000fca0007ffe1ff */
[----:B------:R-:W-:-:S05]  /*0280*/  IMAD R5, R2, R0, R5 ;  /* 0x0000000002057224 */ /* 0x000fca00078e0205 */
[----:B------:R-:W-:-:S13]  /*0290*/  ISETP.GE.U32.AND P0, PT, R5, R2, PT ;  /* 0x000000020500720c */ /* 0x000fda0003f06070 */
[-C--:B------:R-:W-:Y:S02]  /*02a0*/  @P0 IADD3 R5, PT, PT, R5, -R2.reuse, RZ ;  /* 0x8000000205050210 */ /* 0x080fe40007ffe0ff */
[----:B------:R-:W-:Y:S02]  /*02b0*/  @P0 IADD3 R7, PT, PT, R7, 0x1, RZ ;  /* 0x0000000107070810 */ /* 0x000fe40007ffe0ff */
[----:B------:R-:W-:Y:S01]  /*02c0*/  ISETP.GE.U32.AND P1, PT, R5, R2, PT ;  /* 0x000000020500720c */ /* 0x000fe20003f26070 */
[C---:B------:R-:W-:Y:S02]  /*02d0*/  IMAD R5, R22.reuse, UR7, RZ ;  /* 0x0000000716057c24 */ /* 0x040fe4000f8e02ff */
[----:B------:R-:W-:-:S10]  /*02e0*/  IMAD R22, R22, UR6, RZ ;  /* 0x0000000616167c24 */ /* 0x000fd4000f8e02ff */
[----:B------:R-:W-:Y:S02]  /*02f0*/  @P1 IADD3 R7, PT, PT, R7, 0x1, RZ ;  /* 0x0000000107071810 */ /* 0x000fe40007ffe0ff */
[----:B------:R-:W-:-:S04]  /*0300*/  @!P2 LOP3.LUT R7, RZ, R2, RZ, 0x33, !PT ;  /* 0x00000002ff07a212 */ /* 0x000fc800078e33ff */
[----:B------:R-:W-:-:S04]  /*0310*/  IADD3 R6, PT, PT, R6, R7, RZ ;  /* 0x0000000706067210 */ /* 0x000fc80007ffe0ff */
[C---:B------:R-:W-:Y:S02]  /*0320*/  LOP3.LUT R0, R6.reuse, 0x1, RZ, 0xc0, !PT ;  /* 0x0000000106007812 */ /* 0x040fe400078ec0ff */
[----:B------:R-:W-:Y:S02]  /*0330*/  ISETP.NE.AND P1, PT, R6, RZ, PT ;  /* 0x000000ff0600720c */ /* 0x000fe40003f25270 */
[----:B------:R-:W-:Y:S02]  /*0340*/  ISETP.NE.U32.AND P0, PT, R0, 0x1, PT ;  /* 0x000000010000780c */ /* 0x000fe40003f05070 */
[----:B------:R-:W-:-:S11]  /*0350*/  IADD3 R0, PT, PT, R25, R5, RZ ;  /* 0x0000000519007210 */ /* 0x000fd60007ffe0ff */
[----:B------:R-:W-:Y:S05]  /*0360*/  @!P0 BRA `(.L_x_52) ;  /* 0x0000000000908947 */ /* 0x000fea0003800000 */
[----:B------:R-:W0:Y:S01]  /*0370*/  LDC.64 R26, c[0x0][0x390] ;  /* 0x0000e400ff1a7b82 */ /* 0x000e220000000a00 */
[----:B------:R-:W1:Y:S01]  /*0380*/  LDCU.64 UR12, c[0x0][0x380] ;  /* 0x00007000ff0c77ac */ /* 0x000e620008000a00 */
[C---:B------:R-:W-:Y:S02]  /*0390*/  IADD3 R4, P0, PT, R3.reuse, R24, RZ ;  /* 0x0000001803047210 */ /* 0x040fe40007f1e0ff */
[----:B------:R-:W-:Y:S02]  /*03a0*/  IADD3 R5, PT, PT, R3, R22, RZ ;  /* 0x0000001603057210 */ /* 0x000fe40007ffe0ff */
[----:B------:R-:W-:Y:S02]  /*03b0*/  IADD3.X R7, PT, PT, RZ, R0, RZ, P0, !PT ;  /* 0x00000000ff077210 */ /* 0x000fe400007fe4ff */
[----:B-1----:R-:W-:-:S04]  /*03c0*/  LEA R28, P0, R4, UR12, 0x5 ;  /* 0x0000000c041c7c11 */ /* 0x002fc8000f8028ff */
[----:B------:R-:W-:Y:S01]  /*03d0*/  LEA.HI.X R29, R4, UR13, R7, 0x5, P0 ;  /* 0x0000000d041d7c11 */ /* 0x000fe200080f2c07 */
[----:B0-----:R-:W-:-:S04]  /*03e0*/  IMAD.WIDE R26, R5, 0x20, R26 ;  /* 0x00000020051a7825 */ /* 0x001fc800078e021a */
[----:B------:R-:W2:Y:S04]  /*03f0*/  LDG.E.128 R8, desc[UR10][R28.64] ;  /* 0x0000000a1c087981 */ /* 0x000ea8000c1e1d00 */
[----:B------:R-:W2:Y:S04]  /*0400*/  LDG.E.128 R4, desc[UR10][R26.64] ;  /* 0x0000000a1a047981 */ /* 0x000ea8000c1e1d00 */
[----:B------:R-:W3:Y:S04]  /*0410*/  LDG.E.128 R12, desc[UR10][R26.64+0x10] ;  /* 0x0000100a1a0c7981 */ /* 0x000ee8000c1e1d00 */
[----:B------:R-:W3:Y:S01]  /*0420*/  LDG.E.128 R16, desc[UR10][R28.64+0x10] ;  /* 0x0000100a1c107981 */ /* 0x000ee2000c1e1d00 */
[----:B------:R-:W-:Y:S01]  /*0430*/  MOV R23, R21 ;  /* 0x0000001500177202 */ /* 0x000fe20000000f00 */
[----:B--2---:R-:W-:Y:S01]  /*0440*/  FADD.FTZ R5, R9, R5 ;  /* 0x0000000509057221 */ /* 0x004fe20000010000 */
[----:B------:R-:W-:Y:S01]  /*0450*/  FADD.FTZ R4, R8, R4 ;  /* 0x0000000408047221 */ /* 0x000fe20000010000 */
[----:B------:R-:W-:Y:S01]  /*0460*/  FADD.FTZ R6, R10, R6 ;  /* 0x000000060a067221 */ /* 0x000fe20000010000 */
[----:B------:R-:W-:Y:S01]  /*0470*/  FADD.FTZ R7, R11, R7 ;  /* 0x000000070b077221 */ /* 0x000fe20000010000 */
[----:B------:R-:W-:Y:S01]  /*0480*/  FMUL.FTZ R9, R5, R5 ;  /* 0x0000000505097220 */ /* 0x000fe20000410000 */
[----:B---3--:R-:W-:Y:S01]  /*0490*/  FADD.FTZ R12, R16, R12 ;  /* 0x0000000c100c7221 */ /* 0x008fe20000010000 */
[----:B------:R-:W-:Y:S01]  /*04a0*/  FADD.FTZ R13, R17, R13 ;  /* 0x0000000d110d7221 */ /* 0x000fe20000010000 */
[----:B------:R-:W-:Y:S01]  /*04b0*/  FADD.FTZ R14, R18, R14 ;  /* 0x0000000e120e7221 */ /* 0x000fe20000010000 */
[----:B------:R-:W-:Y:S01]  /*04c0*/  FADD.FTZ R15, R19, R15 ;  /* 0x0000000f130f7221 */ /* 0x000fe20000010000 */
[----:B------:R-:W-:Y:S01]  /*04d0*/  FMUL.FTZ R11, R7, R7 ;  /* 0x00000007070b7220 */ /* 0x000fe20000410000 */
[----:B------:R-:W-:Y:S01]  /*04e0*/  FFMA.FTZ R9, R4, R4, R9 ;  /* 0x0000000404097223 */ /* 0x000fe20000010009 */
[----:B------:R0:W-:Y:S04]  /*04f0*/  STG.E.128 desc[UR10][R26.64], R4 ;  /* 0x000000041a007986 */ /* 0x0001e8000c101d0a */
[----:B------:R0:W-:Y:S01]  /*0500*/  STG.E.128 desc[UR10][R26.64+0x10], R12 ;  /* 0x0000100c1a007986 */ /* 0x0001e2000c101d0a */
[----:B------:R-:W-:Y:S01]  /*0510*/  FFMA.FTZ R8, R6, R6, R11 ;  /* 0x0000000606087223 */ /* 0x000fe2000001000b */
[----:B------:R-:W-:Y:S01]  /*0520*/  FADD.FTZ R9, RZ, R9 ;  /* 0x00000009ff097221 */ /* 0x000fe20000010000 */
[----:B------:R-:W-:-:S03]  /*0530*/  FMUL.FTZ R11, R13, R13 ;  /* 0x0000000d0d0b7220 */ /* 0x000fc60000410000 */
[----:B------:R-:W-:Y:S01]  /*0540*/  FADD.FTZ R8, R9, R8 ;  /* 0x0000000809087221 */ /* 0x000fe20000010000 */
[----:B------:R-:W-:Y:S01]  /*0550*/  FMUL.FTZ R9, R15, R15 ;  /* 0x0000000f0f097220 */ /* 0x000fe20000410000 */
[----:B------:R-:W-:-:S03]  /*0560*/  FFMA.FTZ R11, R12, R12, R11 ;  /* 0x0000000c0c0b7223 */ /* 0x000fc6000001000b */
[----:B------:R-:W-:Y:S01]  /*0570*/  FFMA.FTZ R9, R14, R14, R9 ;  /* 0x0000000e0e097223 */ /* 0x000fe20000010009 */
[----:B------:R-:W-:-:S04]  /*0580*/  FADD.FTZ R8, R8, R11 ;  /* 0x0000000b08087221 */ /* 0x000fc80000010000 */
[----:B------:R-:W-:-:S04]  /*0590*/  FADD.FTZ R8, R8, R9 ;  /* 0x0000000908087221 */ /* 0x000fc80000010000 */
[----:B0-----:R-:W-:-:S07]  /*05a0*/  FADD.FTZ R20, RZ, R8 ;  /* 0x00000008ff147221 */ /* 0x001fce0000010000 */
.L_x_52:
[----:B------:R-:W-:Y:S05]  /*05b0*/  BSYNC.RECONVERGENT B1 ;  /* 0x0000000000017941 */ /* 0x000fea0003800200 */
.L_x_51:
[----:B------:R-:W-:Y:S05]  /*05c0*/  @!P1 BRA `(.L_x_50) ;  /* 0x0000000400249947 */ /* 0x000fea0003800000 */
[----:B------:R-:W-:Y:S02]  /*05d0*/  IADD3 R21, PT, PT, R22, R23, RZ ;  /* 0x0000001716157210 */ /* 0x000fe40007ffe0ff */
[----:B------:R-:W-:-:S07]  /*05e0*/  IADD3 R22, PT, PT, R23, R2, RZ ;  /* 0x0000000217167210 */ /* 0x000fce0007ffe0ff */
.L_x_53:
[----:B------:R-:W0:Y:S01]  /*05f0*/  LDC.64 R26, c[0x0][0x390] ;  /* 0x0000e400ff1a7b82 */ /* 0x000e220000000a00 */
[----:B------:R-:W-:-:S04]  /*0600*/  IADD3 R4, P0, PT, R23, R24, RZ ;  /* 0x0000001817047210 */ /* 0x000fc80007f1e0ff */
[----:B------:R-:W-:Y:S02]  /*0610*/  IADD3.X R5, PT, PT, RZ, R0, RZ, P0, !PT ;  /* 0x00000000ff057210 */ /* 0x000fe400007fe4ff */
[----:B------:R-:W-:-:S04]  /*0620*/  LEA R28, P0, R4, UR14, 0x5 ;  /* 0x0000000e041c7c11 */ /* 0x000fc8000f8028ff */
[----:B------:R-:W-:-:S05]  /*0630*/  LEA.HI.X R29, R4, UR15, R5, 0x5, P0 ;  /* 0x0000000f041d7c11 */ /* 0x000fca00080f2c05 */
[----:B------:R-:W2:Y:S04]  /*0640*/  LDG.E.128 R16, desc[UR10][R28.64] ;  /* 0x0000000a1c107981 */ /* 0x000ea8000c1e1d00 */
[----:B------:R-:W3:Y:S01]  /*0650*/  LDG.E.128 R8, desc[UR10][R28.64+0x10] ;  /* 0x0000100a1c087981 */ /* 0x000ee2000c1e1d00 */
[----:B0-----:R-:W-:-:S05]  /*0660*/  IMAD.WIDE R26, R21, 0x20, R26 ;  /* 0x00000020151a7825 */ /* 0x001fca00078e021a */
[----:B------:R-:W2:Y:S04]  /*0670*/  LDG.E.128 R12, desc[UR10][R26.64] ;  /* 0x0000000a1a0c7981 */ /* 0x000ea8000c1e1d00 */
[----:B------:R-:W3:Y:S01]  /*0680*/  LDG.E.128 R4, desc[UR10][R26.64+0x10] ;  /* 0x0000100a1a047981 */ /* 0x000ee2000c1e1d00 */
[----:B--2---:R-:W-:Y:S01]  /*0690*/  FADD.FTZ R13, R17, R13 ;  /* 0x0000000d110d7221 */ /* 0x004fe20000010000 */
[----:B------:R-:W-:Y:S01]  /*06a0*/  IADD3 R17, P0, PT, R22, R24, RZ ;  /* 0x0000001816117210 */ /* 0x000fe20007f1e0ff */
[----:B------:R-:W-:Y:S01]  /*06b0*/  FADD.FTZ R14, R18, R14 ;  /* 0x0000000e120e7221 */ /* 0x000fe20000010000 */
[----:B------:R-:W-:Y:S01]  /*06c0*/  FADD.FTZ R12, R16, R12 ;  /* 0x0000000c100c7221 */ /* 0x000fe20000010000 */
[----:B---3--:R-:W-:Y:S01]  /*06d0*/  FADD.FTZ R5, R9, R5 ;  /* 0x0000000509057221 */ /* 0x008fe20000010000 */
[----:B------:R-:W-:Y:S01]  /*06e0*/  IADD3.X R18, PT, PT, RZ, R0, RZ, P0, !PT ;  /* 0x00000000ff127210 */ /* 0x000fe200007fe4ff */
[----:B------:R-:W-:Y:S01]  /*06f0*/  FADD.FTZ R15, R19, R15 ;  /* 0x0000000f130f7221 */ /* 0x000fe20000010000 */
[----:B------:R-:W-:Y:S01]  /*0700*/  LEA R16, P0, R17, UR14, 0x5 ;  /* 0x0000000e11107c11 */ /* 0x000fe2000f8028ff */
[----:B------:R-:W-:Y:S01]  /*0710*/  FMUL.FTZ R9, R13, R13 ;  /* 0x0000000d0d097220 */ /* 0x000fe20000410000 */
[----:B------:R-:W-:Y:S01]  /*0720*/  FADD.FTZ R7, R11, R7 ;  /* 0x000000070b077221 */ /* 0x000fe20000010000 */
[----:B------:R-:W-:Y:S01]  /*0730*/  FMUL.FTZ R11, R15, R15 ;  /* 0x0000000f0f0b7220 */ /* 0x000fe20000410000 */
[----:B------:R-:W-:Y:S01]  /*0740*/  LEA.HI.X R17, R17, UR15, R18, 0x5, P0 ;  /* 0x0000000f11117c11 */ /* 0x000fe200080f2c12 */
[----:B------:R-:W-:Y:S01]  /*0750*/  FFMA.FTZ R9, R12, R12, R9 ;  /* 0x0000000c0c097223 */ /* 0x000fe20000010009 */
[----:B------:R-:W-:Y:S01]  /*0760*/  FADD.FTZ R4, R8, R4 ;  /* 0x0000000408047221 */ /* 0x000fe20000010000 */
[----:B------:R-:W-:Y:S01]  /*0770*/  FADD.FTZ R6, R10, R6 ;  /* 0x000000060a067221 */ /* 0x000fe20000010000 */
[----:B------:R-:W-:Y:S01]  /*0780*/  LEA R28, P0, R2, R26, 0x5 ;  /* 0x0000001a021c7211 */ /* 0x000fe200078028ff */
[----:B------:R-:W-:Y:S01]  /*0790*/  FFMA.FTZ R18, R14, R14, R11 ;  /* 0x0000000e0e127223 */ /* 0x000fe2000001000b */
[----:B------:R-:W-:Y:S01]  /*07a0*/  FADD.FTZ R9, RZ, R9 ;  /* 0x00000009ff097221 */ /* 0x000fe20000010000 */
[----:B------:R-:W-:Y:S01]  /*07b0*/  FMUL.FTZ R19, R5, R5 ;  /* 0x0000000505137220 */ /* 0x000fe20000410000 */
[----:B------:R-:W-:Y:S01]  /*07c0*/  IADD3.X R29, PT, PT, RZ, R27, RZ, P0, !PT ;  /* 0x0000001bff1d7210 */ /* 0x000fe200007fe4ff */
[----:B------:R0:W-:Y:S01]  /*07d0*/  STG.E.128 desc[UR10][R26.64+0x10], R4 ;  /* 0x000010041a007986 */ /* 0x0001e2000c101d0a */
[----:B------:R-:W-:Y:S01]  /*07e0*/  FADD.FTZ R18, R9, R18 ;  /* 0x0000001209127221 */ /* 0x000fe20000010000 */
[----:B------:R-:W-:-:S02]  /*07f0*/  FFMA.FTZ R19, R4, R4, R19 ;  /* 0x0000000404137223 */ /* 0x000fc40000010013 */
[----:B------:R1:W-:Y:S04]  /*0800*/  STG.E.128 desc[UR10][R26.64], R12 ;  /* 0x0000000c1a007986 */ /* 0x0003e8000c101d0a */
[----:B------:R-:W2:Y:S01]  /*0810*/  LDG.E.128 R8, desc[UR10][R28.64] ;  /* 0x0000000a1c087981 */ /* 0x000ea2000c1e1d00 */
[----:B0-----:R-:W-:-:S03]  /*0820*/  FMUL.FTZ R7, R7, R7 ;  /* 0x0000000707077220 */ /* 0x001fc60000410000 */
[----:B-1----:R-:W2:Y:S01]  /*0830*/  LDG.E.128 R12, desc[UR10][R16.64] ;  /* 0x0000000a100c7981 */ /* 0x002ea2000c1e1d00 */
[----:B------:R-:W-:Y:S01]  /*0840*/  FFMA.FTZ R26, R6, R6, R7 ;  /* 0x00000006061a7223 */ /* 0x000fe20000010007 */
[----:B------:R-:W-:Y:S02]  /*0850*/  FADD.FTZ R27, R18, R19 ;  /* 0x00000013121b7221 */ /* 0x000fe40000010000 */
[----:B------:R-:W3:Y:S04]  /*0860*/  LDG.E.128 R4, desc[UR10][R16.64+0x10] ;  /* 0x0000100a10047981 */ /* 0x000ee8000c1e1d00 */
[----:B------:R-:W3:Y:S01]  /*0870*/  LDG.E.128 R16, desc[UR10][R28.64+0x10] ;  /* 0x0000100a1c107981 */ /* 0x000ee2000c1e1d00 */
[----:B------:R-:W-:-:S04]  /*0880*/  IADD3 R23, PT, PT, R2, R23, R2 ;  /* 0x0000001702177210 */ /* 0x000fc80007ffe002 */
[----:B------:R-:W-:Y:S01]  /*0890*/  ISETP.GE.AND P0, PT, R23, UR6, PT ;  /* 0x0000000617007c0c */ /* 0x000fe2000bf06270 */
[----:B------:R-:W-:-:S04]  /*08a0*/  FADD.FTZ R27, R27, R26 ;  /* 0x0000001a1b1b7221 */ /* 0x000fc80000010000 */
[----:B------:R-:W-:Y:S01]  /*08b0*/  FADD.FTZ R20, R27, R20 ;  /* 0x000000141b147221 */ /* 0x000fe20000010000 */
[C---:B------:R-:W-:Y:S02]  /*08c0*/  LEA R22, R2.reuse, R22, 0x1 ;  /* 0x0000001602167211 */ /* 0x040fe400078e08ff */
[----:B------:R-:W-:Y:S01]  /*08d0*/  LEA R21, R2, R21, 0x1 ;  /* 0x0000001502157211 */ /* 0x000fe200078e08ff */
[----:B--2---:R-:W-:Y:S01]  /*08e0*/  FADD.FTZ R9, R13, R9 ;  /* 0x000000090d097221 */ /* 0x004fe20000010000 */
[----:B------:R-:W-:Y:S01]  /*08f0*/  FADD.FTZ R8, R12, R8 ;  /* 0x000000080c087221 */ /* 0x000fe20000010000 */
[----:B------:R-:W-:Y:S01]  /*0900*/  FADD.FTZ R10, R14, R10 ;  /* 0x0000000a0e0a7221 */ /* 0x000fe20000010000 */
[----:B------:R-:W-:Y:S01]  /*0910*/  FADD.FTZ R11, R15, R11 ;  /* 0x0000000b0f0b7221 */ /* 0x000fe20000010000 */
[----:B------:R-:W-:-:S03]  /*0920*/  FMUL.FTZ R13, R9, R9 ;  /* 0x00000009090d7220 */ /* 0x000fc60000410000 */
[----:B------:R-:W-:Y:S01]  /*0930*/  FMUL.FTZ R15, R11, R11 ;  /* 0x0000000b0b0f7220 */ /* 0x000fe20000410000 */
[----:B------:R-:W-:Y:S01]  /*0940*/  FFMA.FTZ R13, R8, R8, R13 ;  /* 0x00000008080d7223 */ /* 0x000fe2000001000d */
[----:B------:R0:W-:Y:S01]  /*0950*/  STG.E.128 desc[UR10][R28.64], R8 ;  /* 0x000000081c007986 */ /* 0x0001e2000c101d0a */
[----:B---3--:R-:W-:Y:S01]  /*0960*/  FADD.FTZ R4, R4, R16 ;  /* 0x0000001004047221 */ /* 0x008fe20000010000 */
[----:B------:R-:W-:Y:S01]  /*0970*/  FADD.FTZ R5, R5, R17 ;  /* 0x0000001105057221 */ /* 0x000fe20000010000 */
[----:B------:R-:W-:Y:S01]  /*0980*/  FADD.FTZ R6, R6, R18 ;  /* 0x0000001206067221 */ /* 0x000fe20000010000 */
[----:B------:R-:W-:Y:S01]  /*0990*/  FADD.FTZ R7, R7, R19 ;  /* 0x0000001307077221 */ /* 0x000fe20000010000 */
[----:B------:R-:W-:Y:S01]  /*09a0*/  FFMA.FTZ R15, R10, R10, R15 ;  /* 0x0000000a0a0f7223 */ /* 0x000fe2000001000f */
[----:B------:R-:W-:-:S03]  /*09b0*/  FADD.FTZ R12, RZ, R13 ;  /* 0x0000000dff0c7221 */ /* 0x000fc60000010000 */
[----:B------:R0:W-:Y:S01]  /*09c0*/  STG.E.128 desc[UR10][R28.64+0x10], R4 ;  /* 0x000010041c007986 */ /* 0x0001e2000c101d0a */
[----:B------:R-:W-:Y:S01]  /*09d0*/  FMUL.FTZ R13, R5, R5 ;  /* 0x00000005050d7220 */ /* 0x000fe20000410000 */
[----:B------:R-:W-:Y:S01]  /*09e0*/  FADD.FTZ R12, R12, R15 ;  /* 0x0000000f0c0c7221 */ /* 0x000fe20000010000 */
[----:B------:R-:W-:Y:S02]  /*09f0*/  FMUL.FTZ R15, R7, R7 ;  /* 0x00000007070f7220 */ /* 0x000fe40000410000 */
[----:B------:R-:W-:Y:S02]  /*0a00*/  FFMA.FTZ R13, R4, R4, R13 ;  /* 0x00000004040d7223 */ /* 0x000fe4000001000d */
[----:B------:R-:W-:Y:S02]  /*0a10*/  FFMA.FTZ R15, R6, R6, R15 ;  /* 0x00000006060f7223 */ /* 0x000fe4000001000f */
[----:B------:R-:W-:-:S04]  /*0a20*/  FADD.FTZ R12, R12, R13 ;  /* 0x0000000d0c0c7221 */ /* 0x000fc80000010000 */
[----:B------:R-:W-:-:S04]  /*0a30*/  FADD.FTZ R15, R12, R15 ;  /* 0x0000000f0c0f7221 */ /* 0x000fc80000010000 */
[----:B------:R-:W-:Y:S01]  /*0a40*/  FADD.FTZ R20, R20, R15 ;  /* 0x0000000f14147221 */ /* 0x000fe20000010000 */
[----:B0-----:R-:W-:Y:S06]  /*0a50*/  @!P0 BRA `(.L_x_53) ;  /* 0xfffffff800e48947 */ /* 0x001fec000383ffff */
.L_x_50:
[----:B------:R-:W-:Y:S05]  /*0a60*/  BSYNC.RECONVERGENT B0 ;  /* 0x0000000000007941 */ /* 0x000fea0003800200 */
.L_x_49:
        /* <DEDUP_REMOVED lines=10> */
[----:B------:R-:W-:Y:S01]  /*0b10*/  @!P1 MOV R6, 0x400 ;  /* 0x0000040000069802 */ /* 0x000fe20000000f00 */
[----:B0-----:R-:W-:Y:S01]  /*0b20*/  @P0 FADD R2, R5, R2 ;  /* 0x0000000205020221 */ /* 0x001fe20000000000 */
[----:B------:R-:W-:Y:S02]  /*0b30*/  @!P1 SHF.R.U32.HI R5, RZ, 0x3, R3 ;  /* 0x00000003ff059819 */ /* 0x000fe40000011603 */
[----:B------:R-:W-:Y:S02]  /*0b40*/  @!P1 IADD3 R6, PT, PT, R6, 0x4, RZ ;  /* 0x0000000406069810 */ /* 0x000fe40007ffe0ff */
[----:B------:R-:W0:Y:S01]  /*0b50*/  SHFL.DOWN P0, R7, R2, 0x4, 0x1f ;  /* 0x08801f0002077f89 */ /* 0x000e220000000000 */
[----:B------:R-:W-:Y:S02]  /*0b60*/  @!P1 LOP3.LUT R5, R5, 0x7c, RZ, 0xc0, !PT ;  /* 0x0000007c05059812 */ /* 0x000fe400078ec0ff */
        /* <DEDUP_REMOVED lines=14> */
[----:B------:R-:W-:-:S05]  /*0c50*/  MOV R2, UR5 ;  /* 0x0000000500027c02 */ /* 0x000fca0008000f00 */
[----:B------:R-:W0:Y:S04]  /*0c60*/  LDS.64 R14, [R2+0x28] ;  /* 0x00002800020e7984 */ /* 0x000e280000000a00 */
[----:B------:R-:W2:Y:S04]  /*0c70*/  LDS.128 R8, [R2+0x30] ;  /* 0x0000300002087984 */ /* 0x000ea80000000c00 */
[----:B------:R-:W3:Y:S04]  /*0c80*/  LDS.128 R16, [R2+0x40] ;  /* 0x0000400002107984 */ /* 0x000ee80000000c00 */
[----:B-1----:R-:W1:Y:S01]  /*0c90*/  LDS.128 R4, [R2+0x50] ;  /* 0x0000500002047984 */ /* 0x002e620000000c00 */
[----:B0-----:R-:W-:-:S04]  /*0ca0*/  FADD.FTZ R14, R13, R14 ;  /* 0x0000000e0d0e7221 */ /* 0x001fc80000010000 */
[----:B------:R-:W-:-:S04]  /*0cb0*/  FADD.FTZ R15, R14, R15 ;  /* 0x0000000f0e0f7221 */ /* 0x000fc80000010000 */
[----:B--2---:R-:W-:Y:S02]  /*0cc0*/  FADD.FTZ R8, R15, R8 ;  /* 0x000000080f087221 */ /* 0x004fe40000010000 */
[----:B------:R-:W0:Y:S02]  /*0cd0*/  LDS.128 R12, [R2+0x60] ;  /* 0x00006000020c7984 */ /* 0x000e240000000c00 */
        /* <DEDUP_REMOVED lines=8> */
[----:B-1----:R-:W-:Y:S02]  /*0d60*/  FADD.FTZ R4, R19, R4 ;  /* 0x0000000413047221 */ /* 0x002fe40000010000 */
[----:B------:R-:W1:Y:S02]  /*0d70*/  LDS.128 R16, [R2+0x80] ;  /* 0x0000800002107984 */ /* 0x000e640000000c00 */
        /* <DEDUP_REMOVED lines=8> */
[----:B--2---:R-:W-:-:S04]  /*0e00*/  FADD.FTZ R8, R15, R8 ;  /* 0x000000080f087221 */ /* 0x004fc80000010000 */
[----:B------:R-:W-:-:S04]  /*0e10*/  FADD.FTZ R9, R8, R9 ;  /* 0x0000000908097221 */ /* 0x000fc80000010000 */
[----:B------:R-:W-:Y:S02]  /*0e20*/  FADD.FTZ R10, R9, R10 ;  /* 0x0000000a090a7221 */ /* 0x000fe40000010000 */
[----:B------:R-:W2:Y:S02]  /*0e30*/  LDS R9, [R2+0xa0] ;  /* 0x0000a00002097984 */ /* 0x000ea40000000800 */
[----:B------:R-:W-:-:S04]  /*0e40*/  FADD.FTZ R11, R10, R11 ;  /* 0x0000000b0a0b7221 */ /* 0x000fc80000010000 */
[----:B-1----:R-:W-:-:S04]  /*0e50*/  FADD.FTZ R16, R11, R16 ;  /* 0x000000100b107221 */ /* 0x002fc80000010000 */
[----:B------:R-:W-:-:S04]  /*0e60*/  FADD.FTZ R17, R16, R17 ;  /* 0x0000001110117221 */ /* 0x000fc80000010000 */
[----:B------:R-:W-:-:S04]  /*0e70*/  FADD.FTZ R18, R17, R18 ;  /* 0x0000001211127221 */ /* 0x000fc80000010000 */
[----:B------:R-:W-:-:S04]  /*0e80*/  FADD.FTZ R19, R18, R19 ;  /* 0x0000001312137221 */ /* 0x000fc80000010000 */
[----:B0-----:R-:W-:-:S04]  /*0e90*/  FADD.FTZ R4, R19, R4 ;  /* 0x0000000413047221 */ /* 0x001fc80000010000 */
[----:B------:R-:W-:-:S04]  /*0ea0*/  FADD.FTZ R5, R4, R5 ;  /* 0x0000000504057221 */ /* 0x000fc80000010000 */
[----:B------:R-:W-:-:S04]  /*0eb0*/  FADD.FTZ R6, R5, R6 ;  /* 0x0000000605067221 */ /* 0x000fc80000010000 */
[----:B------:R-:W-:-:S04]  /*0ec0*/  FADD.FTZ R6, R6, R7 ;  /* 0x0000000706067221 */ /* 0x000fc80000010000 */
[----:B--2---:R-:W-:Y:S01]  /*0ed0*/  FADD.FTZ R20, R6, R9 ;  /* 0x0000000906147221 */ /* 0x004fe20000010000 */
[----:B------:R-:W-:Y:S06]  /*0ee0*/  BRA `(.L_x_57) ;  /* 0x0000000400a07947 */ /* 0x000fec0003800000 */
.L_x_55:
        /* <DEDUP_REMOVED lines=11> */
[----:B------:R-:W-:Y:S01]  /*0fa0*/  @!P1 MOV R8, 0x400 ;  /* 0x0000040000089802 */ /* 0x000fe20000000f00 */
[----:B------:R-:W1:Y:S03]  /*0fb0*/  SHFL.DOWN P0, R4, R2, 0x2, R7 ;  /* 0x0840000002047989 */ /* 0x000e660000000007 */
[----:B------:R-:W-:Y:S01]  /*0fc0*/  @!P1 IADD3 R8, PT, PT, R8, 0x4, RZ ;  /* 0x0000000408089810 */ /* 0x000fe20007ffe0ff */
[----:B-1----:R-:W-:Y:S01]  /*0fd0*/  @P0 FADD R4, R2, R4 ;  /* 0x0000000402040221 */ /* 0x002fe20000000000 */
[----:B------:R-:W-:Y:S02]  /*0fe0*/  @!P1 SHF.R.U32.HI R2, RZ, 0x3, R3 ;  /* 0x00000003ff029819 */ /* 0x000fe40000011603 */
[----:B0-----:R-:W-:Y:S02]  /*0ff0*/  @!P1 LEA R9, R9, R8, 0x18 ;  /* 0x0000000809099211 */ /* 0x001fe400078ec0ff */
[----:B------:R-:W0:Y:S01]  /*1000*/  SHFL.DOWN P0, R5, R4, 0x4, R7 ;  /* 0x0880000004057989 */ /* 0x000e220000000007 */
[----:B------:R-:W-:-:S04]  /*1010*/  @!P1 LOP3.LUT R2, R2, 0x7c, RZ, 0xc0, !PT ;  /* 0x0000007c02029812 */ /* 0x000fc800078ec0ff */
        /* <DEDUP_REMOVED lines=85> */
.L_x_57:
[----:B------:R-:W-:Y:S01]  /*1570*/  I2FP.F32.S32 R4, UR9 ;  /* 0x0000000900047c45 */ /* 0x000fe20008201400 */
[----:B------:R-:W0:Y:S03]  /*1580*/  LDCU UR5, c[0x0][0x3a0] ;  /* 0x00007400ff0577ac */ /* 0x000e260008000800 */
[----:B------:R-:W0:Y:S02]  /*1590*/  MUFU.RCP R5, R4 ;  /* 0x0000000400057308 */ /* 0x000e240000001000 */
[----:B0-----:R-:W-:-:S06]  /*15a0*/  FFMA.FTZ R20, R5, R20, UR5 ;  /* 0x0000000505147e23 */ /* 0x001fcc0008010014 */
[----:B------:R-:W0:Y:S02]  /*15b0*/  MUFU.RSQ R5, R20 ;  /* 0x0000001400057308 */ /* 0x000e240000001400 */
[----:B0-----:R2:W-:Y:S02]  /*15c0*/  STS [R2], R5 ;  /* 0x0000000502007388 */ /* 0x0015e40000000800 */
.L_x_56:
[----:B------:R-:W-:Y:S05]  /*15d0*/  BSYNC.RECONVERGENT B0 ;  /* 0x0000000000007941 */ /* 0x000fea0003800200 */
.L_x_54:
[----:B------:R-:W-:Y:S01]  /*15e0*/  BAR.SYNC.DEFER_BLOCKING 0x0 ;  /* 0x0000000000007b1d */ /* 0x000fe20000010000 */
[----:B------:R-:W-:-:S13]  /*15f0*/  ISETP.GE.AND P0, PT, R3, UR6, PT ;  /* 0x0000000603007c0c */ /* 0x000fda000bf06270 */
[----:B------:R-:W-:Y:S05]  /*1600*/  @P0 EXIT ;  /* 0x000000000000094d */ /* 0x000fea0003800000 */
[----:B------:R-:W3:Y:S01]  /*1610*/  I2F.U32.RP R8, R0 ;  /* 0x0000000000087306 */ /* 0x000ee20000209000 */
[----:B--2---:R-:W-:Y:S01]  /*1620*/  IADD3 R2, PT, PT, R3, R0, RZ ;  /* 0x0000000003027210 */ /* 0x004fe20007ffe0ff */
[----:B------:R-:W2:Y:S01]  /*1630*/  S2UR UR9, SR_CgaCtaId ;  /* 0x00000000000979c3 */ /* 0x000ea20000008800 */
[----:B------:R-:W-:Y:S01]  /*1640*/  ISETP.NE.U32.AND P2, PT, R0, RZ, PT ;  /* 0x000000ff0000720c */ /* 0x000fe20003f45070 */
[----:B------:R-:W-:Y:S01]  /*1650*/  UMOV UR5, 0x400 ;  /* 0x0000040000057882 */ /* 0x000fe20000000000 */
[C---:B------:R-:W-:Y:S01]  /*1660*/  ISETP.GE.U32.AND P0, PT, R2.reuse, UR6, PT ;  /* 0x0000000602007c0c */ /* 0x040fe2000bf06070 */
[----:B------:R-:W-:Y:S01]  /*1670*/  BSSY.RECONVERGENT B0, `(.L_x_58) ;  /* 0x0000047000007945 */ /* 0x000fe20003800200 */
[----:B------:R-:W-:Y:S02]  /*1680*/  VIMNMX.U32 R7, PT, PT, R2, UR6, !PT ;  /* 0x0000000602077c48 */ /* 0x000fe4000ffe0000 */
[----:B-1----:R-:W-:Y:S01]  /*1690*/  SEL R6, RZ, 0x1, P0 ;  /* 0x00000001ff067807 */ /* 0x002fe20000000000 */
[----:B------:R-:W1:Y:S03]  /*16a0*/  S2UR UR8, SR_CTAID.X ;  /* 0x00000000000879c3 */ /* 0x000e660000002500 */
[----:B------:R-:W-:Y:S01]  /*16b0*/  IADD3 R7, PT, PT, R7, -R2, -R6 ;  /* 0x8000000207077210 */ /* 0x000fe20007ffe806 */
[----:B---3--:R-:W3:Y:S01]  /*16c0*/  MUFU.RCP R8, R8 ;  /* 0x0000000800087308 */ /* 0x008ee20000001000 */
[----:B--2---:R-:W-:Y:S01]  /*16d0*/  ULEA UR9, UR9, UR5, 0x18 ;  /* 0x0000000509097291 */ /* 0x004fe2000f8ec0ff */
[----:B---3--:R-:W-:Y:S01]  /*16e0*/  IADD3 R4, PT, PT, R8, 0xffffffe, RZ ;  /* 0x0ffffffe08047810 */ /* 0x008fe20007ffe0ff */
[----:B-1----:R-:W-:-:S05]  /*16f0*/  UIMAD.WIDE.U32 UR4, UR4, UR8, URZ ;  /* 0x00000008040472a5 */ /* 0x002fca000f8e00ff */
[----:B------:R1:W0:Y:S01]  /*1700*/  F2I.FTZ.U32.TRUNC.NTZ R5, R4 ;  /* 0x0000000400057305 */ /* 0x000222000021f000 */
[----:B------:R-:W-:Y:S02]  /*1710*/  UIMAD UR7, UR7, UR8, URZ ;  /* 0x00000008070772a4 */ /* 0x000fe4000f8e02ff */
[----:B------:R-:W-:Y:S02]  /*1720*/  UIMAD UR8, UR6, UR8, URZ ;  /* 0x00000008060872a4 */ /* 0x000fe4000f8e02ff */
[----:B------:R-:W-:Y:S01]  /*1730*/  UIADD3 UR7, UPT, UPT, UR5, UR7, URZ ;  /* 0x0000000705077290 */ /* 0x000fe2000fffe0ff */
[----:B-1----:R-:W-:Y:S01]  /*1740*/  HFMA2 R4, -RZ, RZ, 0, 0 ;  /* 0x00000000ff047431 */ /* 0x002fe200000001ff */
[----:B0-----:R-:W-:-:S05]  /*1750*/  IADD3 R9, PT, PT, RZ, -R5, RZ ;  /* 0x80000005ff097210 */ /* 0x001fca0007ffe0ff */
[----:B------:R-:W-:-:S04]  /*1760*/  IMAD R9, R9, R0, RZ ;  /* 0x0000000009097224 */ /* 0x000fc800078e02ff */
[----:B------:R-:W-:-:S06]  /*1770*/  IMAD.HI.U32 R8, R5, R9, R4 ;  /* 0x0000000905087227 */ /* 0x000fcc00078e0004 */
[----:B------:R-:W-:-:S05]  /*1780*/  IMAD.HI.U32 R5, R8, R7, RZ ;  /* 0x0000000708057227 */ /* 0x000fca00078e00ff */
[----:B------:R-:W-:-:S05]  /*1790*/  IADD3 R4, PT, PT, -R5, RZ, RZ ;  /* 0x000000ff05047210 */ /* 0x000fca0007ffe1ff */
[----:B------:R-:W-:-:S05]  /*17a0*/  IMAD R7, R0, R4, R7 ;  /* 0x0000000400077224 */ /* 0x000fca00078e0207 */
[----:B------:R-:W-:-:S13]  /*17b0*/  ISETP.GE.U32.AND P0, PT, R7, R0, PT ;  /* 0x000000000700720c */ /* 0x000fda0003f06070 */
[-C--:B------:R-:W-:Y:S02]  /*17c0*/  @P0 IADD3 R7, PT, PT, R7, -R0.reuse, RZ ;  /* 0x8000000007070210 */ /* 0x080fe40007ffe0ff */
[----:B------:R-:W-:Y:S02]  /*17d0*/  @P0 IADD3 R5, PT, PT, R5, 0x1, RZ ;  /* 0x0000000105050810 */ /* 0x000fe40007ffe0ff */
[----:B------:R-:W-:-:S13]  /*17e0*/  ISETP.GE.U32.AND P1, PT, R7, R0, PT ;  /* 0x000000000700720c */ /* 0x000fda0003f26070 */
[----:B------:R-:W-:Y:S02]  /*17f0*/  @P1 IADD3 R5, PT, PT, R5, 0x1, RZ ;  /* 0x0000000105051810 */ /* 0x000fe40007ffe0ff */
[----:B------:R-:W-:-:S04]  /*1800*/  @!P2 LOP3.LUT R5, RZ, R0, RZ, 0x33, !PT ;  /* 0x00000000ff05a212 */ /* 0x000fc800078e33ff */
[----:B------:R-:W-:-:S04]  /*1810*/  IADD3 R5, PT, PT, R6, R5, RZ ;  /* 0x0000000506057210 */ /* 0x000fc80007ffe0ff */
[C---:B------:R-:W-:Y:S02]  /*1820*/  LOP3.LUT R4, R5.reuse, 0x1, RZ, 0xc0, !PT ;  /* 0x0000000105047812 */ /* 0x040fe400078ec0ff */
[----:B------:R-:W-:Y:S02]  /*1830*/  ISETP.NE.AND P1, PT, R5, RZ, PT ;  /* 0x000000ff0500720c */ /* 0x000fe40003f25270 */
[----:B------:R-:W-:Y:S01]  /*1840*/  ISETP.NE.U32.AND P0, PT, R4, 0x1, PT ;  /* 0x000000010400780c */ /* 0x000fe20003f05070 */
[----:B------:R-:W0:-:S12]  /*1850*/  LDS R5, [UR9] ;  /* 0x00000009ff057984 */ /* 0x000e180008000800 */
[----:B------:R-:W-:Y:S05]  /*1860*/  @!P0 BRA `(.L_x_59) ;  /* 0x00000000009c8947 */ /* 0x000fea0003800000 */
[----:B------:R-:W1:Y:S01]  /*1870*/  LDC.64 R6, c[0x0][0x390] ;  /* 0x0000e400ff067b82 */ /* 0x000e620000000a00 */
[----:B------:R-:W-:Y:S01]  /*1880*/  IADD3 R9, PT, PT, R3, UR8, RZ ;  /* 0x0000000803097c10 */ /* 0x000fe2000fffe0ff */
[----:B------:R-:W2:Y:S06]  /*1890*/  LDCU.64 UR12, c[0x0][0x380] ;  /* 0x00007000ff0c77ac */ /* 0x000eac0008000a00 */
[----:B------:R-:W3:Y:S01]  /*18a0*/  LDC.64 R16, c[0x0][0x398] ;  /* 0x0000e600ff107b82 */ /* 0x000ee20000000a00 */
[----:B-1----:R-:W-:-:S05]  /*18b0*/  IMAD.WIDE R6, R9, 0x20, R6 ;  /* 0x0000002009067825 */ /* 0x002fca00078e0206 */
[----:B------:R-:W0:Y:S01]  /*18c0*/  LDG.E.128 R8, desc[UR10][R6.64] ;  /* 0x0000000a06087981 */ /* 0x000e22000c1e1d00 */
[----:B---3--:R-:W-:-:S03]  /*18d0*/  IMAD.WIDE.U32 R16, R3, 0x20, R16 ;  /* 0x0000002003107825 */ /* 0x008fc600078e0010 */
[----:B------:R2:W3:Y:S04]  /*18e0*/  LDG.E.128 R12, desc[UR10][R6.64+0x10] ;  /* 0x0000100a060c7981 */ /* 0x0004e8000c1e1d00 */
[----:B------:R-:W4:Y:S04]  /*18f0*/  LDG.E.CONSTANT R24, desc[UR10][R16.64] ;  /* 0x0000000a10187981 */ /* 0x000f28000c1e9900 */
[----:B------:R-:W5:Y:S04]  /*1900*/  LDG.E.CONSTANT R23, desc[UR10][R16.64+0x4] ;  /* 0x0000040a10177981 */ /* 0x000f68000c1e9900 */
[----:B------:R-:W5:Y:S04]  /*1910*/  LDG.E.CONSTANT R22, desc[UR10][R16.64+0x8] ;  /* 0x0000080a10167981 */ /* 0x000f68000c1e9900 */
[----:B------:R-:W5:Y:S04]  /*1920*/  LDG.E.CONSTANT R21, desc[UR10][R16.64+0xc] ;  /* 0x00000c0a10157981 */ /* 0x000f68000c1e9900 */
[----:B------:R-:W5:Y:S04]  /*1930*/  LDG.E.CONSTANT R20, desc[UR10][R16.64+0x10] ;  /* 0x0000100a10147981 */ /* 0x000f68000c1e9900 */
[----:B------:R-:W5:Y:S04]  /*1940*/  LDG.E.CONSTANT R18, desc[UR10][R16.64+0x14] ;  /* 0x0000140a10127981 */ /* 0x000f68000c1e9900 */
[----:B------:R-:W5:Y:S04]  /*1950*/  LDG.E.CONSTANT R4, desc[UR10][R16.64+0x18] ;  /* 0x0000180a10047981 */ /* 0x000f68000c1e9900 */
[----:B------:R1:W5:Y:S01]  /*1960*/  LDG.E.CONSTANT R19, desc[UR10][R16.64+0x1c] ;  /* 0x00001c0a10137981 */ /* 0x000362000c1e9900 */
[----:B------:R-:W-:-:S04]  /*1970*/  IADD3 R3, P0, PT, R3, UR4, RZ ;  /* 0x0000000403037c10 */ /* 0x000fc8000ff1e0ff */
[----:B------:R-:W-:Y:S02]  /*1980*/  IADD3.X R26, PT, PT, RZ, UR7, RZ, P0, !PT ;  /* 0x00000007ff1a7c10 */ /* 0x000fe400087fe4ff */
[----:B--2---:R-:W-:-:S04]  /*1990*/  LEA R6, P0, R3, UR12, 0x5 ;  /* 0x0000000c03067c11 */ /* 0x004fc8000f8028ff */
[----:B------:R-:W-:Y:S01]  /*19a0*/  LEA.HI.X R7, R3, UR13, R26, 0x5, P0 ;  /* 0x0000000d03077c11 */ /* 0x000fe200080f2c1a */
[C---:B0-----:R-:W-:Y:S01]  /*19b0*/  FMUL.FTZ R3, R5.reuse, R8 ;  /* 0x0000000805037220 */ /* 0x041fe20000410000 */
[C---:B------:R-:W-:Y:S01]  /*19c0*/  FMUL.FTZ R26, R5.reuse, R9 ;  /* 0x00000009051a7220 */ /* 0x040fe20000410000 */
[C---:B------:R-:W-:Y:S01]  /*19d0*/  FMUL.FTZ R25, R5.reuse, R10 ;  /* 0x0000000a05197220 */ /* 0x040fe20000410000 */
[C---:B------:R-:W-:Y:S01]  /*19e0*/  FMUL.FTZ R28, R5.reuse, R11 ;  /* 0x0000000b051c7220 */ /* 0x040fe20000410000 */
[C---:B---3--:R-:W-:Y:S01]  /*19f0*/  FMUL.FTZ R27, R5.reuse, R12 ;  /* 0x0000000c051b7220 */ /* 0x048fe20000410000 */
[C---:B------:R-:W-:Y:S01]  /*1a00*/  FMUL.FTZ R13, R5.reuse, R13 ;  /* 0x0000000d050d7220 */ /* 0x040fe20000410000 */
[C---:B-1----:R-:W-:Y:S01]  /*1a10*/  FMUL.FTZ R17, R5.reuse, R14 ;  /* 0x0000000e05117220 */ /* 0x042fe20000410000 */
[----:B------:R-:W-:Y:S01]  /*1a20*/  FMUL.FTZ R16, R5, R15 ;  /* 0x0000000f05107220 */ /* 0x000fe20000410000 */
[----:B----4-:R-:W-:Y:S01]  /*1a30*/  FMUL.FTZ R8, R3, R24 ;  /* 0x0000001803087220 */ /* 0x010fe20000410000 */
[----:B------:R-:W-:Y:S01]  /*1a40*/  MOV R3, R2 ;  /* 0x0000000200037202 */ /* 0x000fe20000000f00 */
[----:B-----5:R-:W-:Y:S01]  /*1a50*/  FMUL.FTZ R9, R26, R23 ;  /* 0x000000171a097220 */ /* 0x020fe20000410000 */
[----:B------:R-:W-:Y:S01]  /*1a60*/  FMUL.FTZ R10, R25, R22 ;  /* 0x00000016190a7220 */ /* 0x000fe20000410000 */
[----:B------:R-:W-:Y:S01]  /*1a70*/  FMUL.FTZ R11, R28, R21 ;  /* 0x000000151c0b7220 */ /* 0x000fe20000410000 */
[----:B------:R-:W-:-:S04]  /*1a80*/  FMUL.FTZ R12, R27, R20 ;  /* 0x000000141b0c7220 */ /* 0x000fc80000410000 */
[----:B------:R1:W-:Y:S01]  /*1a90*/  STG.E.128 desc[UR10][R6.64], R8 ;  /* 0x0000000806007986 */ /* 0x0003e2000c101d0a */
[----:B------:R-:W-:Y:S01]  /*1aa0*/  FMUL.FTZ R13, R13, R18 ;  /* 0x000000120d0d7220 */ /* 0x000fe20000410000 */
[----:B------:R-:W-:Y:S01]  /*1ab0*/  FMUL.FTZ R14, R17, R4 ;  /* 0x00000004110e7220 */ /* 0x000fe20000410000 */
[----:B------:R-:W-:-:S05]  /*1ac0*/  FMUL.FTZ R15, R16, R19 ;  /* 0x00000013100f7220 */ /* 0x000fca0000410000 */
[----:B------:R1:W-:Y:S02]  /*1ad0*/  STG.E.128 desc[UR10][R6.64+0x10], R12 ;  /* 0x0000100c06007986 */ /* 0x0003e4000c101d0a */
.L_x_59:
[----:B------:R-:W-:Y:S05]  /*1ae0*/  BSYNC.RECONVERGENT B0 ;  /* 0x0000000000007941 */ /* 0x000fea0003800200 */
.L_x_58:
[----:B------:R-:W-:Y:S05]  /*1af0*/  @!P1 EXIT ;  /* 0x000000000000994d */ /* 0x000fea0003800000 */
[C---:B------:R-:W-:Y:S01]  /*1b00*/  IADD3 R4, PT, PT, R3.reuse, R0, RZ ;  /* 0x0000000003047210 */ /* 0x040fe20007ffe0ff */
[----:B------:R-:W2:Y:S01]  /*1b10*/  LDCU.64 UR12, c[0x0][0x380] ;  /* 0x00007000ff0c77ac */ /* 0x000ea20008000a00 */
[----:B------:R-:W-:-:S07]  /*1b20*/  IADD3 R2, PT, PT, R3, UR8, RZ ;  /* 0x0000000803027c10 */ /* 0x000fce000fffe0ff */
.L_x_60:
[----:B-1-3--:R-:W1:Y:S08]  /*1b30*/  LDC.64 R6, c[0x0][0x390] ;  /* 0x0000e400ff067b82 */ /* 0x00ae700000000a00 */
[----:B------:R-:W3:Y:S01]  /*1b40*/  LDC.64 R24, c[0x0][0x398] ;  /* 0x0000e600ff187b82 */ /* 0x000ee20000000a00 */
[----:B-1----:R-:W-:-:S05]  /*1b50*/  IMAD.WIDE R6, R2, 0x20, R6 ;  /* 0x0000002002067825 */ /* 0x002fca00078e0206 */
[----:B------:R-:W0:Y:S01]  /*1b60*/  LDG.E.128 R12, desc[UR10][R6.64] ;  /* 0x0000000a060c7981 */ /* 0x000e22000c1e1d00 */
[----:B---3--:R-:W-:-:S03]  /*1b70*/  IMAD.WIDE.U32 R26, R3, 0x20, R24 ;  /* 0x00000020031a7825 */ /* 0x008fc600078e0018 */
[----:B------:R1:W3:Y:S04]  /*1b80*/  LDG.E.128 R8, desc[UR10][R6.64+0x10] ;  /* 0x0000100a06087981 */ /* 0x0002e8000c1e1d00 */
[----:B------:R-:W4:Y:S04]  /*1b90*/  LDG.E.CONSTANT R23, desc[UR10][R26.64] ;  /* 0x0000000a1a177981 */ /* 0x000f28000c1e9900 */
[----:B------:R-:W5:Y:S04]  /*1ba0*/  LDG.E.CONSTANT R17, desc[UR10][R26.64+0x4] ;  /* 0x0000040a1a117981 */ /* 0x000f68000c1e9900 */
[----:B------:R-:W2:Y:S04]  /*1bb0*/  LDG.E.CONSTANT R16, desc[UR10][R26.64+0x8] ;  /* 0x0000080a1a107981 */ /* 0x000ea8000c1e9900 */
[----:B------:R-:W2:Y:S04]  /*1bc0*/  LDG.E.CONSTANT R22, desc[UR10][R26.64+0xc] ;  /* 0x00000c0a1a167981 */ /* 0x000ea8000c1e9900 */
[----:B------:R-:W2:Y:S04]  /*1bd0*/  LDG.E.CONSTANT R21, desc[UR10][R26.64+0x10] ;  /* 0x0000100a1a157981 */ /* 0x000ea8000c1e9900 */
[----:B------:R-:W2:Y:S04]  /*1be0*/  LDG.E.CONSTANT R20, desc[UR10][R26.64+0x14] ;  /* 0x0000140a1a147981 */ /* 0x000ea8000c1e9900 */
[----:B------:R-:W2:Y:S04]  /*1bf0*/  LDG.E.CONSTANT R19, desc[UR10][R26.64+0x18] ;  /* 0x0000180a1a137981 */ /* 0x000ea8000c1e9900 */
[----:B------:R-:W2:Y:S01]  /*1c00*/  LDG.E.CONSTANT R18, desc[UR10][R26.64+0x1c] ;  /* 0x00001c0a1a127981 */ /* 0x000ea2000c1e9900 */
[----:B-1----:R-:W-:-:S04]  /*1c10*/  LEA R6, P1, R0, R6, 0x5 ;  /* 0x0000000600067211 */ /* 0x002fc800078228ff */
[----:B------:R-:W-:Y:S01]  /*1c20*/  IADD3.X R7, PT, PT, RZ, R7, RZ, P1, !PT ;  /* 0x00000007ff077210 */ /* 0x000fe20000ffe4ff */
[----:B------:R-:W-:-:S04]  /*1c30*/  IMAD.WIDE.U32 R24, R4, 0x20, R24 ;  /* 0x0000002004187825 */ /* 0x000fc800078e0018 */
[C---:B0-----:R-:W-:Y:S01]  /*1c40*/  FMUL.FTZ R12, R5.reuse, R12 ;  /* 0x0000000c050c7220 */ /* 0x041fe20000410000 */
[C---:B------:R-:W-:Y:S01]  /*1c50*/  FMUL.FTZ R28, R5.reuse, R13 ;  /* 0x0000000d051c7220 */ /* 0x040fe20000410000 */
[----:B------:R-:W-:Y:S02]  /*1c60*/  FMUL.FTZ R29, R5, R14 ;  /* 0x0000000e051d7220 */ /* 0x000fe40000410000 */
[----:B----4-:R-:W-:Y:S01]  /*1c70*/  FMUL.FTZ R12, R12, R23 ;  /* 0x000000170c0c7220 */ /* 0x010fe20000410000 */
[----:B------:R-:W-:Y:S01]  /*1c80*/  IADD3 R23, P0, PT, R3, UR4, RZ ;  /* 0x0000000403177c10 */ /* 0x000fe2000ff1e0ff */
[C---:B------:R-:W-:Y:S01]  /*1c90*/  FMUL.FTZ R15, R5.reuse, R15 ;  /* 0x0000000f050f7220 */ /* 0x040fe20000410000 */
[----:B-----5:R-:W-:Y:S02]  /*1ca0*/  FMUL.FTZ R13, R28, R17 ;  /* 0x000000111c0d7220 */ /* 0x020fe40000410000 */
[----:B------:R-:W-:Y:S01]  /*1cb0*/  IADD3.X R28, PT, PT, RZ, UR7, RZ, P0, !PT ;  /* 0x00000007ff1c7c10 */ /* 0x000fe200087fe4ff */
[C---:B---3--:R-:W-:Y:S01]  /*1cc0*/  FMUL.FTZ R8, R5.reuse, R8 ;  /* 0x0000000805087220 */ /* 0x048fe20000410000 */
[----:B------:R-:W-:Y:S01]  /*1cd0*/  FMUL.FTZ R9, R5, R9 ;  /* 0x0000000905097220 */ /* 0x000fe20000410000 */
[----:B--2---:R-:W-:Y:S01]  /*1ce0*/  FMUL.FTZ R14, R29, R16 ;  /* 0x000000101d0e7220 */ /* 0x004fe20000410000 */
[----:B------:R-:W-:Y:S01]  /*1cf0*/  LEA R16, P0, R23, UR12, 0x5 ;  /* 0x0000000c17107c11 */ /* 0x000fe2000f8028ff */
[C---:B------:R-:W-:Y:S01]  /*1d00*/  FMUL.FTZ R10, R5.reuse, R10 ;  /* 0x0000000a050a7220 */ /* 0x040fe20000410000 */
[----:B------:R-:W-:Y:S01]  /*1d10*/  FMUL.FTZ R11, R5, R11 ;  /* 0x0000000b050b7220 */ /* 0x000fe20000410000 */
[----:B------:R-:W-:Y:S01]  /*1d20*/  FMUL.FTZ R15, R15, R22 ;  /* 0x000000160f0f7220 */ /* 0x000fe20000410000 */
[----:B------:R-:W-:Y:S01]  /*1d30*/  LEA.HI.X R17, R23, UR13, R28, 0x5, P0 ;  /* 0x0000000d17117c11 */ /* 0x000fe200080f2c1c */
[----:B------:R-:W2:Y:S01]  /*1d40*/  LDG.E.CONSTANT R22, desc[UR10][R24.64+0x4] ;  /* 0x0000040a18167981 */ /* 0x000ea2000c1e9900 */
[----:B------:R-:W-:Y:S01]  /*1d50*/  FMUL.FTZ R8, R8, R21 ;  /* 0x0000001508087220 */ /* 0x000fe20000410000 */
[----:B------:R-:W-:Y:S01]  /*1d60*/  FMUL.FTZ R9, R9, R20 ;  /* 0x0000001409097220 */ /* 0x000fe20000410000 */
[----:B------:R-:W-:Y:S01]  /*1d70*/  FMUL.FTZ R10, R10, R19 ;  /* 0x000000130a0a7220 */ /* 0x000fe20000410000 */
[----:B------:R-:W-:Y:S01]  /*1d80*/  FMUL.FTZ R11, R11, R18 ;  /* 0x000000120b0b7220 */ /* 0x000fe20000410000 */
[----:B------:R0:W-:Y:S04]  /*1d90*/  STG.E.128 desc[UR10][R16.64], R12 ;  /* 0x0000000c10007986 */ /* 0x0001e8000c101d0a */
[----:B------:R1:W-:Y:S04]  /*1da0*/  STG.E.128 desc[UR10][R16.64+0x10], R8 ;  /* 0x0000100810007986 */ /* 0x0003e8000c101d0a */
[----:B------:R-:W3:Y:S04]  /*1db0*/  LDG.E.CONSTANT R23, desc[UR10][R24.64] ;  /* 0x0000000a18177981 */ /* 0x000ee8000c1e9900 */
[----:B------:R-:W4:Y:S04]  /*1dc0*/  LDG.E.CONSTANT R21, desc[UR10][R24.64+0x8] ;  /* 0x0000080a18157981 */ /* 0x000f28000c1e9900 */
[----:B------:R-:W5:Y:S04]  /*1dd0*/  LDG.E.CONSTANT R20, desc[UR10][R24.64+0xc] ;  /* 0x00000c0a18147981 */ /* 0x000f68000c1e9900 */
[----:B0-----:R-:W2:Y:S04]  /*1de0*/  LDG.E.128 R12, desc[UR10][R6.64+0x10] ;  /* 0x0000100a060c7981 */ /* 0x001ea8000c1e1d00 */
[----:B-1----:R0:W3:Y:S04]  /*1df0*/  LDG.E.128 R8, desc[UR10][R6.64] ;  /* 0x0000000a06087981 */ /* 0x0020e8000c1e1d00 */
[----:B------:R-:W5:Y:S04]  /*1e00*/  LDG.E.CONSTANT R19, desc[UR10][R24.64+0x10] ;  /* 0x0000100a18137981 */ /* 0x000f68000c1e9900 */
[----:B------:R-:W5:Y:S04]  /*1e10*/  LDG.E.CONSTANT R18, desc[UR10][R24.64+0x14] ;  /* 0x0000140a18127981 */ /* 0x000f68000c1e9900 */
[----:B------:R-:W5:Y:S04]  /*1e20*/  LDG.E.CONSTANT R17, desc[UR10][R24.64+0x18] ;  /* 0x0000180a18117981 */ /* 0x000f68000c1e9900 */
[----:B------:R-:W5:Y:S01]  /*1e30*/  LDG.E.CONSTANT R16, desc[UR10][R24.64+0x1c] ;  /* 0x00001c0a18107981 */ /* 0x000f62000c1e9900 */
[----:B------:R-:W-:-:S04]  /*1e40*/  IADD3 R26, P0, PT, R4, UR4, RZ ;  /* 0x00000004041a7c10 */ /* 0x000fc8000ff1e0ff */
[----:B------:R-:W-:Y:S02]  /*1e50*/  IADD3.X R27, PT, PT, RZ, UR7, RZ, P0, !PT ;  /* 0x00000007ff1b7c10 */ /* 0x000fe400087fe4ff */
[----:B0-----:R-:W-:-:S04]  /*1e60*/  LEA R6, P0, R26, UR12, 0x5 ;  /* 0x0000000c1a067c11 */ /* 0x001fc8000f8028ff */
[----:B------:R-:W-:Y:S02]  /*1e70*/  LEA.HI.X R7, R26, UR13, R27, 0x5, P0 ;  /* 0x0000000d1a077c11 */ /* 0x000fe400080f2c1b */
[----:B------:R-:W-:-:S04]  /*1e80*/  IADD3 R3, PT, PT, R0, R3, R0 ;  /* 0x0000000300037210 */ /* 0x000fc80007ffe000 */
[----:B------:R-:W-:Y:S02]  /*1e90*/  ISETP.GE.AND P0, PT, R3, UR6, PT ;  /* 0x0000000603007c0c */ /* 0x000fe4000bf06270 */
[C---:B------:R-:W-:Y:S02]  /*1ea0*/  LEA R2, R0.reuse, R2, 0x1 ;  /* 0x0000000200027211 */ /* 0x040fe400078e08ff */
[----:B------:R-:W-:Y:S01]  /*1eb0*/  LEA R4, R0, R4, 0x1 ;  /* 0x0000000400047211 */ /* 0x000fe200078e08ff */
[C---:B--2---:R-:W-:Y:S01]  /*1ec0*/  FMUL.FTZ R12, R5.reuse, R12 ;  /* 0x0000000c050c7220 */ /* 0x044fe20000410000 */
[C---:B------:R-:W-:Y:S01]  /*1ed0*/  FMUL.FTZ R13, R5.reuse, R13 ;  /* 0x0000000d050d7220 */ /* 0x040fe20000410000 */
[C---:B------:R-:W-:Y:S01]  /*1ee0*/  FMUL.FTZ R14, R5.reuse, R14 ;  /* 0x0000000e050e7220 */ /* 0x040fe20000410000 */
[C---:B------:R-:W-:Y:S01]  /*1ef0*/  FMUL.FTZ R15, R5.reuse, R15 ;  /* 0x0000000f050f7220 */ /* 0x040fe20000410000 */
[C---:B---3--:R-:W-:Y:S01]  /*1f00*/  FMUL.FTZ R8, R5.reuse, R8 ;  /* 0x0000000805087220 */ /* 0x048fe20000410000 */
[C---:B------:R-:W-:Y:S01]  /*1f10*/  FMUL.FTZ R9, R5.reuse, R9 ;  /* 0x0000000905097220 */ /* 0x040fe20000410000 */
[C---:B------:R-:W-:Y:S01]  /*1f20*/  FMUL.FTZ R10, R5.reuse, R10 ;  /* 0x0000000a050a7220 */ /* 0x040fe20000410000 */
[----:B------:R-:W-:Y:S01]  /*1f30*/  FMUL.FTZ R11, R5, R11 ;  /* 0x0000000b050b7220 */ /* 0x000fe20000410000 */
[----:B------:R-:W-:Y:S01]  /*1f40*/  FMUL.FTZ R8, R8, R23 ;  /* 0x0000001708087220 */ /* 0x000fe20000410000 */
[----:B------:R-:W-:Y:S01]  /*1f50*/  FMUL.FTZ R9, R9, R22 ;  /* 0x0000001609097220 */ /* 0x000fe20000410000 */
[----:B----4-:R-:W-:Y:S01]  /*1f60*/  FMUL.FTZ R10, R10, R21 ;  /* 0x000000150a0a7220 */ /* 0x010fe20000410000 */
[----:B-----5:R-:W-:Y:S01]  /*1f70*/  FMUL.FTZ R11, R11, R20 ;  /* 0x000000140b0b7220 */ /* 0x020fe20000410000 */
[----:B------:R-:W-:Y:S01]  /*1f80*/  FMUL.FTZ R12, R12, R19 ;  /* 0x000000130c0c7220 */ /* 0x000fe20000410000 */
[----:B------:R-:W-:Y:S01]  /*1f90*/  FMUL.FTZ R13, R13, R18 ;  /* 0x000000120d0d7220 */ /* 0x000fe20000410000 */
[----:B------:R-:W-:Y:S01]  /*1fa0*/  FMUL.FTZ R14, R14, R17 ;  /* 0x000000110e0e7220 */ /* 0x000fe20000410000 */
[----:B------:R-:W-:Y:S01]  /*1fb0*/  FMUL.FTZ R15, R15, R16 ;  /* 0x000000100f0f7220 */ /* 0x000fe20000410000 */
[----:B------:R3:W-:Y:S04]  /*1fc0*/  STG.E.128 desc[UR10][R6.64], R8 ;  /* 0x0000000806007986 */ /* 0x0007e8000c101d0a */
[----:B------:R3:W-:Y:S01]  /*1fd0*/  STG.E.128 desc[UR10][R6.64+0x10], R12 ;  /* 0x0000100c06007986 */ /* 0x0007e2000c101d0a */
[----:B------:R-:W-:Y:S05]  /*1fe0*/  @!P0 BRA `(.L_x_60) ;  /* 0xfffffff800d08947 */ /* 0x000fea000383ffff */
[----:B------:R-:W-:Y:S05]  /*1ff0*/  EXIT ;  /* 0x000000000000794d */ /* 0x000fea0003800000 */
.L_x_61:
        /* <DEDUP_REMOVED lines=16> */
.L_x_1384:


//--------------------- .text._ZN4vllm15rms_norm_kernelIN3c108BFloat16ELi1ELi4EEEvPT_PKS3_lllllS6_fii --------------------------
	.section	.text._ZN4vllm15rms_norm_kernelIN3c108BFloat16ELi1ELi4EEEvPT_PKS3_lllllS6_fii,"ax",@progbits
	.align	128
        .global         _ZN4vllm15rms_norm_kernelIN3c108BFloat16ELi1ELi4EEEvPT_PKS3_lllllS6_fii
        .type           _ZN4vllm15rms_norm_kernelIN3c108BFloat16ELi1ELi4EEEvPT_PKS3_lllllS6_fii,@function
        .size           _ZN4vllm15rms_norm_kernelIN3c108BFloat16ELi1ELi4EEEvPT_PKS3_lllllS6_fii,(.L_x_1349 - _ZN4vllm15rms_norm_kernelIN3c108BFloat16ELi1ELi4EEEvPT_PKS3_lllllS6_fii)
        .other          _ZN4vllm15rms_norm_kernelIN3c108BFloat16ELi1ELi4EEEvPT_PKS3_lllllS6_fii,@"STO_CUDA_ENTRY STV_DEFAULT"
_ZN4vllm15rms_norm_kernelIN3c108BFloat16ELi1ELi4EEEvPT_PKS3_lllllS6_fii:
.text._ZN4vllm15rms_norm_kernelIN3c108BFloat16ELi1ELi4EEEvPT_PKS3_lllllS6_fii:
[----:B------:R-:W-:Y:S08]  /*0000*/  LDC R1, c[0x0][0x37c] ;  /* 0x0000df00ff017b82 */ /* 0x000ff00000000800 */
[----:B------:R-:W0:Y:S01]  /*0010*/  LDC.64 R2, c[0x0][0x3a8] ;  /* 0x0000ea00ff027b82 */ /* 0x000e220000000a00 */
[----:B------:R-:W0:Y:S07]  /*0020*/  LDCU.64 UR4, c[0x0][0x3b0] ;  /* 0x00007600ff0477ac */ /* 0x000e2e0008000a00 */
[----:B------:R-:W1:Y:S01]  /*0030*/  S2UR UR6, SR_CTAID.X ;  /* 0x00000000000679c3 */ /* 0x000e620000002500 */
[----:B0-----:R-:W-:-:S02]  /*0040*/  IMAD R0, R2, UR5, RZ ;  /* 0x0000000502007c24 */ /* 0x001fc4000f8e02ff */
[----:B------:R-:W-:-:S04]  /*0050*/  IMAD.WIDE.U32 R4, R2, UR4, RZ ;  /* 0x0000000402047c25 */ /* 0x000fc8000f8e00ff */
[----:B------:R-:W-:-:S05]  /*0060*/  IMAD R3, R3, UR4, R0 ;  /* 0x0000000403037c24 */ /* 0x000fca000f8e0200 */
[----:B------:R-:W-:-:S04]  /*0070*/  IADD3 R10, PT, PT, R5, R3, RZ ;  /* 0x00000003050a7210 */ /* 0x000fc80007ffe0ff */
[----:B------:R-:W-:-:S13]  /*0080*/  ISETP.NE.U32.AND P0, PT, R10, RZ, PT ;  /* 0x000000ff0a00720c */ /* 0x000fda0003f05070 */
[----:B-1----:R-:W-:Y:S05]  /*0090*/  @P0 BRA `(.L_x_62) ;  /* 0x0000000000600947 */ /* 0x002fea0003800000 */
[----:B------:R-:W0:Y:S01]  /*00a0*/  I2F.U32.RP R0, R4 ;  /* 0x0000000400007306 */ /* 0x000e220000209000 */
[----:B------:R-:W-:Y:S01]  /*00b0*/  ISETP.NE.U32.AND P2, PT, R4, RZ, PT ;  /* 0x000000ff0400720c */ /* 0x000fe20003f45070 */
[----:B------:R-:W-:-:S06]  /*00c0*/  IMAD.MOV.U32 R9, RZ, RZ, RZ ;  /* 0x000000ffff097224 */ /* 0x000fcc00078e00ff */
[----:B0-----:R-:W0:Y:S02]  /*00d0*/  MUFU.RCP R0, R0 ;  /* 0x0000000000007308 */ /* 0x001e240000001000 */
[----:B0-----:R-:W-:-:S06]  /*00e0*/  VIADD R2, R0, 0xffffffe ;  /* 0x0ffffffe00027836 */ /* 0x001fcc0000000000 */
[----:B------:R0:W1:Y:S02]  /*00f0*/  F2I.FTZ.U32.TRUNC.NTZ R3, R2 ;  /* 0x0000000200037305 */ /* 0x000064000021f000 */
[----:B0-----:R-:W-:Y:S01]  /*0100*/  IMAD.MOV.U32 R2, RZ, RZ, RZ ;  /* 0x000000ffff027224 */ /* 0x001fe200078e00ff */
[----:B-1----:R-:W-:-:S05]  /*0110*/  IADD3 R5, PT, PT, RZ, -R3, RZ ;  /* 0x80000003ff057210 */ /* 0x002fca0007ffe0ff */
[----:B------:R-:W-:-:S04]  /*0120*/  IMAD R5, R5, R4, RZ ;  /* 0x0000000405057224 */ /* 0x000fc800078e02ff */
[----:B------:R-:W-:-:S06]  /*0130*/  IMAD.HI.U32 R3, R3, R5, R2 ;  /* 0x0000000503037227 */ /* 0x000fcc00078e0002 */
[----:B------:R-:W-:-:S05]  /*0140*/  IMAD.HI.U32 R3, R3, UR6, RZ ;  /* 0x0000000603037c27 */ /* 0x000fca000f8e00ff */
[----:B------:R-:W-:-:S05]  /*0150*/  IADD3 R5, PT, PT, -R3, RZ, RZ ;  /* 0x000000ff03057210 */ /* 0x000fca0007ffe1ff */
[----:B------:R-:W-:-:S05]  /*0160*/  IMAD R5, R4, R5, UR6 ;  /* 0x0000000604057e24 */ /* 0x000fca000f8e0205 */
[----:B------:R-:W-:-:S13]  /*0170*/  ISETP.GE.U32.AND P0, PT, R5, R4, PT ;  /* 0x000000040500720c */ /* 0x000fda0003f06070 */
[----:B------:R-:W-:Y:S01]  /*0180*/  @P0 IMAD.IADD R5, R5, 0x1, -R4 ;  /* 0x0000000105050824 */ /* 0x000fe200078e0a04 */
[----:B------:R-:W-:-:S04]  /*0190*/  @P0 IADD3 R3, PT, PT, R3, 0x1, RZ ;  /* 0x0000000103030810 */ /* 0x000fc80007ffe0ff */
[----:B------:R-:W-:-:S13]  /*01a0*/  ISETP.GE.U32.AND P1, PT, R5, R4, PT ;  /* 0x000000040500720c */ /* 0x000fda0003f26070 */
[----:B------:R-:W-:Y:S01]  /*01b0*/  @P1 VIADD R3, R3, 0x1 ;  /* 0x0000000103031836 */ /* 0x000fe20000000000 */
[----:B------:R-:W-:-:S04]  /*01c0*/  @!P2 LOP3.LUT R3, RZ, R4, RZ, 0x33, !PT ;  /* 0x00000004ff03a212 */ /* 0x000fc800078e33ff */
[----:B------:R-:W-:-:S05]  /*01d0*/  IADD3 R5, PT, PT, -R3, RZ, RZ ;  /* 0x000000ff03057210 */ /* 0x000fca0007ffe1ff */
[----:B------:R-:W-:Y:S01]  /*01e0*/  IMAD R12, R4, R5, UR6 ;  /* 0x00000006040c7e24 */ /* 0x000fe2000f8e0205 */
[----:B------:R-:W-:Y:S01]  /*01f0*/  MOV R4, R3 ;  /* 0x0000000300047202 */ /* 0x000fe20000000f00 */
[----:B------:R-:W-:Y:S01]  /*0200*/  IMAD.MOV.U32 R5, RZ, RZ, RZ ;  /* 0x000000ffff057224 */ /* 0x000fe200078e00ff */
[----:B------:R-:W-:Y:S06]  /*0210*/  BRA `(.L_x_63) ;  /* 0x00000000003c7947 */ /* 0x000fec0003800000 */
.L_x_62:
[----:B------:R-:W-:Y:S01]  /*0220*/  MOV R12, UR6 ;  /* 0x00000006000c7c02 */ /* 0x000fe20008000f00 */
[----:B------:R-:W-:Y:S01]  /*0230*/  IMAD.MOV.U32 R9, RZ, RZ, RZ ;  /* 0x000000ffff097224 */ /* 0x000fe200078e00ff */
[----:B------:R-:W-:Y:S02]  /*0240*/  MOV R8, R4 ;  /* 0x0000000400087202 */ /* 0x000fe40000000f00 */
[----:B------:R-:W-:-:S07]  /*0250*/  MOV R0, 0x270 ;  /* 0x0000027000007802 */ /* 0x000fce0000000f00 */
[----:B------:R-:W-:Y:S05]  /*0260*/  CALL.REL.NOINC `($__internal_0_$__cuda_sm20_div_s64) ;  /* 0x0000001c00047944 */ /* 0x000fea0003c00000 */
[----:B------:R-:W-:Y:S01]  /*0270*/  IADD3 R7, P0, PT, RZ, -R2, RZ ;  /* 0x80000002ff077210 */ /* 0x000fe20007f1e0ff */
[----:B------:R-:W-:Y:S01]  /*0280*/  IMAD.MOV.U32 R13, RZ, RZ, RZ ;  /* 0x000000ffff0d7224 */ /* 0x000fe200078e00ff */
[----:B------:R-:W-:-:S03]  /*0290*/  MOV R12, UR6 ;  /* 0x00000006000c7c02 */ /* 0x000fc60008000f00 */
[----:B------:R-:W-:Y:S02]  /*02a0*/  IMAD.X R5, RZ, RZ, ~R3, P0 ;  /* 0x000000ffff057224 */ /* 0x000fe400000e0e03 */
[----:B------:R-:W-:-:S04]  /*02b0*/  IMAD.WIDE.U32 R12, R4, R7, R12 ;  /* 0x00000007040c7225 */ /* 0x000fc800078e000c */
[----:B------:R-:W-:Y:S02]  /*02c0*/  IMAD R5, R5, R4, RZ ;  /* 0x0000000405057224 */ /* 0x000fe400078e02ff */
[----:B------:R-:W-:Y:S02]  /*02d0*/  IMAD.MOV.U32 R4, RZ, RZ, R2 ;  /* 0x000000ffff047224 */ /* 0x000fe400078e0002 */
[----:B------:R-:W-:-:S05]  /*02e0*/  IMAD R5, R10, R7, R5 ;  /* 0x000000070a057224 */ /* 0x000fca00078e0205 */
[----:B------:R-:W-:Y:S02]  /*02f0*/  IADD3 R9, PT, PT, R13, R5, RZ ;  /* 0x000000050d097210 */ /* 0x000fe40007ffe0ff */
[----:B------:R-:W-:-:S07]  /*0300*/  MOV R5, R3 ;  /* 0x0000000300057202 */ /* 0x000fce0000000f00 */
.L_x_63:
[----:B------:R-:W0:Y:S02]  /*0310*/  LDCU UR4, c[0x0][0x3ac] ;  /* 0x00007580ff0477ac */ /* 0x000e240008000800 */
[----:B0-----:R-:W-:-:S04]  /*0320*/  LOP3.LUT R0, R9, UR4, RZ, 0xfc, !PT ;  /* 0x0000000409007c12 */ /* 0x001fc8000f8efcff */
[----:B------:R-:W-:-:S13]  /*0330*/  ISETP.NE.U32.AND P0, PT, R0, RZ, PT ;  /* 0x000000ff0000720c */ /* 0x000fda0003f05070 */
[----:B------:R-:W-:Y:S05]  /*0340*/  @P0 BRA `(.L_x_64) ;  /* 0x0000000000600947 */ /* 0x000fea0003800000 */
[----:B------:R-:W0:Y:S02]  /*0350*/  LDCU UR4, c[0x0][0x3a8] ;  /* 0x00007500ff0477ac */ /* 0x000e240008000800 */
[----:B0-----:R-:W0:Y:S01]  /*0360*/  I2F.U32.RP R0, UR4 ;  /* 0x0000000400007d06 */ /* 0x001e220008209000 */
[----:B------:R-:W-:-:S07]  /*0370*/  ISETP.NE.U32.AND P2, PT, RZ, UR4, PT ;  /* 0x00000004ff007c0c */ /* 0x000fce000bf45070 */
[----:B0-----:R-:W0:Y:S02]  /*0380*/  MUFU.RCP R0, R0 ;  /* 0x0000000000007308 */ /* 0x001e240000001000 */
[----:B0-----:R-:W-:Y:S02]  /*0390*/  VIADD R2, R0, 0xffffffe ;  /* 0x0ffffffe00027836 */ /* 0x001fe40000000000 */
[----:B------:R-:W-:-:S04]  /*03a0*/  IMAD.MOV.U32 R0, RZ, RZ, RZ ;  /* 0x000000ffff007224 */ /* 0x000fc800078e00ff */
[----:B------:R0:W1:Y:S02]  /*03b0*/  F2I.FTZ.U32.TRUNC.NTZ R3, R2 ;  /* 0x0000000200037305 */ /* 0x000064000021f000 */
[----:B0-----:R-:W-:Y:S01]  /*03c0*/  IMAD.MOV.U32 R2, RZ, RZ, RZ ;  /* 0x000000ffff027224 */ /* 0x001fe200078e00ff */
[----:B-1----:R-:W-:-:S05]  /*03d0*/  IADD3 R7, PT, PT, RZ, -R3, RZ ;  /* 0x80000003ff077210 */ /* 0x002fca0007ffe0ff */
[----:B------:R-:W-:-:S04]  /*03e0*/  IMAD R7, R7, UR4, RZ ;  /* 0x0000000407077c24 */ /* 0x000fc8000f8e02ff */
[----:B------:R-:W-:-:S06]  /*03f0*/  IMAD.HI.U32 R3, R3, R7, R2 ;  /* 0x0000000703037227 */ /* 0x000fcc00078e0002 */
[----:B------:R-:W-:-:S05]  /*0400*/  IMAD.HI.U32 R2, R3, R12, RZ ;  /* 0x0000000c03027227 */ /* 0x000fca00078e00ff */
[----:B------:R-:W-:-:S05]  /*0410*/  IADD3 R3, PT, PT, -R2, RZ, RZ ;  /* 0x000000ff02037210 */ /* 0x000fca0007ffe1ff */
[----:B------:R-:W-:-:S05]  /*0420*/  IMAD R3, R3, UR4, R12 ;  /* 0x0000000403037c24 */ /* 0x000fca000f8e020c */
[----:B------:R-:W-:-:S13]  /*0430*/  ISETP.GE.U32.AND P0, PT, R3, UR4, PT ;  /* 0x0000000403007c0c */ /* 0x000fda000bf06070 */
[----:B------:R-:W-:Y:S01]  /*0440*/  @P0 VIADD R3, R3, -UR4 ;  /* 0x8000000403030c36 */ /* 0x000fe20008000000 */
[----:B------:R-:W-:-:S04]  /*0450*/  @P0 IADD3 R2, PT, PT, R2, 0x1, RZ ;  /* 0x0000000102020810 */ /* 0x000fc80007ffe0ff */
[----:B------:R-:W-:-:S13]  /*0460*/  ISETP.GE.U32.AND P1, PT, R3, UR4, PT ;  /* 0x0000000403007c0c */ /* 0x000fda000bf26070 */
[----:B------:R-:W-:Y:S01]  /*0470*/  @P1 VIADD R2, R2, 0x1 ;  /* 0x0000000102021836 */ /* 0x000fe20000000000 */
[----:B------:R-:W-:-:S04]  /*0480*/  @!P2 LOP3.LUT R2, RZ, UR4, RZ, 0x33, !PT ;  /* 0x00000004ff02ac12 */ /* 0x000fc8000f8e33ff */
[----:B------:R-:W-:-:S05]  /*0490*/  IADD3 R3, PT, PT, -R2, RZ, RZ ;  /* 0x000000ff02037210 */ /* 0x000fca0007ffe1ff */
[----:B------:R-:W-:Y:S02]  /*04a0*/  IMAD R12, R3, UR4, R12 ;  /* 0x00000004030c7c24 */ /* 0x000fe4000f8e020c */
[----:B------:R-:W-:Y:S01]  /*04b0*/  HFMA2 R3, -RZ, RZ, 0, 0 ;  /* 0x00000000ff037431 */ /* 0x000fe200000001ff */
[----:B------:R-:W-:Y:S06]  /*04c0*/  BRA `(.L_x_65) ;  /* 0x0000000000307947 */ /* 0x000fec0003800000 */
.L_x_64:
[----:B------:R-:W0:Y:S01]  /*04d0*/  LDC R8, c[0x0][0x3a8] ;  /* 0x0000ea00ff087b82 */ /* 0x000e220000000800 */
[----:B------:R-:W-:-:S07]  /*04e0*/  MOV R0, 0x510 ;  /* 0x0000051000007802 */ /* 0x000fce0000000f00 */
[----:B------:R-:W1:Y:S02]  /*04f0*/  LDC R10, c[0x0][0x3ac] ;  /* 0x0000eb00ff0a7b82 */ /* 0x000e640000000800 */
[----:B01----:R-:W-:Y:S05]  /*0500*/  CALL.REL.NOINC `($__internal_0_$__cuda_sm20_div_s64) ;  /* 0x00000018005c7944 */ /* 0x003fea0003c00000 */
[----:B------:R-:W0:Y:S01]  /*0510*/  LDC.64 R14, c[0x0][0x3a8] ;  /* 0x0000ea00ff0e7b82 */ /* 0x000e220000000a00 */
[----:B------:R-:W-:Y:S02]  /*0520*/  IADD3 R7, P0, PT, RZ, -R2, RZ ;  /* 0x80000002ff077210 */ /* 0x000fe40007f1e0ff */
[----:B------:R-:W-:-:S03]  /*0530*/  MOV R13, R9 ;  /* 0x00000009000d7202 */ /* 0x000fc60000000f00 */
[----:B------:R-:W-:-:S04]  /*0540*/  IMAD.X R11, RZ, RZ, ~R3, P0 ;  /* 0x000000ffff0b7224 */ /* 0x000fc800000e0e03 */
[-C--:B0-----:R-:W-:Y:S02]  /*0550*/  IMAD R0, R11, R14.reuse, RZ ;  /* 0x0000000e0b007224 */ /* 0x081fe400078e02ff */
[----:B------:R-:W-:-:S04]  /*0560*/  IMAD.WIDE.U32 R12, R7, R14, R12 ;  /* 0x0000000e070c7225 */ /* 0x000fc800078e000c */
[----:B------:R-:W-:-:S04]  /*0570*/  IMAD R7, R7, R15, R0 ;  /* 0x0000000f07077224 */ /* 0x000fc800078e0200 */
[----:B------:R-:W-:-:S07]  /*0580*/  IMAD.IADD R0, R13, 0x1, R7 ;  /* 0x000000010d007824 */ /* 0x000fce00078e0207 */
.L_x_65:
[----:B------:R-:W0:Y:S01]  /*0590*/  LDCU.64 UR4, c[0x0][0x3a0] ;  /* 0x00007400ff0477ac */ /* 0x000e220008000a00 */
[----:B------:R-:W1:Y:S01]  /*05a0*/  S2R R20, SR_TID.X ;  /* 0x0000000000147919 */ /* 0x000e620000002100 */
[----:B------:R-:W-:Y:S01]  /*05b0*/  BSSY.RECONVERGENT B0, `(.L_x_66) ;  /* 0x00000ba000007945 */ /* 0x000fe20003800200 */
[----:B------:R-:W2:Y:S01]  /*05c0*/  LDCU.128 UR8, c[0x0][0x390] ;  /* 0x00007200ff0877ac */ /* 0x000ea20008000c00 */
[----:B0-----:R-:W-:Y:S02]  /*05d0*/  IMAD R5, R5, UR4, RZ ;  /* 0x0000000405057c24 */ /* 0x001fe4000f8e02ff */
[----:B------:R-:W-:-:S04]  /*05e0*/  IMAD.WIDE.U32 R6, R4, UR4, RZ ;  /* 0x0000000404067c25 */ /* 0x000fc8000f8e00ff */
[----:B------:R-:W-:Y:S01]  /*05f0*/  IMAD R5, R4, UR5, R5 ;  /* 0x0000000504057c24 */ /* 0x000fe2000f8e0205 */
[----:B------:R-:W0:Y:S01]  /*0600*/  LDCU.64 UR4, c[0x0][0x388] ;  /* 0x00007100ff0477ac */ /* 0x000e220008000a00 */
[----:B--2---:R-:W-:-:S03]  /*0610*/  IMAD R3, R3, UR10, RZ ;  /* 0x0000000a03037c24 */ /* 0x004fc6000f8e02ff */
[----:B------:R-:W-:Y:S01]  /*0620*/  IADD3 R7, PT, PT, R7, R5, RZ ;  /* 0x0000000507077210 */ /* 0x000fe20007ffe0ff */
[C---:B------:R-:W-:Y:S02]  /*0630*/  IMAD R5, R2.reuse, UR11, R3 ;  /* 0x0000000b02057c24 */ /* 0x040fe4000f8e0203 */
[----:B------:R-:W-:-:S04]  /*0640*/  IMAD.WIDE.U32 R2, R2, UR10, R6 ;  /* 0x0000000a02027c25 */ /* 0x000fc8000f8e0006 */
[----:B------:R-:W-:Y:S02]  /*0650*/  IMAD.IADD R3, R3, 0x1, R5 ;  /* 0x0000000103037824 */ /* 0x000fe400078e0205 */
[----:B------:R-:W-:Y:S02]  /*0660*/  IMAD R7, R0, UR8, RZ ;  /* 0x0000000800077c24 */ /* 0x000fe4000f8e02ff */
[C---:B------:R-:W-:Y:S01]  /*0670*/  IMAD.WIDE.U32 R4, R12.reuse, UR8, R2 ;  /* 0x000000080c047c25 */ /* 0x040fe2000f8e0002 */
[----:B------:R-:W-:Y:S01]  /*0680*/  MOV R2, RZ ;  /* 0x000000ff00027202 */ /* 0x000fe20000000f00 */
[----:B------:R-:W2:Y:S02]  /*0690*/  LDC R3, c[0x0][0x360] ;  /* 0x0000d800ff037b82 */ /* 0x000ea40000000800 */
[----:B------:R-:W-:Y:S01]  /*06a0*/  IMAD R7, R12, UR9, R7 ;  /* 0x000000090c077c24 */ /* 0x000fe2000f8e0207 */
[----:B------:R-:W-:Y:S01]  /*06b0*/  SHF.L.U32 R6, R4, 0x1, RZ ;  /* 0x0000000104067819 */ /* 0x000fe200000006ff */
[----:B------:R-:W3:Y:S02]  /*06c0*/  LDCU.64 UR8, c[0x0][0x358] ;  /* 0x00006b00ff0877ac */ /* 0x000ee40008000a00 */
[----:B------:R-:W-:Y:S01]  /*06d0*/  IMAD.IADD R5, R5, 0x1, R7 ;  /* 0x0000000105057824 */ /* 0x000fe200078e0207 */
[----:B0-----:R-:W-:-:S04]  /*06e0*/  IADD3 R22, P1, PT, R6, UR4, RZ ;  /* 0x0000000406167c10 */ /* 0x001fc8000ff3e0ff */
[----:B------:R-:W-:Y:S02]  /*06f0*/  LOP3.LUT R0, R22, 0x1, RZ, 0xc0, !PT ;  /* 0x0000000116007812 */ /* 0x000fe400078ec0ff */
[----:B------:R-:W-:Y:S02]  /*0700*/  SHF.L.U64.HI R7, R4, 0x1, R5 ;  /* 0x0000000104077819 */ /* 0x000fe40000010205 */
[----:B------:R-:W-:Y:S02]  /*0710*/  ISETP.NE.U32.AND P0, PT, R0, 0x1, PT ;  /* 0x000000010000780c */ /* 0x000fe40003f05070 */
[----:B------:R-:W-:Y:S02]  /*0720*/  IADD3.X R23, PT, PT, R7, UR5, RZ, P1, !PT ;  /* 0x0000000507177c10 */ /* 0x000fe40008ffe4ff */
[----:B------:R-:W-:-:S13]  /*0730*/  ISETP.NE.U32.AND.EX P0, PT, RZ, RZ, PT, P0 ;  /* 0x000000ffff00720c */ /* 0x000fda0003f05100 */
[----:B-1-3--:R-:W-:Y:S05]  /*0740*/  @!P0 BRA `(.L_x_67) ;  /* 0x0000000400408947 */ /* 0x00afea0003800000 */
[----:B------:R-:W0:Y:S02]  /*0750*/  LDCU UR7, c[0x0][0x3c8] ;  /* 0x00007900ff0777ac */ /* 0x000e240008000800 */
[----:B0-----:R-:W-:-:S05]  /*0760*/  IMAD.U32 R0, RZ, RZ, UR7 ;  /* 0x00000007ff007e24 */ /* 0x001fca000f8e00ff */
[----:B------:R-:W-:-:S13]  /*0770*/  ISETP.GE.AND P0, PT, R20, R0, PT ;  /* 0x000000001400720c */ /* 0x000fda0003f06270 */
[----:B------:R-:W-:Y:S05]  /*0780*/  @P0 BRA `(.L_x_68) ;  /* 0x0000000800700947 */ /* 0x000fea0003800000 */
[----:B--2---:R-:W0:Y:S01]  /*0790*/  I2F.U32.RP R10, R3 ;  /* 0x00000003000a7306 */ /* 0x004e220000209000 */
[----:B------:R-:W-:Y:S01]  /*07a0*/  IADD3 R9, PT, PT, R20, R3, RZ ;  /* 0x0000000314097210 */ /* 0x000fe20007ffe0ff */
[----:B------:R-:W-:Y:S01]  /*07b0*/  BSSY.RECONVERGENT B1, `(.L_x_69) ;  /* 0x000002f000017945 */ /* 0x000fe20003800200 */
[----:B------:R-:W-:Y:S02]  /*07c0*/  ISETP.NE.U32.AND P2, PT, R3, RZ, PT ;  /* 0x000000ff0300720c */ /* 0x000fe40003f45070 */
[CC--:B------:R-:W-:Y:S02]  /*07d0*/  ISETP.GE.U32.AND P0, PT, R9.reuse, R0.reuse, PT ;  /* 0x000000000900720c */ /* 0x0c0fe40003f06070 */
[----:B------:R-:W-:Y:S02]  /*07e0*/  VIMNMX.U32 R2, PT, PT, R9, R0, !PT ;  /* 0x0000000009027248 */ /* 0x000fe40007fe0000 */
[----:B------:R-:W-:Y:S01]  /*07f0*/  MOV R12, R20 ;  /* 0x00000014000c7202 */ /* 0x000fe20000000f00 */
[----:B0-----:R-:W0:Y:S02]  /*0800*/  MUFU.RCP R10, R10 ;  /* 0x0000000a000a7308 */ /* 0x001e240000001000 */
[----:B0-----:R-:W-:-:S06]  /*0810*/  IADD3 R4, PT, PT, R10, 0xffffffe, RZ ;  /* 0x0ffffffe0a047810 */ /* 0x001fcc0007ffe0ff */
[----:B------:R0:W1:Y:S02]  /*0820*/  F2I.FTZ.U32.TRUNC.NTZ R5, R4 ;  /* 0x0000000400057305 */ /* 0x000064000021f000 */
[----:B0-----:R-:W-:Y:S02]  /*0830*/  IMAD.MOV.U32 R4, RZ, RZ, RZ ;  /* 0x000000ffff047224 */ /* 0x001fe400078e00ff */
[----:B-1----:R-:W-:-:S04]  /*0840*/  IMAD.MOV R8, RZ, RZ, -R5 ;  /* 0x000000ffff087224 */ /* 0x002fc800078e0a05 */
[----:B------:R-:W-:Y:S01]  /*0850*/  IMAD R11, R8, R3, RZ ;  /* 0x00000003080b7224 */ /* 0x000fe200078e02ff */
[----:B------:R-:W-:-:S03]  /*0860*/  SEL R8, RZ, 0x1, P0 ;  /* 0x00000001ff087807 */ /* 0x000fc60000000000 */
[----:B------:R-:W-:Y:S01]  /*0870*/  IMAD.HI.U32 R5, R5, R11, R4 ;  /* 0x0000000b05057227 */ /* 0x000fe200078e0004 */
[----:B------:R-:W-:-:S05]  /*0880*/  IADD3 R2, PT, PT, R2, -R9, -R8 ;  /* 0x8000000902027210 */ /* 0x000fca0007ffe808 */
[----:B------:R-:W-:-:S05]  /*0890*/  IMAD.HI.U32 R5, R5, R2, RZ ;  /* 0x0000000205057227 */ /* 0x000fca00078e00ff */
[----:B------:R-:W-:-:S05]  /*08a0*/  IADD3 R4, PT, PT, -R5, RZ, RZ ;  /* 0x000000ff05047210 */ /* 0x000fca0007ffe1ff */
[----:B------:R-:W-:-:S05]  /*08b0*/  IMAD R2, R3, R4, R2 ;  /* 0x0000000403027224 */ /* 0x000fca00078e0202 */
[----:B------:R-:W-:-:S13]  /*08c0*/  ISETP.GE.U32.AND P0, PT, R2, R3, PT ;  /* 0x000000030200720c */ /* 0x000fda0003f06070 */
[----:B------:R-:W-:Y:S01]  /*08d0*/  @P0 IMAD.IADD R2, R2, 0x1, -R3 ;  /* 0x0000000102020824 */ /* 0x000fe200078e0a03 */
[----:B------:R-:W-:-:S04]  /*08e0*/  @P0 IADD3 R5, PT, PT, R5, 0x1, RZ ;  /* 0x0000000105050810 */ /* 0x000fc80007ffe0ff */
[----:B------:R-:W-:-:S13]  /*08f0*/  ISETP.GE.U32.AND P1, PT, R2, R3, PT ;  /* 0x000000030200720c */ /* 0x000fda0003f26070 */
[----:B------:R-:W-:Y:S01]  /*0900*/  @P1 VIADD R5, R5, 0x1 ;  /* 0x0000000105051836 */ /* 0x000fe20000000000 */
[----:B------:R-:W-:-:S04]  /*0910*/  @!P2 LOP3.LUT R5, RZ, R3, RZ, 0x33, !PT ;  /* 0x00000003ff05a212 */ /* 0x000fc800078e33ff */
[----:B------:R-:W-:-:S04]  /*0920*/  IADD3 R5, PT, PT, R8, R5, RZ ;  /* 0x0000000508057210 */ /* 0x000fc80007ffe0ff */
[C---:B------:R-:W-:Y:S02]  /*0930*/  LOP3.LUT R2, R5.reuse, 0x3, RZ, 0xc0, !PT ;  /* 0x0000000305027812 */ /* 0x040fe400078ec0ff */
[----:B------:R-:W-:Y:S02]  /*0940*/  ISETP.GE.U32.AND P1, PT, R5, 0x3, PT ;  /* 0x000000030500780c */ /* 0x000fe40003f26070 */
[----:B------:R-:W-:Y:S01]  /*0950*/  ISETP.NE.AND P0, PT, R2, 0x3, PT ;  /* 0x000000030200780c */ /* 0x000fe20003f05270 */
[----:B------:R-:W-:-:S12]  /*0960*/  IMAD.MOV.U32 R2, RZ, RZ, RZ ;  /* 0x000000ffff027224 */ /* 0x000fd800078e00ff */
[----:B------:R-:W-:Y:S05]  /*0970*/  @!P0 BRA `(.L_x_70) ;  /* 0x0000000000488947 */ /* 0x000fea0003800000 */
[----:B------:R-:W-:-:S04]  /*0980*/  IMAD.WIDE.U32 R6, R20, 0x2, R6 ;  /* 0x0000000214067825 */ /* 0x000fc800078e0006 */
[----:B------:R-:W-:Y:S01]  /*0990*/  VIADD R2, R5, 0x1 ;  /* 0x0000000105027836 */ /* 0x000fe20000000000 */
[----:B------:R-:W-:Y:S01]  /*09a0*/  IADD3 R6, P0, PT, R6, UR4, RZ ;  /* 0x0000000406067c10 */ /* 0x000fe2000ff1e0ff */
[----:B------:R-:W-:-:S03]  /*09b0*/  IMAD.MOV.U32 R12, RZ, RZ, R20 ;  /* 0x000000ffff0c7224 */ /* 0x000fc600078e0014 */
[----:B------:R-:W-:Y:S01]  /*09c0*/  LOP3.LUT R4, R2, 0x3, RZ, 0xc0, !PT ;  /* 0x0000000302047812 */ /* 0x000fe200078ec0ff */
[----:B------:R-:W-:Y:S01]  /*09d0*/  HFMA2 R2, -RZ, RZ, 0, 0 ;  /* 0x00000000ff027431 */ /* 0x000fe200000001ff */
[----:B------:R-:W-:Y:S02]  /*09e0*/  IADD3.X R5, PT, PT, R7, UR5, RZ, P0, !PT ;  /* 0x0000000507057c10 */ /* 0x000fe400087fe4ff */
[----:B------:R-:W-:-:S07]  /*09f0*/  IADD3 R8, PT, PT, -R4, RZ, RZ ;  /* 0x000000ff04087210 */ /* 0x000fce0007ffe1ff */
.L_x_71:
[----:B------:R-:W-:-:S05]  /*0a00*/  IMAD.MOV.U32 R7, RZ, RZ, R5 ;  /* 0x000000ffff077224 */ /* 0x000fca00078e0005 */
[----:B------:R0:W2:Y:S01]  /*0a10*/  LDG.E.U16 R9, desc[UR8][R6.64] ;  /* 0x0000000806097981 */ /* 0x0000a2000c1e1500 */
[----:B------:R-:W-:Y:S01]  /*0a20*/  IADD3 R8, PT, PT, R8, 0x1, RZ ;  /* 0x0000000108087810 */ /* 0x000fe20007ffe0ff */
[----:B------:R-:W-:-:S03]  /*0a30*/  IMAD.WIDE.U32 R4, R3, 0x2, R6 ;  /* 0x0000000203047825 */ /* 0x000fc600078e0006 */
[----:B------:R-:W-:Y:S01]  /*0a40*/  ISETP.NE.AND P0, PT, R8, RZ, PT ;  /* 0x000000ff0800720c */ /* 0x000fe20003f05270 */
[----:B------:R-:W-:Y:S01]  /*0a50*/  IMAD.IADD R12, R3, 0x1, R12 ;  /* 0x00000001030c7824 */ /* 0x000fe200078e020c */
[----:B0-----:R-:W-:Y:S01]  /*0a60*/  MOV R6, R4 ;  /* 0x0000000400067202 */ /* 0x001fe20000000f00 */
[----:B--2---:R-:W-:-:S04]  /*0a70*/  IMAD.U32 R9, R9, 0x10000, RZ ;  /* 0x0001000009097824 */ /* 0x004fc800078e00ff */
[----:B------:R-:W-:-:S06]  /*0a80*/  FFMA.FTZ R2, R9, R9, R2 ;  /* 0x0000000909027223 */ /* 0x000fcc0000010002 */
[----:B------:R-:W-:Y:S05]  /*0a90*/  @P0 BRA `(.L_x_71) ;  /* 0xfffffffc00d80947 */ /* 0x000fea000383ffff */
.L_x_70:
[----:B------:R-:W-:Y:S05]  /*0aa0*/  BSYNC.RECONVERGENT B1 ;  /* 0x0000000000017941 */ /* 0x000fea0003800200 */
.L_x_69:
[----:B------:R-:W-:Y:S05]  /*0ab0*/  @!P1 BRA `(.L_x_68) ;  /* 0x0000000400a49947 */ /* 0x000fea0003800000 */
[----:B------:R-:W-:Y:S01]  /*0ac0*/  BSSY.RECONVERGENT B1, `(.L_x_72) ;  /* 0x0000017000017945 */ /* 0x000fe20003800200 */
.L_x_73:
[----:B------:R-:W-:Y:S01]  /*0ad0*/  IADD3 R6, PT, PT, R3, R12, RZ ;  /* 0x0000000c03067210 */ /* 0x000fe20007ffe0ff */
[----:B------:R-:W-:-:S04]  /*0ae0*/  IMAD.WIDE.U32 R4, R12, 0x2, R22 ;  /* 0x000000020c047825 */ /* 0x000fc800078e0016 */
[C---:B------:R-:W-:Y:S02]  /*0af0*/  IMAD.IADD R8, R6.reuse, 0x1, R3 ;  /* 0x0000000106087824 */ /* 0x040fe400078e0203 */
[--C-:B------:R-:W-:Y:S01]  /*0b00*/  IMAD.WIDE.U32 R6, R6, 0x2, R22.reuse ;  /* 0x0000000206067825 */ /* 0x100fe200078e0016 */
[----:B------:R-:W2:Y:S02]  /*0b10*/  LDG.E.U16 R4, desc[UR8][R4.64] ;  /* 0x0000000804047981 */ /* 0x000ea4000c1e1500 */
[C---:B------:R-:W-:Y:S01]  /*0b20*/  IADD3 R12, PT, PT, R8.reuse, R3, RZ ;  /* 0x00000003080c7210 */ /* 0x040fe20007ffe0ff */
[--C-:B------:R-:W-:Y:S02]  /*0b30*/  IMAD.WIDE.U32 R8, R8, 0x2, R22.reuse ;  /* 0x0000000208087825 */ /* 0x100fe400078e0016 */
[----:B------:R-:W3:Y:S02]  /*0b40*/  LDG.E.U16 R6, desc[UR8][R6.64] ;  /* 0x0000000806067981 */ /* 0x000ee4000c1e1500 */
[----:B------:R-:W-:-:S02]  /*0b50*/  IMAD.WIDE.U32 R10, R12, 0x2, R22 ;  /* 0x000000020c0a7825 */ /* 0x000fc400078e0016 */
[----:B------:R-:W4:Y:S04]  /*0b60*/  LDG.E.U16 R8, desc[UR8][R8.64] ;  /* 0x0000000808087981 */ /* 0x000f28000c1e1500 */
[----:B------:R-:W5:Y:S01]  /*0b70*/  LDG.E.U16 R10, desc[UR8][R10.64] ;  /* 0x000000080a0a7981 */ /* 0x000f62000c1e1500 */
[----:B------:R-:W-:-:S05]  /*0b80*/  IMAD.IADD R12, R12, 0x1, R3 ;  /* 0x000000010c0c7824 */ /* 0x000fca00078e0203 */
[----:B------:R-:W-:Y:S01]  /*0b90*/  ISETP.GE.AND P0, PT, R12, R0, PT ;  /* 0x000000000c00720c */ /* 0x000fe20003f06270 */
[----:B--2---:R-:W-:-:S04]  /*0ba0*/  IMAD.U32 R13, R4, 0x10000, RZ ;  /* 0x00010000040d7824 */ /* 0x004fc800078e00ff */
[----:B------:R-:W-:Y:S01]  /*0bb0*/  FFMA.FTZ R2, R13, R13, R2 ;  /* 0x0000000d0d027223 */ /* 0x000fe20000010002 */
[----:B---3--:R-:W-:Y:S02]  /*0bc0*/  SHF.L.U32 R15, R6, 0x10, RZ ;  /* 0x00000010060f7819 */ /* 0x008fe400000006ff */
[----:B----4-:R-:W-:-:S03]  /*0bd0*/  SHF.L.U32 R5, R8, 0x10, RZ ;  /* 0x0000001008057819 */ /* 0x010fc600000006ff */
[----:B------:R-:W-:Y:S01]  /*0be0*/  FFMA.FTZ R2, R15, R15, R2 ;  /* 0x0000000f0f027223 */ /* 0x000fe20000010002 */
[----:B-----5:R-:W-:-:S03]  /*0bf0*/  IMAD.U32 R7, R10, 0x10000, RZ ;  /* 0x000100000a077824 */ /* 0x020fc600078e00ff */
[----:B------:R-:W-:-:S04]  /*0c00*/  FFMA.FTZ R2, R5, R5, R2 ;  /* 0x0000000505027223 */ /* 0x000fc80000010002 */
[----:B------:R-:W-:Y:S01]  /*0c10*/  FFMA.FTZ R2, R7, R7, R2 ;  /* 0x0000000707027223 */ /* 0x000fe20000010002 */
[----:B------:R-:W-:Y:S06]  /*0c20*/  @!P0 BRA `(.L_x_73) ;  /* 0xfffffffc00a88947 */ /* 0x000fec000383ffff */
[----:B------:R-:W-:Y:S05]  /*0c30*/  BSYNC.RECONVERGENT B1 ;  /* 0x0000000000017941 */ /* 0x000fea0003800200 */
.L_x_72:
[----:B------:R-:W-:Y:S05]  /*0c40*/  BRA `(.L_x_68) ;  /* 0x0000000400407947 */ /* 0x000fea0003800000 */
.L_x_67:
[----:B------:R-:W0:Y:S02]  /*0c50*/  LDC R0, c[0x0][0x3c8] ;  /* 0x0000f200ff007b82 */ /* 0x000e240000000800 */
[----:B0-----:R-:W-:-:S04]  /*0c60*/  VIMNMX R9, PT, PT, RZ, R0, PT ;  /* 0x00000000ff097248 */ /* 0x001fc80003fe0100 */
[----:B------:R-:W-:-:S04]  /*0c70*/  IADD3 R5, PT, PT, -R9, R0, RZ ;  /* 0x0000000009057210 */ /* 0x000fc80007ffe1ff */
[----:B------:R-:W-:-:S13]  /*0c80*/  ISETP.GE.AND P0, PT, R20, R5, PT ;  /* 0x000000051400720c */ /* 0x000fda0003f06270 */
[----:B------:R-:W-:Y:S05]  /*0c90*/  @P0 BRA `(.L_x_68) ;  /* 0x00000004002c0947 */ /* 0x000fea0003800000 */
[----:B--2---:R-:W0:Y:S01]  /*0ca0*/  I2F.U32.RP R8, R3 ;  /* 0x0000000300087306 */ /* 0x004e220000209000 */
[----:B------:R-:W-:Y:S01]  /*0cb0*/  IMAD.IADD R4, R20, 0x1, R3 ;  /* 0x0000000114047824 */ /* 0x000fe200078e0203 */
[----:B------:R-:W-:Y:S01]  /*0cc0*/  ISETP.NE.U32.AND P2, PT, R3, RZ, PT ;  /* 0x000000ff0300720c */ /* 0x000fe20003f45070 */
[----:B------:R-:W-:Y:S03]  /*0cd0*/  BSSY.RECONVERGENT B1, `(.L_x_74) ;  /* 0x000002f000017945 */ /* 0x000fe60003800200 */
[CC--:B------:R-:W-:Y:S02]  /*0ce0*/  ISETP.GE.U32.AND P0, PT, R4.reuse, R5.reuse, PT ;  /* 0x000000050400720c */ /* 0x0c0fe40003f06070 */
[----:B------:R-:W-:Y:S02]  /*0cf0*/  VIMNMX.U32 R2, PT, PT, R4, R5, !PT ;  /* 0x0000000504027248 */ /* 0x000fe40007fe0000 */
        /* <DEDUP_REMOVED lines=18> */
[----:B------:R-:W-:Y:S01]  /*0e20*/  IADD3 R13, PT, PT, R13, R4, RZ ;  /* 0x000000040d0d7210 */ /* 0x000fe20007ffe0ff */
[----:B------:R-:W-:-:S03]  /*0e30*/  IMAD.MOV.U32 R4, RZ, RZ, R20 ;  /* 0x000000ffff047224 */ /* 0x000fc600078e0014 */
[C---:B------:R-:W-:Y:S02]  /*0e40*/  LOP3.LUT R2, R13.reuse, 0x3, RZ, 0xc0, !PT ;  /* 0x000000030d027812 */ /* 0x040fe400078ec0ff */
[----:B------:R-:W-:Y:S02]  /*0e50*/  ISETP.GE.U32.AND P1, PT, R13, 0x3, PT ;  /* 0x000000030d00780c */ /* 0x000fe40003f26070 */
[----:B------:R-:W-:Y:S01]  /*0e60*/  ISETP.NE.AND P0, PT, R2, 0x3, PT ;  /* 0x000000030200780c */ /* 0x000fe20003f05270 */
[----:B------:R-:W-:-:S12]  /*0e70*/  HFMA2 R2, -RZ, RZ, 0, 0 ;  /* 0x00000000ff027431 */ /* 0x000fd800000001ff */
[----:B------:R-:W-:Y:S05]  /*0e80*/  @!P0 BRA `(.L_x_75) ;  /* 0x00000000004c8947 */ /* 0x000fea0003800000 */
[----:B------:R-:W-:Y:S01]  /*0e90*/  IMAD.WIDE R6, R9, 0x2, R6 ;  /* 0x0000000209067825 */ /* 0x000fe200078e0206 */
[----:B------:R-:W-:-:S03]  /*0ea0*/  IADD3 R2, PT, PT, R13, 0x1, RZ ;  /* 0x000000010d027810 */ /* 0x000fc60007ffe0ff */
[----:B------:R-:W-:Y:S02]  /*0eb0*/  IMAD.MOV.U32 R4, RZ, RZ, R20 ;  /* 0x000000ffff047224 */ /* 0x000fe400078e0014 */
[----:B------:R-:W-:-:S03]  /*0ec0*/  IMAD.WIDE.U32 R6, R20, 0x2, R6 ;  /* 0x0000000214067825 */ /* 0x000fc600078e0006 */
[----:B------:R-:W-:Y:S02]  /*0ed0*/  IADD3 R10, P0, PT, R6, UR4, RZ ;  /* 0x00000004060a7c10 */ /* 0x000fe4000ff1e0ff */
[----:B------:R-:W-:Y:S02]  /*0ee0*/  LOP3.LUT R6, R2, 0x3, RZ, 0xc0, !PT ;  /* 0x0000000302067812 */ /* 0x000fe400078ec0ff */
[----:B------:R-:W-:Y:S02]  /*0ef0*/  MOV R2, RZ ;  /* 0x000000ff00027202 */ /* 0x000fe40000000f00 */
[----:B------:R-:W-:Y:S02]  /*0f00*/  IADD3.X R7, PT, PT, R7, UR5, RZ, P0, !PT ;  /* 0x0000000507077c10 */ /* 0x000fe400087fe4ff */
[----:B------:R-:W-:-:S07]  /*0f10*/  IADD3 R8, PT, PT, -R6, RZ, RZ ;  /* 0x000000ff06087210 */ /* 0x000fce0007ffe1ff */
.L_x_76:
[----:B------:R-:W-:-:S05]  /*0f20*/  MOV R11, R7 ;  /* 0x00000007000b7202 */ /* 0x000fca0000000f00 */
[----:B------:R0:W2:Y:S01]  /*0f30*/  LDG.E.U16 R12, desc[UR8][R10.64] ;  /* 0x000000080a0c7981 */ /* 0x0000a2000c1e1500 */
[----:B------:R-:W-:Y:S02]  /*0f40*/  VIADD R8, R8, 0x1 ;  /* 0x0000000108087836 */ /* 0x000fe40000000000 */
[----:B------:R-:W-:-:S03]  /*0f50*/  IMAD.WIDE.U32 R6, R3, 0x2, R10 ;  /* 0x0000000203067825 */ /* 0x000fc600078e000a */
[----:B------:R-:W-:Y:S01]  /*0f60*/  ISETP.NE.AND P0, PT, R8, RZ, PT ;  /* 0x000000ff0800720c */ /* 0x000fe20003f05270 */
[----:B------:R-:W-:Y:S01]  /*0f70*/  IMAD.IADD R4, R3, 0x1, R4 ;  /* 0x0000000103047824 */ /* 0x000fe200078e0204 */
[----:B0-----:R-:W-:Y:S02]  /*0f80*/  MOV R10, R6 ;  /* 0x00000006000a7202 */ /* 0x001fe40000000f00 */
[----:B--2---:R-:W-:-:S05]  /*0f90*/  SHF.L.U32 R13, R12, 0x10, RZ ;  /* 0x000000100c0d7819 */ /* 0x004fca00000006ff */
[----:B------:R-:W-:-:S04]  /*0fa0*/  FFMA.FTZ R2, R13, R13, R2 ;  /* 0x0000000d0d027223 */ /* 0x000fc80000010002 */
[----:B------:R-:W-:Y:S05]  /*0fb0*/  @P0 BRA `(.L_x_76) ;  /* 0xfffffffc00d80947 */ /* 0x000fea000383ffff */
.L_x_75:
[----:B------:R-:W-:Y:S05]  /*0fc0*/  BSYNC.RECONVERGENT B1 ;  /* 0x0000000000017941 */ /* 0x000fea0003800200 */
.L_x_74:
[----:B------:R-:W-:Y:S05]  /*0fd0*/  @!P1 BRA `(.L_x_68) ;  /* 0x00000000005c9947 */ /* 0x000fea0003800000 */
[----:B------:R-:W-:-:S07]  /*0fe0*/  IMAD.WIDE R6, R9, 0x2, R22 ;  /* 0x0000000209067825 */ /* 0x000fce00078e0216 */
.L_x_77:
[----:B------:R-:W-:Y:S01]  /*0ff0*/  IADD3 R10, PT, PT, R3, R4, RZ ;  /* 0x00000004030a7210 */ /* 0x000fe20007ffe0ff */
[----:B------:R-:W-:-:S03]  /*1000*/  IMAD.WIDE.U32 R8, R4, 0x2, R6 ;  /* 0x0000000204087825 */ /* 0x000fc600078e0006 */
[C---:B------:R-:W-:Y:S01]  /*1010*/  IADD3 R12, PT, PT, R10.reuse, R3, RZ ;  /* 0x000000030a0c7210 */ /* 0x040fe20007ffe0ff */
[----:B------:R-:W-:Y:S02]  /*1020*/  IMAD.WIDE.U32 R10, R10, 0x2, R6 ;  /* 0x000000020a0a7825 */ /* 0x000fe400078e0006 */
[----:B------:R-:W2:Y:S02]  /*1030*/  LDG.E.U16 R8, desc[UR8][R8.64] ;  /* 0x0000000808087981 */ /* 0x000ea4000c1e1500 */
[C---:B------:R-:W-:Y:S02]  /*1040*/  IMAD.IADD R4, R12.reuse, 0x1, R3 ;  /* 0x000000010c047824 */ /* 0x040fe400078e0203 */
[--C-:B------:R-:W-:Y:S01]  /*1050*/  IMAD.WIDE.U32 R12, R12, 0x2, R6.reuse ;  /* 0x000000020c0c7825 */ /* 0x100fe200078e0006 */
[----:B------:R-:W3:Y:S03]  /*1060*/  LDG.E.U16 R10, desc[UR8][R10.64] ;  /* 0x000000080a0a7981 */ /* 0x000ee6000c1e1500 */
[----:B------:R-:W-:-:S02]  /*1070*/  IMAD.WIDE.U32 R14, R4, 0x2, R6 ;  /* 0x00000002040e7825 */ /* 0x000fc400078e0006 */
[----:B------:R-:W4:Y:S04]  /*1080*/  LDG.E.U16 R12, desc[UR8][R12.64] ;  /* 0x000000080c0c7981 */ /* 0x000f28000c1e1500 */
[----:B------:R-:W5:Y:S01]  /*1090*/  LDG.E.U16 R14, desc[UR8][R14.64] ;  /* 0x000000080e0e7981 */ /* 0x000f62000c1e1500 */
[----:B------:R-:W-:-:S05]  /*10a0*/  IMAD.IADD R4, R4, 0x1, R3 ;  /* 0x0000000104047824 */ /* 0x000fca00078e0203 */
[----:B------:R-:W-:Y:S02]  /*10b0*/  ISETP.GE.AND P0, PT, R4, R5, PT ;  /* 0x000000050400720c */ /* 0x000fe40003f06270 */
[----:B--2---:R-:W-:Y:S02]  /*10c0*/  SHF.L.U32 R17, R8, 0x10, RZ ;  /* 0x0000001008117819 */ /* 0x004fe400000006ff */
[----:B---3--:R-:W-:-:S03]  /*10d0*/  SHF.L.U32 R19, R10, 0x10, RZ ;  /* 0x000000100a137819 */ /* 0x008fc600000006ff */
[----:B------:R-:W-:Y:S01]  /*10e0*/  FFMA.FTZ R2, R17, R17, R2 ;  /* 0x0000001111027223 */ /* 0x000fe20000010002 */
[----:B----4-:R-:W-:-:S03]  /*10f0*/  SHF.L.U32 R9, R12, 0x10, RZ ;  /* 0x000000100c097819 */ /* 0x010fc600000006ff */
[----:B------:R-:W-:Y:S01]  /*1100*/  FFMA.FTZ R2, R19, R19, R2 ;  /* 0x0000001313027223 */ /* 0x000fe20000010002 */
[----:B-----5:R-:W-:-:S03]  /*1110*/  SHF.L.U32 R11, R14, 0x10, RZ ;  /* 0x000000100e0b7819 */ /* 0x020fc600000006ff */
[----:B------:R-:W-:-:S04]  /*1120*/  FFMA.FTZ R2, R9, R9, R2 ;  /* 0x0000000909027223 */ /* 0x000fc80000010002 */
[----:B------:R-:W-:Y:S01]  /*1130*/  FFMA.FTZ R2, R11, R11, R2 ;  /* 0x0000000b0b027223 */ /* 0x000fe20000010002 */
[----:B------:R-:W-:Y:S06]  /*1140*/  @!P0 BRA `(.L_x_77) ;  /* 0xfffffffc00a88947 */ /* 0x000fec000383ffff */
.L_x_68:
[----:B------:R-:W-:Y:S05]  /*1150*/  BSYNC.RECONVERGENT B0 ;  /* 0x0000000000007941 */ /* 0x000fea0003800200 */
.L_x_66:
[----:B--2---:R-:W-:Y:S01]  /*1160*/  ISETP.GE.U32.AND P0, PT, R3, 0x400, PT ;  /* 0x000004000300780c */ /* 0x004fe20003f06070 */
[----:B------:R-:W-:-:S12]  /*1170*/  BSSY.RECONVERGENT B0, `(.L_x_78) ;  /* 0x00000b4000007945 */ /* 0x000fd80003800200 */
        /* <DEDUP_REMOVED lines=69> */
.L_x_79:
[----:B------:R-:W-:Y:S01]  /*15d0*/  LOP3.LUT R4, R20, 0x3e0, RZ, 0xc0, !PT ;  /* 0x000003e014047812 */ /* 0x000fe200078ec0ff */
[----:B------:R-:W0:Y:S04]  /*15e0*/  S2R R9, SR_LANEID ;  /* 0x0000000000097919 */ /* 0x000e280000000000 */
[----:B------:R-:W-:Y:S01]  /*15f0*/  VIADD R6, R4, 0x20 ;  /* 0x0000002004067836 */ /* 0x000fe20000000000 */
[----:B------:R-:W-:-:S04]  /*1600*/  LOP3.LUT R4, RZ, R4, RZ, 0x33, !PT ;  /* 0x00000004ff047212 */ /* 0x000fc800078e33ff */
        /* <DEDUP_REMOVED lines=32> */
[----:B0-----:R-:W-:-:S05]  /*1810*/  MOV R2, UR4 ;  /* 0x0000000400027c02 */ /* 0x001fca0008000f00 */
[----:B------:R-:W0:Y:S04]  /*1820*/  LDS.64 R12, [R2+0x28] ;  /* 0x00002800020c7984 */ /* 0x000e280000000a00 */
[----:B------:R-:W1:Y:S04]  /*1830*/  LDS.128 R8, [R2+0x30] ;  /* 0x0000300002087984 */ /* 0x000e680000000c00 */
[----:B------:R-:W2:Y:S04]  /*1840*/  LDS.128 R16, [R2+0x40] ;  /* 0x0000400002107984 */ /* 0x000ea80000000c00 */
[----:B------:R-:W3:Y:S01]  /*1850*/  LDS.128 R4, [R2+0x50] ;  /* 0x0000500002047984 */ /* 0x000ee20000000c00 */
[----:B0-----:R-:W-:Y:S01]  /*1860*/  @P1 FADD.FTZ R21, R21, R12 ;  /* 0x0000000c15151221 */ /* 0x001fe20000010000 */
[----:B------:R-:W-:-:S03]  /*1870*/  ISETP.GT.U32.AND P1, PT, R3, 0xa0, PT ;  /* 0x000000a00300780c */ /* 0x000fc60003f24070 */
[----:B------:R-:W-:Y:S01]  /*1880*/  @P2 FADD.FTZ R21, R21, R13 ;  /* 0x0000000d15152221 */ /* 0x000fe20000010000 */
[----:B------:R-:W-:Y:S01]  /*1890*/  ISETP.GT.U32.AND P2, PT, R3, 0xc0, PT ;  /* 0x000000c00300780c */ /* 0x000fe20003f44070 */
[----:B------:R-:W0:Y:S02]  /*18a0*/  LDS.128 R12, [R2+0x60] ;  /* 0x00006000020c7984 */ /* 0x000e240000000c00 */
[----:B-1----:R-:W-:Y:S01]  /*18b0*/  @P3 FADD.FTZ R21, R21, R8 ;  /* 0x0000000815153221 */ /* 0x002fe20000010000 */
[----:B------:R-:W-:-:S03]  /*18c0*/  ISETP.GT.U32.AND P3, PT, R3, 0xe0, PT ;  /* 0x000000e00300780c */ /* 0x000fc60003f64070 */
[----:B------:R-:W-:Y:S01]  /*18d0*/  @P0 FADD.FTZ R21, R21, R9 ;  /* 0x0000000915150221 */ /* 0x000fe20000010000 */
[----:B------:R-:W-:-:S03]  /*18e0*/  ISETP.GT.U32.AND P0, PT, R3, 0x100, PT ;  /* 0x000001000300780c */ /* 0x000fc60003f04070 */
[----:B------:R-:W-:Y:S01]  /*18f0*/  @P1 FADD.FTZ R21, R21, R10 ;  /* 0x0000000a15151221 */ /* 0x000fe20000010000 */
[----:B------:R-:W-:-:S03]  /*1900*/  ISETP.GT.U32.AND P1, PT, R3, 0x120, PT ;  /* 0x000001200300780c */ /* 0x000fc60003f24070 */
[----:B------:R-:W-:Y:S01]  /*1910*/  @P2 FADD.FTZ R21, R21, R11 ;  /* 0x0000000b15152221 */ /* 0x000fe20000010000 */
[----:B------:R-:W-:Y:S01]  /*1920*/  ISETP.GT.U32.AND P2, PT, R3, 0x140, PT ;  /* 0x000001400300780c */ /* 0x000fe20003f44070 */
[----:B------:R-:W1:Y:S02]  /*1930*/  LDS.128 R8, [R2+0x70] ;  /* 0x0000700002087984 */ /* 0x000e640000000c00 */
[----:B--2---:R-:W-:Y:S01]  /*1940*/  @P3 FADD.FTZ R21, R21, R16 ;  /* 0x0000001015153221 */ /* 0x004fe20000010000 */
[----:B------:R-:W-:-:S03]  /*1950*/  ISETP.GT.U32.AND P3, PT, R3, 0x1a0, PT ;  /* 0x000001a00300780c */ /* 0x000fc60003f64070 */
[----:B------:R-:W-:Y:S01]  /*1960*/  @P0 FADD.FTZ R21, R21, R17 ;  /* 0x0000001115150221 */ /* 0x000fe20000010000 */
[----:B------:R-:W-:-:S03]  /*1970*/  ISETP.GT.U32.AND P0, PT, R3, 0x160, PT ;  /* 0x000001600300780c */ /* 0x000fc60003f04070 */
[----:B------:R-:W-:Y:S01]  /*1980*/  @P1 FADD.FTZ R21, R21, R18 ;  /* 0x0000001215151221 */ /* 0x000fe20000010000 */
[----:B------:R-:W-:-:S03]  /*1990*/  ISETP.GT.U32.AND P1, PT, R3, 0x180, PT ;  /* 0x000001800300780c */ /* 0x000fc60003f24070 */
[----:B------:R-:W-:Y:S01]  /*19a0*/  @P2 FADD.FTZ R21, R21, R19 ;  /* 0x0000001315152221 */ /* 0x000fe20000010000 */
[----:B------:R-:W-:Y:S01]  /*19b0*/  ISETP.GT.U32.AND P2, PT, R3, 0x1c0, PT ;  /* 0x000001c00300780c */ /* 0x000fe20003f44070 */
[----:B------:R-:W2:Y:S04]  /*19c0*/  LDS.128 R16, [R2+0x80] ;  /* 0x0000800002107984 */ /* 0x000ea80000000c00 */
        /* <DEDUP_REMOVED lines=9> */
[----:B0-----:R-:W-:Y:S01]  /*1a60*/  @P0 FADD.FTZ R21, R21, R12 ;  /* 0x0000000c15150221 */ /* 0x001fe20000010000 */
[----:B------:R-:W-:-:S03]  /*1a70*/  ISETP.GT.U32.AND P0, PT, R3, 0x260, PT ;  /* 0x000002600300780c */ /* 0x000fc60003f04070 */
[----:B------:R-:W-:Y:S01]  /*1a80*/  @P1 FADD.FTZ R21, R21, R13 ;  /* 0x0000000d15151221 */ /* 0x000fe20000010000 */
[----:B------:R-:W-:-:S03]  /*1a90*/  ISETP.GT.U32.AND P1, PT, R3, 0x280, PT ;  /* 0x000002800300780c */ /* 0x000fc60003f24070 */
[----:B------:R-:W-:Y:S01]  /*1aa0*/  @P3 FADD.FTZ R21, R21, R14 ;  /* 0x0000000e15153221 */ /* 0x000fe20000010000 */
[----:B------:R-:W-:-:S03]  /*1ab0*/  ISETP.GT.U32.AND P3, PT, R3, 0x2a0, PT ;  /* 0x000002a00300780c */ /* 0x000fc60003f64070 */
[----:B------:R-:W-:Y:S01]  /*1ac0*/  @P2 FADD.FTZ R21, R21, R15 ;  /* 0x0000000f15152221 */ /* 0x000fe20000010000 */
[----:B------:R-:W-:-:S03]  /*1ad0*/  ISETP.GT.U32.AND P2, PT, R3, 0x320, PT ;  /* 0x000003200300780c */ /* 0x000fc60003f44070 */
[----:B-1----:R-:W-:Y:S01]  /*1ae0*/  @P0 FADD.FTZ R21, R21, R8 ;  /* 0x0000000815150221 */ /* 0x002fe20000010000 */
[----:B------:R-:W-:Y:S01]  /*1af0*/  ISETP.GT.U32.AND P0, PT, R3, 0x2c0, PT ;  /* 0x000002c00300780c */ /* 0x000fe20003f04070 */
[----:B------:R-:W0:Y:S02]  /*1b00*/  LDS R8, [R2+0xa0] ;  /* 0x0000a00002087984 */ /* 0x000e240000000800 */
[----:B------:R-:W-:Y:S01]  /*1b10*/  @P1 FADD.FTZ R21, R21, R9 ;  /* 0x0000000915151221 */ /* 0x000fe20000010000 */
[----:B------:R-:W-:-:S03]  /*1b20*/  ISETP.GT.U32.AND P1, PT, R3, 0x2e0, PT ;  /* 0x000002e00300780c */ /* 0x000fc60003f24070 */
        /* <DEDUP_REMOVED lines=18> */
.L_x_81:
[----:B------:R-:W-:Y:S01]  /*1c50*/  I2FP.F32.S32 R4, R0 ;  /* 0x0000000000047245 */ /* 0x000fe20000201400 */
[----:B------:R-:W0:Y:S05]  /*1c60*/  LDCU UR4, c[0x0][0x3c0] ;  /* 0x00007800ff0477ac */ /* 0x000e2a0008000800 */
[----:B------:R-:W0:Y:S02]  /*1c70*/  MUFU.RCP R4, R4 ;  /* 0x0000000400047308 */ /* 0x000e240000001000 */
[----:B0-----:R-:W-:-:S06]  /*1c80*/  FFMA.FTZ R21, R4, R21, UR4 ;  /* 0x0000000404157e23 */ /* 0x001fcc0008010015 */
[----:B------:R-:W0:Y:S02]  /*1c90*/  MUFU.RSQ R21, R21 ;  /* 0x0000001500157308 */ /* 0x000e240000001400 */
[----:B0-----:R2:W-:Y:S02]  /*1ca0*/  STS [R2], R21 ;  /* 0x0000001502007388 */ /* 0x0015e40000000800 */
.L_x_80:
[----:B------:R-:W-:Y:S05]  /*1cb0*/  BSYNC.RECONVERGENT B0 ;  /* 0x0000000000007941 */ /* 0x000fea0003800200 */
.L_x_78:
[----:B------:R-:W-:Y:S01]  /*1cc0*/  BAR.SYNC.DEFER_BLOCKING 0x0 ;  /* 0x0000000000007b1d */ /* 0x000fe20000010000 */
[----:B------:R-:W-:Y:S01]  /*1cd0*/  ISETP.GE.AND P0, PT, R20, R0, PT ;  /* 0x000000001400720c */ /* 0x000fe20003f06270 */
[----:B------:R-:W-:-:S12]  /*1ce0*/  IMAD R9, R0, UR6, RZ ;  /* 0x0000000600097c24 */ /* 0x000fd8000f8e02ff */
[----:B------:R-:W-:Y:S05]  /*1cf0*/  @P0 EXIT ;  /* 0x000000000000094d */ /* 0x000fea0003800000 */
[----:B------:R-:W3:Y:S01]  /*1d00*/  S2UR UR5, SR_CgaCtaId ;  /* 0x00000000000579c3 */ /* 0x000ee20000008800 */
[----:B------:R-:W-:-:S07]  /*1d10*/  UMOV UR4, 0x400 ;  /* 0x0000040000047882 */ /* 0x000fce0000000000 */
[----:B------:R-:W4:Y:S08]  /*1d20*/  LDC.64 R6, c[0x0][0x380] ;  /* 0x0000e000ff067b82 */ /* 0x000f300000000a00 */
[----:B------:R-:W0:Y:S01]  /*1d30*/  LDC.64 R4, c[0x0][0x3b8] ;  /* 0x0000ee00ff047b82 */ /* 0x000e220000000a00 */
[----:B---3--:R-:W-:Y:S01]  /*1d40*/  ULEA UR4, UR5, UR4, 0x18 ;  /* 0x0000000405047291 */ /* 0x008fe2000f8ec0ff */
[----:B----4-:R-:W-:-:S08]  /*1d50*/  IMAD.WIDE.U32 R6, R9, 0x2, R6 ;  /* 0x0000000209067825 */ /* 0x010fd000078e0006 */
[----:B012---:R-:W0:Y:S03]  /*1d60*/  LDS R2, [UR4] ;  /* 0x00000004ff027984 */ /* 0x007e260008000800 */
.L_x_82:
[----:B------:R-:W-:-:S06]  /*1d70*/  IMAD.WIDE R8, R20, 0x2, R22 ;  /* 0x0000000214087825 */ /* 0x000fcc00078e0216 */
[----:B------:R-:W2:Y:S01]  /*1d80*/  LDG.E.U16 R8, desc[UR8][R8.64] ;  /* 0x0000000808087981 */ /* 0x000ea2000c1e1500 */
[----:B------:R-:W-:-:S06]  /*1d90*/  IMAD.WIDE R10, R20, 0x2, R4 ;  /* 0x00000002140a7825 */ /* 0x000fcc00078e0204 */
[----:B------:R-:W3:Y:S01]  /*1da0*/  LDG.E.U16.CONSTANT R10, desc[UR8][R10.64] ;  /* 0x000000080a0a7981 */ /* 0x000ee2000c1e9500 */
[----:B--2---:R-:W-:-:S05]  /*1db0*/  SHF.L.U32 R13, R8, 0x10, RZ ;  /* 0x00000010080d7819 */ /* 0x004fca00000006ff */
[----:B0-----:R-:W-:Y:S01]  /*1dc0*/  FMUL.FTZ R14, R2, R13 ;  /* 0x0000000d020e7220 */ /* 0x001fe20000410000 */
[----:B---3--:R-:W-:-:S05]  /*1dd0*/  IMAD.U32 R13, R10, 0x10000, RZ ;  /* 0x000100000a0d7824 */ /* 0x008fca00078e00ff */
[----:B------:R-:W0:Y:S02]  /*1de0*/  F2F.BF16.F32 R14, R14 ;  /* 0x0000000e000e7304 */ /* 0x000e240000202000 */
[----:B0-----:R-:W-:-:S05]  /*1df0*/  SHF.L.U32 R12, R14, 0x10, RZ ;  /* 0x000000100e0c7819 */ /* 0x001fca00000006ff */
[----:B------:R-:W-:-:S05]  /*1e00*/  FMUL.FTZ R12, R12, R13 ;  /* 0x0000000d0c0c7220 */ /* 0x000fca0000410000 */
[----:B------:R-:W-:Y:S01]  /*1e10*/  F2FP.BF16.F32.PACK_AB R9, RZ, R12 ;  /* 0x0000000cff09723e */ /* 0x000fe200000010ff */
[----:B------:R-:W-:Y:S01]  /*1e20*/  IMAD.WIDE R12, R20, 0x2, R6 ;  /* 0x00000002140c7825 */ /* 0x000fe200078e0206 */
[----:B------:R-:W-:-:S04]  /*1e30*/  IADD3 R20, PT, PT, R3, R20, RZ ;  /* 0x0000001403147210 */ /* 0x000fc80007ffe0ff */
[----:B------:R1:W-:Y:S01]  /*1e40*/  STG.E.U16 desc[UR8][R12.64], R9 ;  /* 0x000000090c007986 */ /* 0x0003e2000c101508 */
[----:B------:R-:W-:-:S13]  /*1e50*/  ISETP.GE.AND P0, PT, R20, R0, PT ;  /* 0x000000001400720c */ /* 0x000fda0003f06270 */
[----:B-1----:R-:W-:Y:S05]  /*1e60*/  @!P0 BRA `(.L_x_82) ;  /* 0xfffffffc00c08947 */ /* 0x002fea000383ffff */
[----:B------:R-:W-:Y:S05]  /*1e70*/  EXIT ;  /* 0x000000000000794d */ /* 0x000fea0003800000 */
        .weak           $__internal_0_$__cuda_sm20_div_s64
        .type           $__internal_0_$__cuda_sm20_div_s64,@function
        .size           $__internal_0_$__cuda_sm20_div_s64,(.L_x_1349 - $__internal_0_$__cuda_sm20_div_s64)
$__internal_0_$__cuda_sm20_div_s64:
[-C--:B------:R-:W-:Y:S02]  /*1e80*/  IADD3 R3, P1, PT, RZ, -R8.reuse, RZ ;  /* 0x80000008ff037210 */ /* 0x080fe40007f3e0ff */
[----:B------:R-:W-:Y:S02]  /*1e90*/  ISETP.GE.AND P0, PT, R10, RZ, PT ;  /* 0x000000ff0a00720c */ /* 0x000fe40003f06270 */
[----:B------:R-:W-:Y:S01]  /*1ea0*/  ISETP.GE.AND P3, PT, R9, RZ, PT ;  /* 0x000000ff0900720c */ /* 0x000fe20003f66270 */
[----:B------:R-:W-:Y:S01]  /*1eb0*/  IMAD.X R7, RZ, RZ, ~R10, P1 ;  /* 0x000000ffff077224 */ /* 0x000fe200008e0e0a */
[----:B------:R-:W-:-:S04]  /*1ec0*/  SEL R2, R3, R8, !P0 ;  /* 0x0000000803027207 */ /* 0x000fc80004000000 */
[----:B------:R-:W-:-:S04]  /*1ed0*/  SEL R3, R7, R10, !P0 ;  /* 0x0000000a07037207 */ /* 0x000fc80004000000 */
[----:B------:R-:W0:Y:S08]  /*1ee0*/  I2F.U64.RP R11, R2 ;  /* 0x00000002000b7312 */ /* 0x000e300000309000 */
[----:B0-----:R-:W0:Y:S02]  /*1ef0*/  MUFU.RCP R11, R11 ;  /* 0x0000000b000b7308 */ /* 0x001e240000001000 */
[----:B0-----:R-:W-:-:S06]  /*1f00*/  IADD3 R6, PT, PT, R11, 0x1ffffffe, RZ ;  /* 0x1ffffffe0b067810 */ /* 0x001fcc0007ffe0ff */
[----:B------:R-:W0:Y:S02]  /*1f10*/  F2I.U64.TRUNC R6, R6 ;  /* 0x0000000600067311 */ /* 0x000e24000020d800 */
[----:B0-----:R-:W-:-:S04]  /*1f20*/  IMAD.WIDE.U32 R14, R6, R2, RZ ;  /* 0x00000002060e7225 */ /* 0x001fc800078e00ff */
[C---:B------:R-:W-:Y:S01]  /*1f30*/  IMAD R13, R6.reuse, R3, R15 ;  /* 0x00000003060d7224 */ /* 0x040fe200078e020f */
[----:B------:R-:W-:Y:S01]  /*1f40*/  IADD3 R17, P0, PT, RZ, -R14, RZ ;  /* 0x8000000eff117210 */ /* 0x000fe20007f1e0ff */
[----:B------:R-:W-:Y:S02]  /*1f50*/  IMAD.MOV.U32 R15, RZ, RZ, R6 ;  /* 0x000000ffff0f7224 */ /* 0x000fe400078e0006 */
[----:B------:R-:W-:Y:S02]  /*1f60*/  IMAD R13, R7, R2, R13 ;  /* 0x00000002070d7224 */ /* 0x000fe400078e020d */
[----:B------:R-:W-:-:S03]  /*1f70*/  IMAD.HI.U32 R14, R6, R17, RZ ;  /* 0x00000011060e7227 */ /* 0x000fc600078e00ff */
[----:B------:R-:W-:-:S05]  /*1f80*/  IADD3.X R13, PT, PT, RZ, ~R13, RZ, P0, !PT ;  /* 0x8000000dff0d7210 */ /* 0x000fca00007fe4ff */
[----:B------:R-:W-:-:S04]  /*1f90*/  IMAD.WIDE.U32 R14, P0, R6, R13, R14 ;  /* 0x0000000d060e7225 */ /* 0x000fc8000780000e */
[C---:B------:R-:W-:Y:S02]  /*1fa0*/  IMAD R11, R7.reuse, R13, RZ ;  /* 0x0000000d070b7224 */ /* 0x040fe400078e02ff */
[----:B------:R-:W-:-:S04]  /*1fb0*/  IMAD.HI.U32 R14, P1, R7, R17, R14 ;  /* 0x00000011070e7227 */ /* 0x000fc8000782000e */
[----:B------:R-:W-:Y:S01]  /*1fc0*/  IMAD.HI.U32 R13, R7, R13, RZ ;  /* 0x0000000d070d7227 */ /* 0x000fe200078e00ff */
[----:B------:R-:W-:Y:S02]  /*1fd0*/  IADD3 R15, P2, PT, R11, R14, RZ ;  /* 0x0000000e0b0f7210 */ /* 0x000fe40007f5e0ff */
[----:B------:R-:W-:Y:S02]  /*1fe0*/  IADD3 R11, P4, PT, RZ, -R12, RZ ;  /* 0x8000000cff0b7210 */ /* 0x000fe40007f9e0ff */
[----:B------:R-:W-:Y:S01]  /*1ff0*/  IADD3.X R13, PT, PT, R13, R7, RZ, P0, !PT ;  /* 0x000000070d0d7210 */ /* 0x000fe200007fe4ff */
[----:B------:R-:W-:Y:S01]  /*2000*/  IMAD.WIDE.U32 R6, R15, R2, RZ ;  /* 0x000000020f067225 */ /* 0x000fe200078e00ff */
[----:B------:R-:W-:Y:S02]  /*2010*/  SEL R11, R11, R12, !P3 ;  /* 0x0000000c0b0b7207 */ /* 0x000fe40005800000 */
[----:B------:R-:W-:Y:S01]  /*2020*/  IADD3.X R13, PT, PT, RZ, RZ, R13, P2, P1 ;  /* 0x000000ffff0d7210 */ /* 0x000fe200017e240d */
[----:B------:R-:W-:Y:S01]  /*2030*/  IMAD R7, R15, R3, R7 ;  /* 0x000000030f077224 */ /* 0x000fe200078e0207 */
[----:B------:R-:W-:Y:S01]  /*2040*/  IADD3 R17, P0, PT, RZ, -R6, RZ ;  /* 0x80000006ff117210 */ /* 0x000fe20007f1e0ff */
[----:B------:R-:W-:-:S02]  /*2050*/  IMAD.X R16, RZ, RZ, ~R9, P4 ;  /* 0x000000ffff107224 */ /* 0x000fc400020e0e09 */
[----:B------:R-:W-:Y:S02]  /*2060*/  IMAD R7, R13, R2, R7 ;  /* 0x000000020d077224 */ /* 0x000fe400078e0207 */
[----:B------:R-:W-:-:S03]  /*2070*/  IMAD.HI.U32 R14, R15, R17, RZ ;  /* 0x000000110f0e7227 */ /* 0x000fc600078e00ff */
[----:B------:R-:W-:-:S05]  /*2080*/  IADD3.X R6, PT, PT, RZ, ~R7, RZ, P0, !PT ;  /* 0x80000007ff067210 */ /* 0x000fca00007fe4ff */
[----:B------:R-:W-:-:S04]  /*2090*/  IMAD.WIDE.U32 R14, P0, R15, R6, R14 ;  /* 0x000000060f0e7225 */ /* 0x000fc8000780000e */
[C---:B------:R-:W-:Y:S02]  /*20a0*/  IMAD R7, R13.reuse, R6, RZ ;  /* 0x000000060d077224 */ /* 0x040fe400078e02ff */
[----:B------:R-:W-:-:S04]  /*20b0*/  IMAD.HI.U32 R14, P1, R13, R17, R14 ;  /* 0x000000110d0e7227 */ /* 0x000fc8000782000e */
[----:B------:R-:W-:Y:S01]  /*20c0*/  IMAD.HI.U32 R6, R13, R6, RZ ;  /* 0x000000060d067227 */ /* 0x000fe200078e00ff */
[----:B------:R-:W-:-:S04]  /*20d0*/  IADD3 R14, P2, PT, R7, R14, RZ ;  /* 0x0000000e070e7210 */ /* 0x000fc80007f5e0ff */
[----:B------:R-:W-:Y:S01]  /*20e0*/  IADD3.X R7, PT, PT, R6, R13, RZ, P0, !PT ;  /* 0x0000000d06077210 */ /* 0x000fe200007fe4ff */
[----:B------:R-:W-:Y:S01]  /*20f0*/  IMAD.HI.U32 R6, R14, R11, RZ ;  /* 0x0000000b0e067227 */ /* 0x000fe200078e00ff */
[----:B------:R-:W-:Y:S02]  /*2100*/  SEL R13, R16, R9, !P3 ;  /* 0x00000009100d7207 */ /* 0x000fe40005800000 */
[----:B------:R-:W-:Y:S01]  /*2110*/  IADD3.X R16, PT, PT, RZ, RZ, R7, P2, P1 ;  /* 0x000000ffff107210 */ /* 0x000fe200017e2407 */
[----:B------:R-:W-:-:S04]  /*2120*/  HFMA2 R7, -RZ, RZ, 0, 0 ;  /* 0x00000000ff077431 */ /* 0x000fc800000001ff */
[CC--:B------:R-:W-:Y:S02]  /*2130*/  IMAD R15, R16.reuse, R13.reuse, RZ ;  /* 0x0000000d100f7224 */ /* 0x0c0fe400078e02ff */
[----:B------:R-:W-:-:S04]  /*2140*/  IMAD.HI.U32 R17, R16, R13, RZ ;  /* 0x0000000d10117227 */ /* 0x000fc800078e00ff */
[----:B------:R-:W-:-:S04]  /*2150*/  IMAD.WIDE.U32 R6, R14, R13, R6 ;  /* 0x0000000d0e067225 */ /* 0x000fc800078e0006 */
[----:B------:R-:W-:-:S04]  /*2160*/  IMAD.HI.U32 R6, P0, R16, R11, R6 ;  /* 0x0000000b10067227 */ /* 0x000fc80007800006 */
[----:B------:R-:W-:Y:S01]  /*2170*/  IMAD.X R17, RZ, RZ, R17, P0 ;  /* 0x000000ffff117224 */ /* 0x000fe200000e0611 */
[----:B------:R-:W-:-:S04]  /*2180*/  IADD3 R15, P1, PT, R15, R6, RZ ;  /* 0x000000060f0f7210 */ /* 0x000fc80007f3e0ff */
[----:B------:R-:W-:Y:S01]  /*2190*/  IADD3.X R17, PT, PT, RZ, R17, RZ, P1, !PT ;  /* 0x00000011ff117210 */ /* 0x000fe20000ffe4ff */
[----:B------:R-:W-:-:S04]  /*21a0*/  IMAD.WIDE.U32 R6, R15, R2, RZ ;  /* 0x000000020f067225 */ /* 0x000fc800078e00ff */
[----:B------:R-:W-:Y:S01]  /*21b0*/  IMAD R7, R15, R3, R7 ;  /* 0x000000030f077224 */ /* 0x000fe200078e0207 */
[----:B------:R-:W-:-:S03]  /*21c0*/  IADD3 R19, P1, PT, -R6, R11, RZ ;  /* 0x0000000b06137210 */ /* 0x000fc60007f3e1ff */
[-C--:B------:R-:W-:Y:S01]  /*21d0*/  IMAD R6, R17, R2.reuse, R7 ;  /* 0x0000000211067224 */ /* 0x080fe200078e0207 */
[----:B------:R-:W-:-:S04]  /*21e0*/  ISETP.GE.U32.AND P0, PT, R19, R2, PT ;  /* 0x000000021300720c */ /* 0x000fc80003f06070 */
[----:B------:R-:W-:Y:S02]  /*21f0*/  IADD3.X R13, PT, PT, ~R6, R13, RZ, P1, !PT ;  /* 0x0000000d060d7210 */ /* 0x000fe40000ffe5ff */
[----:B------:R-:W-:Y:S02]  /*2200*/  IADD3 R7, P1, PT, R19, -R2, RZ ;  /* 0x8000000213077210 */ /* 0x000fe40007f3e0ff */
[----:B------:R-:W-:Y:S02]  /*2210*/  ISETP.GE.U32.AND.EX P0, PT, R13, R3, PT, P0 ;  /* 0x000000030d00720c */ /* 0x000fe40003f06100 */
[----:B------:R-:W-:Y:S01]  /*2220*/  IADD3 R6, P2, PT, R15, 0x1, RZ ;  /* 0x000000010f067810 */ /* 0x000fe20007f5e0ff */
[----:B------:R-:W-:Y:S01]  /*2230*/  IMAD.X R11, R13, 0x1, ~R3, P1 ;  /* 0x000000010d0b7824 */ /* 0x000fe200008e0e03 */
[----:B------:R-:W-:Y:S02]  /*2240*/  SEL R7, R7, R19, P0 ;  /* 0x0000001307077207 */ /* 0x000fe40000000000 */
[----:B------:R-:W-:-:S02]  /*2250*/  IADD3.X R14, PT, PT, RZ, R17, RZ, P2, !PT ;  /* 0x00000011ff0e7210 */ /* 0x000fc400017fe4ff */
[----:B------:R-:W-:Y:S02]  /*2260*/  SEL R11, R11, R13, P0 ;  /* 0x0000000d0b0b7207 */ /* 0x000fe40000000000 */
[----:B------:R-:W-:Y:S02]  /*2270*/  SEL R15, R6, R15, P0 ;  /* 0x0000000f060f7207 */ /* 0x000fe40000000000 */
[----:B------:R-:W-:Y:S02]  /*2280*/  ISETP.GE.U32.AND P1, PT, R7, R2, PT ;  /* 0x000000020700720c */ /* 0x000fe40003f26070 */
[----:B------:R-:W-:Y:S02]  /*2290*/  SEL R6, R14, R17, P0 ;  /* 0x000000110e067207 */ /* 0x000fe40000000000 */
[----:B------:R-:W-:Y:S02]  /*22a0*/  IADD3 R2, P2, PT, R15, 0x1, RZ ;  /* 0x000000010f027810 */ /* 0x000fe40007f5e0ff */
[----:B------:R-:W-:-:S02]  /*22b0*/  ISETP.GE.U32.AND.EX P0, PT, R11, R3, PT, P1 ;  /* 0x000000030b00720c */ /* 0x000fc40003f06110 */
[-C--:B------:R-:W-:Y:S02]  /*22c0*/  IADD3.X R3, PT, PT, RZ, R6.reuse, RZ, P2, !PT ;  /* 0x00000006ff037210 */ /* 0x080fe400017fe4ff */
[----:B------:R-:W-:Y:S02]  /*22d0*/  SEL R2, R2, R15, P0 ;  /* 0x0000000f02027207 */ /* 0x000fe40000000000 */
[----:B------:R-:W-:Y:S02]  /*22e0*/  LOP3.LUT R11, R10, R9, RZ, 0x3c, !PT ;  /* 0x000000090a0b7212 */ /* 0x000fe400078e3cff */
[----:B------:R-:W-:Y:S02]  /*22f0*/  SEL R3, R3, R6, P0 ;  /* 0x0000000603037207 */ /* 0x000fe40000000000 */
[----:B------:R-:W-:Y:S02]  /*2300*/  IADD3 R7, P2, PT, RZ, -R2, RZ ;  /* 0x80000002ff077210 */ /* 0x000fe40007f5e0ff */
[----:B------:R-:W-:-:S02]  /*2310*/  ISETP.GE.AND P1, PT, R11, RZ, PT ;  /* 0x000000ff0b00720c */ /* 0x000fc40003f26270 */
[----:B------:R-:W-:Y:S01]  /*2320*/  ISETP.NE.U32.AND P0, PT, R8, RZ, PT ;  /* 0x000000ff0800720c */ /* 0x000fe20003f05070 */
[----:B------:R-:W-:Y:S01]  /*2330*/  IMAD.X R6, RZ, RZ, ~R3, P2 ;  /* 0x000000ffff067224 */ /* 0x000fe200010e0e03 */
[----:B------:R-:W-:Y:S01]  /*2340*/  SEL R2, R7, R2, !P1 ;  /* 0x0000000207027207 */ /* 0x000fe20004800000 */
[----:B------:R-:W-:Y:S01]  /*2350*/  HFMA2 R7, -RZ, RZ, 0, 0 ;  /* 0x00000000ff077431 */ /* 0x000fe200000001ff */
[----:B------:R-:W-:Y:S02]  /*2360*/  ISETP.NE.AND.EX P0, PT, R10, RZ, PT, P0 ;  /* 0x000000ff0a00720c */ /* 0x000fe40003f05300 */
[----:B------:R-:W-:Y:S02]  /*2370*/  SEL R3, R6, R3, !P1 ;  /* 0x0000000306037207 */ /* 0x000fe40004800000 */
[----:B------:R-:W-:Y:S02]  /*2380*/  MOV R6, R0 ;  /* 0x0000000000067202 */ /* 0x000fe40000000f00 */
[----:B------:R-:W-:-:S02]  /*2390*/  SEL R2, R2, 0xffffffff, P0 ;  /* 0xffffffff02027807 */ /* 0x000fc40000000000 */
[----:B------:R-:W-:Y:S01]  /*23a0*/  SEL R3, R3, 0xffffffff, P0 ;  /* 0xffffffff03037807 */ /* 0x000fe20000000000 */
[----:B------:R-:W-:Y:S06]  /*23b0*/  RET.REL.NODEC R6 `(_ZN4vllm15rms_norm_kernelIN3c108BFloat16ELi1ELi4EEEvPT_PKS3_lllllS6_fii) ;  /* 0xffffffdc06107950 */ /* 0x000fec0003c3ffff */
.L_x_83:
        /* <DEDUP_REMOVED lines=12> */
.L_x_1349:


//--------------------- .text._ZN4vllm15rms_norm_kernelIN3c108BFloat16ELi2ELi4EEEvPT_PKS3_lllllS6_fii --------------------------
	.section	.text._ZN4vllm15rms_norm_kernelIN3c108BFloat16ELi2ELi4EEEvPT_PKS3_lllllS6_fii,"ax",@progbits
	.align	128
        .global         _ZN4vllm15rms_norm_kernelIN3c108BFloat16ELi2ELi4EEEvPT_PKS3_lllllS6_fii
        .type           _ZN4vllm15rms_norm_kernelIN3c108BFloat16ELi2ELi4EEEvPT_PKS3_lllllS6_fii,@function
        .size           _ZN4vllm15rms_norm_kernelIN3c108BFloat16ELi2ELi4EEEvPT_PKS3_lllllS6_fii,(.L_x_1350 - _ZN4vllm15rms_norm_kernelIN3c108BFloat16ELi2ELi4EEEvPT_PKS3_lllllS6_fii)
        .other          _ZN4vllm15rms_norm_kernelIN3c108BFloat16ELi2ELi4EEEvPT_PKS3_lllllS6_fii,@"STO_CUDA_ENTRY STV_DEFAULT"
_ZN4vllm15rms_norm_kernelIN3c108BFloat16ELi2ELi4EEEvPT_PKS3_lllllS6_fii:
.text._ZN4vllm15rms_norm_kernelIN3c108BFloat16ELi2ELi4EEEvPT_PKS3_lllllS6_fii:
        /* <DEDUP_REMOVED lines=34> */
.L_x_84:
[----:B------:R-:W-:Y:S01]  /*0220*/  MOV R12, UR6 ;  /* 0x00000006000c7c02 */ /* 0x000fe20008000f00 */
[----:B------:R-:W-:Y:S01]  /*0230*/  IMAD.MOV.U32 R9, RZ, RZ, RZ ;  /* 0x000000ffff097224 */ /* 0x000fe200078e00ff */
[----:B------:R-:W-:Y:S02]  /*0240*/  MOV R8, R4 ;  /* 0x0000000400087202 */ /* 0x000fe40000000f00 */
[----:B------:R-:W-:-:S07]  /*0250*/  MOV R0, 0x270 ;  /* 0x0000027000007802 */ /* 0x000fce0000000f00 */
[----:B------:R-:W-:Y:S05]  /*0260*/  CALL.REL.NOINC `($__internal_1_$__cuda_sm20_div_s64) ;  /* 0x0000002c002c7944 */ /* 0x000fea0003c00000 */
        /* <DEDUP_REMOVED lines=10> */
.L_x_85:
[----:B------:R-:W0:Y:S02]  /*0310*/  LDCU UR4, c[0x0][0x3ac] ;  /* 0x00007580ff0477ac */ /* 0x000e240008000800 */
[----:B0-----:R-:W-:-:S04]  /*0320*/  LOP3.LUT R0, R9, UR4, RZ, 0xfc, !PT ;  /* 0x0000000409007c12 */ /* 0x001fc8000f8efcff */
[----:B------:R-:W-:-:S13]  /*0330*/  ISETP.NE.U32.AND P0, PT, R0, RZ, PT ;  /* 0x000000ff0000720c */ /* 0x000fda0003f05070 */
[----:B------:R-:W-:Y:S05]  /*0340*/  @P0 BRA `(.L_x_86) ;  /* 0x0000000000600947 */ /* 0x000fea0003800000 */
[----:B------:R-:W0:Y:S01]  /*0350*/  LDCU UR4, c[0x0][0x3a8] ;  /* 0x00007500ff0477ac */ /* 0x000e220008000800 */
[----:B------:R-:W-:Y:S01]  /*0360*/  IMAD.MOV.U32 R8, RZ, RZ, RZ ;  /* 0x000000ffff087224 */ /* 0x000fe200078e00ff */
[----:B0-----:R-:W0:Y:S01]  /*0370*/  I2F.U32.RP R0, UR4 ;  /* 0x0000000400007d06 */ /* 0x001e220008209000 */
[----:B------:R-:W-:-:S07]  /*0380*/  ISETP.NE.U32.AND P2, PT, RZ, UR4, PT ;  /* 0x00000004ff007c0c */ /* 0x000fce000bf45070 */
[----:B0-----:R-:W0:Y:S02]  /*0390*/  MUFU.RCP R0, R0 ;  /* 0x0000000000007308 */ /* 0x001e240000001000 */
[----:B0-----:R-:W-:-:S06]  /*03a0*/  VIADD R2, R0, 0xffffffe ;  /* 0x0ffffffe00027836 */ /* 0x001fcc0000000000 */
        /* <DEDUP_REMOVED lines=18> */
.L_x_86:
[----:B------:R-:W0:Y:S01]  /*04d0*/  LDC R8, c[0x0][0x3a8] ;  /* 0x0000ea00ff087b82 */ /* 0x000e220000000800 */
[----:B------:R-:W-:-:S07]  /*04e0*/  MOV R0, 0x510 ;  /* 0x0000051000007802 */ /* 0x000fce0000000f00 */
[----:B------:R-:W1:Y:S02]  /*04f0*/  LDC R10, c[0x0][0x3ac] ;  /* 0x0000eb00ff0a7b82 */ /* 0x000e640000000800 */
[----:B01----:R-:W-:Y:S05]  /*0500*/  CALL.REL.NOINC `($__internal_1_$__cuda_sm20_div_s64) ;  /* 0x0000002800847944 */ /* 0x003fea0003c00000 */
        /* <DEDUP_REMOVED lines=8> */
.L_x_87:
[----:B------:R-:W0:Y:S01]  /*0590*/  LDCU.64 UR4, c[0x0][0x3a0] ;  /* 0x00007400ff0477ac */ /* 0x000e220008000a00 */
[----:B------:R-:W1:Y:S01]  /*05a0*/  LDC R0, c[0x0][0x3c8] ;  /* 0x0000f200ff007b82 */ /* 0x000e620000000800 */
[----:B------:R-:W2:Y:S01]  /*05b0*/  S2R R20, SR_TID.X ;  /* 0x0000000000147919 */ /* 0x000ea20000002100 */
[----:B------:R-:W-:Y:S01]  /*05c0*/  BSSY.RECONVERGENT B0, `(.L_x_88) ;  /* 0x0000132000007945 */ /* 0x000fe20003800200 */
[----:B------:R-:W3:Y:S01]  /*05d0*/  LDCU.128 UR8, c[0x0][0x390] ;  /* 0x00007200ff0877ac */ /* 0x000ee20008000c00 */
[----:B0-----:R-:W-:Y:S02]  /*05e0*/  IMAD R5, R5, UR4, RZ ;  /* 0x0000000405057c24 */ /* 0x001fe4000f8e02ff */
[----:B------:R-:W-:-:S04]  /*05f0*/  IMAD.WIDE.U32 R6, R4, UR4, RZ ;  /* 0x0000000404067c25 */ /* 0x000fc8000f8e00ff */
[----:B------:R-:W-:Y:S01]  /*0600*/  IMAD R5, R4, UR5, R5 ;  /* 0x0000000504057c24 */ /* 0x000fe2000f8e0205 */
[----:B------:R-:W0:Y:S01]  /*0610*/  LDCU.64 UR4, c[0x0][0x388] ;  /* 0x00007100ff0477ac */ /* 0x000e220008000a00 */
[----:B---3--:R-:W-:-:S03]  /*0620*/  IMAD R3, R3, UR10, RZ ;  /* 0x0000000a03037c24 */ /* 0x008fc6000f8e02ff */
[----:B------:R-:W-:Y:S01]  /*0630*/  IADD3 R7, PT, PT, R7, R5, RZ ;  /* 0x0000000507077210 */ /* 0x000fe20007ffe0ff */
[C---:B------:R-:W-:Y:S02]  /*0640*/  IMAD R5, R2.reuse, UR11, R3 ;  /* 0x0000000b02057c24 */ /* 0x040fe4000f8e0203 */
[----:B------:R-:W-:-:S04]  /*0650*/  IMAD.WIDE.U32 R2, R2, UR10, R6 ;  /* 0x0000000a02027c25 */ /* 0x000fc8000f8e0006 */
[----:B------:R-:W-:Y:S02]  /*0660*/  IMAD.IADD R3, R3, 0x1, R5 ;  /* 0x0000000103037824 */ /* 0x000fe400078e0205 */
[----:B------:R-:W-:Y:S02]  /*0670*/  IMAD R7, R8, UR8, RZ ;  /* 0x0000000808077c24 */ /* 0x000fe4000f8e02ff */
[----:B------:R-:W-:Y:S01]  /*0680*/  IMAD.WIDE.U32 R4, R12, UR8, R2 ;  /* 0x000000080c047c25 */ /* 0x000fe2000f8e0002 */
[----:B-1----:R-:W-:Y:S01]  /*0690*/  LOP3.LUT R2, R0, 0x1, RZ, 0xc0, !PT ;  /* 0x0000000100027812 */ /* 0x002fe200078ec0ff */
[----:B------:R-:W1:Y:S02]  /*06a0*/  LDC R3, c[0x0][0x360] ;  /* 0x0000d800ff037b82 */ /* 0x000e640000000800 */
[----:B------:R-:W-:Y:S01]  /*06b0*/  IMAD R7, R12, UR9, R7 ;  /* 0x000000090c077c24 */ /* 0x000fe2000f8e0207 */
[----:B------:R-:W-:Y:S01]  /*06c0*/  SHF.L.U32 R6, R4, 0x1, RZ ;  /* 0x0000000104067819 */ /* 0x000fe200000006ff */
[----:B------:R-:W3:Y:S02]  /*06d0*/  LDCU.64 UR8, c[0x0][0x358] ;  /* 0x00006b00ff0877ac */ /* 0x000ee40008000a00 */
[----:B------:R-:W-:Y:S01]  /*06e0*/  IMAD.IADD R5, R5, 0x1, R7 ;  /* 0x0000000105057824 */ /* 0x000fe200078e0207 */
[----:B0-----:R-:W-:-:S04]  /*06f0*/  IADD3 R22, P1, PT, R6, UR4, RZ ;  /* 0x0000000406167c10 */ /* 0x001fc8000ff3e0ff */
[----:B------:R-:W-:Y:S02]  /*0700*/  LOP3.LUT P0, RZ, R22, 0x3, RZ, 0xc0, !PT ;  /* 0x0000000316ff7812 */ /* 0x000fe4000780c0ff */
[----:B------:R-:W-:Y:S02]  /*0710*/  SHF.L.U64.HI R7, R4, 0x1, R5 ;  /* 0x0000000104077819 */ /* 0x000fe40000010205 */
[----:B------:R-:W-:Y:S02]  /*0720*/  ISETP.EQ.U32.OR P0, PT, R2, 0x1, P0 ;  /* 0x000000010200780c */ /* 0x000fe40000702470 */
[----:B------:R-:W-:-:S11]  /*0730*/  IADD3.X R23, PT, PT, R7, UR5, RZ, P1, !PT ;  /* 0x0000000507177c10 */ /* 0x000fd60008ffe4ff */
[----:B--23--:R-:W-:Y:S05]  /*0740*/  @P0 BRA `(.L_x_89) ;  /* 0x00000004008c0947 */ /* 0x00cfea0003800000 */
[----:B------:R-:W-:Y:S01]  /*0750*/  SHF.R.S32.HI R5, RZ, 0x1, R0 ;  /* 0x00000001ff057819 */ /* 0x000fe20000011400 */
[----:B------:R-:W-:-:S03]  /*0760*/  HFMA2 R14, -RZ, RZ, 0, 0 ;  /* 0x00000000ff0e7431 */ /* 0x000fc600000001ff */
[----:B------:R-:W-:-:S13]  /*0770*/  ISETP.GE.AND P0, PT, R20, R5, PT ;  /* 0x000000051400720c */ /* 0x000fda0003f06270 */
[----:B------:R-:W-:Y:S05]  /*0780*/  @P0 BRA `(.L_x_90) ;  /* 0x0000001000540947 */ /* 0x000fea0003800000 */
[----:B-1----:R-:W0:Y:S01]  /*0790*/  I2F.U32.RP R10, R3 ;  /* 0x00000003000a7306 */ /* 0x002e220000209000 */
[----:B------:R-:W-:Y:S01]  /*07a0*/  IMAD.IADD R2, R20, 0x1, R3 ;  /* 0x0000000114027824 */ /* 0x000fe200078e0203 */
[----:B------:R-:W-:Y:S01]  /*07b0*/  ISETP.NE.U32.AND P2, PT, R3, RZ, PT ;  /* 0x000000ff0300720c */ /* 0x000fe20003f45070 */
[----:B------:R-:W-:Y:S01]  /*07c0*/  BSSY.RECONVERGENT B1, `(.L_x_91) ;  /* 0x0000031000017945 */ /* 0x000fe20003800200 */
[----:B------:R-:W-:Y:S02]  /*07d0*/  MOV R14, RZ ;  /* 0x000000ff000e7202 */ /* 0x000fe40000000f00 */
[----:B------:R-:W-:Y:S02]  /*07e0*/  ISETP.GE.U32.AND P0, PT, R2, R5, PT ;  /* 0x000000050200720c */ /* 0x000fe40003f06070 */
[----:B------:R-:W-:Y:S01]  /*07f0*/  VIMNMX.U32 R11, PT, PT, R5, R2, !PT ;  /* 0x00000002050b7248 */ /* 0x000fe20007fe0000 */
[----:B0-----:R-:W0:Y:S02]  /*0800*/  MUFU.RCP R10, R10 ;  /* 0x0000000a000a7308 */ /* 0x001e240000001000 */
[----:B0-----:R-:W-:-:S06]  /*0810*/  VIADD R8, R10, 0xffffffe ;  /* 0x0ffffffe0a087836 */ /* 0x001fcc0000000000 */
[----:B------:R0:W1:Y:S02]  /*0820*/  F2I.FTZ.U32.TRUNC.NTZ R9, R8 ;  /* 0x0000000800097305 */ /* 0x000064000021f000 */
[----:B0-----:R-:W-:Y:S02]  /*0830*/  MOV R8, RZ ;  /* 0x000000ff00087202 */ /* 0x001fe40000000f00 */
[----:B-1----:R-:W-:-:S05]  /*0840*/  IADD3 R4, PT, PT, RZ, -R9, RZ ;  /* 0x80000009ff047210 */ /* 0x002fca0007ffe0ff */
[----:B------:R-:W-:Y:S01]  /*0850*/  IMAD R13, R4, R3, RZ ;  /* 0x00000003040d7224 */ /* 0x000fe200078e02ff */
[----:B------:R-:W-:-:S03]  /*0860*/  SEL R4, RZ, 0x1, P0 ;  /* 0x00000001ff047807 */ /* 0x000fc60000000000 */
[----:B------:R-:W-:Y:S01]  /*0870*/  IMAD.HI.U32 R9, R9, R13, R8 ;  /* 0x0000000d09097227 */ /* 0x000fe200078e0008 */
[----:B------:R-:W-:-:S05]  /*0880*/  IADD3 R2, PT, PT, R11, -R2, -R4 ;  /* 0x800000020b027210 */ /* 0x000fca0007ffe804 */
[----:B------:R-:W-:-:S04]  /*0890*/  IMAD.HI.U32 R9, R9, R2, RZ ;  /* 0x0000000209097227 */ /* 0x000fc800078e00ff */
[----:B------:R-:W-:-:S04]  /*08a0*/  IMAD.MOV R8, RZ, RZ, -R9 ;  /* 0x000000ffff087224 */ /* 0x000fc800078e0a09 */
[----:B------:R-:W-:-:S05]  /*08b0*/  IMAD R2, R3, R8, R2 ;  /* 0x0000000803027224 */ /* 0x000fca00078e0202 */
[----:B------:R-:W-:-:S13]  /*08c0*/  ISETP.GE.U32.AND P0, PT, R2, R3, PT ;  /* 0x000000030200720c */ /* 0x000fda0003f06070 */
[----:B------:R-:W-:Y:S01]  /*08d0*/  @P0 IADD3 R2, PT, PT, R2, -R3, RZ ;  /* 0x8000000302020210 */ /* 0x000fe20007ffe0ff */
[----:B------:R-:W-:-:S03]  /*08e0*/  @P0 VIADD R9, R9, 0x1 ;  /* 0x0000000109090836 */ /* 0x000fc60000000000 */
[----:B------:R-:W-:-:S13]  /*08f0*/  ISETP.GE.U32.AND P1, PT, R2, R3, PT ;  /* 0x000000030200720c */ /* 0x000fda0003f26070 */
[----:B------:R-:W-:Y:S02]  /*0900*/  @P1 IADD3 R9, PT, PT, R9, 0x1, RZ ;  /* 0x0000000109091810 */ /* 0x000fe40007ffe0ff */
[----:B------:R-:W-:-:S05]  /*0910*/  @!P2 LOP3.LUT R9, RZ, R3, RZ, 0x33, !PT ;  /* 0x00000003ff09a212 */ /* 0x000fca00078e33ff */
[----:B------:R-:W-:-:S05]  /*0920*/  IMAD.IADD R4, R4, 0x1, R9 ;  /* 0x0000000104047824 */ /* 0x000fca00078e0209 */
[C---:B------:R-:W-:Y:S02]  /*0930*/  LOP3.LUT R2, R4.reuse, 0x3, RZ, 0xc0, !PT ;  /* 0x0000000304027812 */ /* 0x040fe400078ec0ff */
[----:B------:R-:W-:Y:S02]  /*0940*/  ISETP.GE.U32.AND P1, PT, R4, 0x3, PT ;  /* 0x000000030400780c */ /* 0x000fe40003f26070 */
[----:B------:R-:W-:Y:S01]  /*0950*/  ISETP.NE.AND P0, PT, R2, 0x3, PT ;  /* 0x000000030200780c */ /* 0x000fe20003f05270 */
[----:B------:R-:W-:-:S12]  /*0960*/  IMAD.MOV.U32 R2, RZ, RZ, R20 ;  /* 0x000000ffff027224 */ /* 0x000fd800078e0014 */
[----:B------:R-:W-:Y:S05]  /*0970*/  @!P0 BRA `(.L_x_92) ;  /* 0x0000000000548947 */ /* 0x000fea0003800000 */
[----:B------:R-:W-:Y:S01]  /*0980*/  IMAD.WIDE.U32 R6, R20, 0x4, R6 ;  /* 0x0000000414067825 */ /* 0x000fe200078e0006 */
[----:B------:R-:W-:-:S03]  /*0990*/  IADD3 R2, PT, PT, R4, 0x1, RZ ;  /* 0x0000000104027810 */ /* 0x000fc60007ffe0ff */
[----:B------:R-:W-:Y:S01]  /*09a0*/  IMAD.MOV.U32 R14, RZ, RZ, RZ ;  /* 0x000000ffff0e7224 */ /* 0x000fe200078e00ff */
[----:B------:R-:W-:Y:S02]  /*09b0*/  LOP3.LUT R4, R2, 0x3, RZ, 0xc0, !PT ;  /* 0x0000000302047812 */ /* 0x000fe400078ec0ff */
[----:B------:R-:W-:Y:S02]  /*09c0*/  IADD3 R6, P0, PT, R6, UR4, RZ ;  /* 0x0000000406067c10 */ /* 0x000fe4000ff1e0ff */
[----:B------:R-:W-:Y:S01]  /*09d0*/  MOV R2, R20 ;  /* 0x0000001400027202 */ /* 0x000fe20000000f00 */
[----:B------:R-:W-:Y:S01]  /*09e0*/  IMAD.MOV R4, RZ, RZ, -R4 ;  /* 0x000000ffff047224 */ /* 0x000fe200078e0a04 */
[----:B------:R-:W-:-:S09]  /*09f0*/  IADD3.X R7, PT, PT, R7, UR5, RZ, P0, !PT ;  /* 0x0000000507077c10 */ /* 0x000fd200087fe4ff */
.L_x_93:
[----:B------:R-:W-:Y:S01]  /*0a00*/  MOV R8, R6 ;  /* 0x0000000600087202 */ /* 0x000fe20000000f00 */
[----:B------:R-:W-:-:S05]  /*0a10*/  IMAD.MOV.U32 R9, RZ, RZ, R7 ;  /* 0x000000ffff097224 */ /* 0x000fca00078e0007 */
[----:B------:R-:W2:Y:S01]  /*0a20*/  LDG.E R6, desc[UR8][R8.64] ;  /* 0x0000000808067981 */ /* 0x000ea2000c1e1900 */
[----:B------:R-:W-:Y:S01]  /*0a30*/  IADD3 R4, PT, PT, R4, 0x1, RZ ;  /* 0x0000000104047810 */ /* 0x000fe20007ffe0ff */
[----:B------:R-:W-:-:S03]  /*0a40*/  IMAD.IADD R2, R3, 0x1, R2 ;  /* 0x0000000103027824 */ /* 0x000fc600078e0202 */
[----:B------:R-:W-:Y:S02]  /*0a50*/  ISETP.NE.AND P0, PT, R4, RZ, PT ;  /* 0x000000ff0400720c */ /* 0x000fe40003f05270 */
[C---:B--2---:R-:W-:Y:S01]  /*0a60*/  PRMT R10, R6.reuse, 0x7632, R10 ;  /* 0x00007632060a7816 */ /* 0x044fe2000000000a */
[----:B------:R-:W-:Y:S02]  /*0a70*/  IMAD.U32 R11, R6, 0x10000, RZ ;  /* 0x00010000060b7824 */ /* 0x000fe400078e00ff */
[----:B------:R-:W-:Y:S01]  /*0a80*/  IMAD.WIDE.U32 R6, R3, 0x4, R8 ;  /* 0x0000000403067825 */ /* 0x000fe200078e0008 */
[----:B------:R-:W-:-:S03]  /*0a90*/  SHF.L.U32 R13, R10, 0x10, RZ ;  /* 0x000000100a0d7819 */ /* 0x000fc600000006ff */
[----:B------:R-:W-:-:S04]  /*0aa0*/  FFMA.FTZ R14, R11, R11, R14 ;  /* 0x0000000b0b0e7223 */ /* 0x000fc8000001000e */
[----:B------:R-:W-:Y:S01]  /*0ab0*/  FFMA.FTZ R14, R13, R13, R14 ;  /* 0x0000000d0d0e7223 */ /* 0x000fe2000001000e */
[----:B------:R-:W-:Y:S06]  /*0ac0*/  @P0 BRA `(.L_x_93) ;  /* 0xfffffffc00cc0947 */ /* 0x000fec000383ffff */
.L_x_92:
[----:B------:R-:W-:Y:S05]  /*0ad0*/  BSYNC.RECONVERGENT B1 ;  /* 0x0000000000017941 */ /* 0x000fea0003800200 */
.L_x_91:
[----:B------:R-:W-:Y:S05]  /*0ae0*/  @!P1 BRA `(.L_x_90) ;  /* 0x0000000c007c9947 */ /* 0x000fea0003800000 */
[----:B------:R-:W-:Y:S01]  /*0af0*/  BSSY.RECONVERGENT B1, `(.L_x_94) ;  /* 0x0000027000017945 */ /* 0x000fe20003800200 */
[C---:B------:R-:W-:Y:S01]  /*0b00*/  LEA R4, R3.reuse, R2, 0x1 ;  /* 0x0000000203047211 */ /* 0x040fe200078e08ff */
[----:B------:R-:W-:Y:S02]  /*0b10*/  IMAD R6, R3, 0x3, R2 ;  /* 0x0000000303067824 */ /* 0x000fe400078e0202 */
[----:B------:R-:W-:-:S07]  /*0b20*/  IMAD.IADD R7, R2, 0x1, R3 ;  /* 0x0000000102077824 */ /* 0x000fce00078e0203 */
.L_x_95:
[----:B------:R-:W-:-:S04]  /*0b30*/  IMAD.WIDE.U32 R10, R2, 0x4, R22 ;  /* 0x00000004020a7825 */ /* 0x000fc800078e0016 */
[--C-:B------:R-:W-:Y:S02]  /*0b40*/  IMAD.WIDE.U32 R12, R7, 0x4, R22.reuse ;  /* 0x00000004070c7825 */ /* 0x100fe400078e0016 */
[----:B------:R-:W2:Y:S02]  /*0b50*/  LDG.E R10, desc[UR8][R10.64] ;  /* 0x000000080a0a7981 */ /* 0x000ea4000c1e1900 */
[--C-:B------:R-:W-:Y:S02]  /*0b60*/  IMAD.WIDE.U32 R16, R4, 0x4, R22.reuse ;  /* 0x0000000404107825 */ /* 0x100fe400078e0016 */
[----:B------:R-:W3:Y:S02]  /*0b70*/  LDG.E R12, desc[UR8][R12.64] ;  /* 0x000000080c0c7981 */ /* 0x000ee4000c1e1900 */
[----:B------:R-:W-:Y:S02]  /*0b80*/  IMAD.WIDE.U32 R8, R6, 0x4, R22 ;  /* 0x0000000406087825 */ /* 0x000fe400078e0016 */
[----:B------:R-:W4:Y:S04]  /*0b90*/  LDG.E R16, desc[UR8][R16.64] ;  /* 0x0000000810107981 */ /* 0x000f28000c1e1900 */
[----:B------:R4:W5:Y:S01]  /*0ba0*/  LDG.E R8, desc[UR8][R8.64] ;  /* 0x0000000808087981 */ /* 0x000962000c1e1900 */
[C---:B------:R-:W-:Y:S01]  /*0bb0*/  IADD3 R2, PT, PT, R3.reuse, R2, R3 ;  /* 0x0000000203027210 */ /* 0x040fe20007ffe003 */
[C---:B------:R-:W-:Y:S01]  /*0bc0*/  IMAD R4, R3.reuse, 0x4, R4 ;  /* 0x0000000403047824 */ /* 0x040fe200078e0204 */
[----:B------:R-:W-:-:S02]  /*0bd0*/  LEA R7, R3, R7, 0x2 ;  /* 0x0000000703077211 */ /* 0x000fc400078e10ff */
[C---:B------:R-:W-:Y:S02]  /*0be0*/  IADD3 R2, PT, PT, R3.reuse, R2, R3 ;  /* 0x0000000203027210 */ /* 0x040fe40007ffe003 */
[----:B------:R-:W-:Y:S02]  /*0bf0*/  LEA R6, R3, R6, 0x2 ;  /* 0x0000000603067211 */ /* 0x000fe400078e10ff */
[----:B------:R-:W-:Y:S02]  /*0c00*/  ISETP.GE.AND P0, PT, R2, R5, PT ;  /* 0x000000050200720c */ /* 0x000fe40003f06270 */
[C---:B--2---:R-:W-:Y:S02]  /*0c10*/  PRMT R15, R10.reuse, 0x7632, R15 ;  /* 0x000076320a0f7816 */ /* 0x044fe4000000000f */
[----:B------:R-:W-:Y:S02]  /*0c20*/  SHF.L.U32 R19, R10, 0x10, RZ ;  /* 0x000000100a137819 */ /* 0x000fe400000006ff */
[C---:B---3--:R-:W-:Y:S01]  /*0c30*/  PRMT R10, R12.reuse, 0x7632, R10 ;  /* 0x000076320c0a7816 */ /* 0x048fe2000000000a */
[----:B------:R-:W-:Y:S01]  /*0c40*/  IMAD.U32 R15, R15, 0x10000, RZ ;  /* 0x000100000f0f7824 */ /* 0x000fe200078e00ff */
[----:B------:R-:W-:Y:S01]  /*0c50*/  SHF.L.U32 R11, R12, 0x10, RZ ;  /* 0x000000100c0b7819 */ /* 0x000fe200000006ff */
[----:B------:R-:W-:Y:S01]  /*0c60*/  FFMA.FTZ R14, R19, R19, R14 ;  /* 0x00000013130e7223 */ /* 0x000fe2000001000e */
[----:B----4-:R-:W-:Y:S01]  /*0c70*/  SHF.L.U32 R9, R16, 0x10, RZ ;  /* 0x0000001010097819 */ /* 0x010fe200000006ff */
[----:B------:R-:W-:Y:S01]  /*0c80*/  IMAD.U32 R13, R10, 0x10000, RZ ;  /* 0x000100000a0d7824 */ /* 0x000fe200078e00ff */
[----:B------:R-:W-:Y:S01]  /*0c90*/  PRMT R10, R16, 0x7632, R10 ;  /* 0x00007632100a7816 */ /* 0x000fe2000000000a */
[----:B------:R-:W-:-:S04]  /*0ca0*/  FFMA.FTZ R14, R15, R15, R14 ;  /* 0x0000000f0f0e7223 */ /* 0x000fc8000001000e */
[----:B------:R-:W-:Y:S01]  /*0cb0*/  FFMA.FTZ R14, R11, R11, R14 ;  /* 0x0000000b0b0e7223 */ /* 0x000fe2000001000e */
[----:B------:R-:W-:-:S03]  /*0cc0*/  IMAD.U32 R11, R10, 0x10000, RZ ;  /* 0x000100000a0b7824 */ /* 0x000fc600078e00ff */
[----:B------:R-:W-:Y:S01]  /*0cd0*/  FFMA.FTZ R14, R13, R13, R14 ;  /* 0x0000000d0d0e7223 */ /* 0x000fe2000001000e */
[----:B-----5:R-:W-:-:S03]  /*0ce0*/  SHF.L.U32 R13, R8, 0x10, RZ ;  /* 0x00000010080d7819 */ /* 0x020fc600000006ff */
[----:B------:R-:W-:Y:S01]  /*0cf0*/  FFMA.FTZ R14, R9, R9, R14 ;  /* 0x00000009090e7223 */ /* 0x000fe2000001000e */
[----:B------:R-:W-:-:S03]  /*0d00*/  PRMT R9, R8, 0x7632, R9 ;  /* 0x0000763208097816 */ /* 0x000fc60000000009 */
[----:B------:R-:W-:Y:S02]  /*0d10*/  FFMA.FTZ R14, R11, R11, R14 ;  /* 0x0000000b0b0e7223 */ /* 0x000fe4000001000e */
[----:B------:R-:W-:Y:S02]  /*0d20*/  IMAD.U32 R9, R9, 0x10000, RZ ;  /* 0x0001000009097824 */ /* 0x000fe400078e00ff */
[----:B------:R-:W-:-:S04]  /*0d30*/  FFMA.FTZ R14, R13, R13, R14 ;  /* 0x0000000d0d0e7223 */ /* 0x000fc8000001000e */
[----:B------:R-:W-:Y:S01]  /*0d40*/  FFMA.FTZ R14, R9, R9, R14 ;  /* 0x00000009090e7223 */ /* 0x000fe2000001000e */
[----:B------:R-:W-:Y:S06]  /*0d50*/  @!P0 BRA `(.L_x_95) ;  /* 0xfffffffc00748947 */ /* 0x000fec000383ffff */
[----:B------:R-:W-:Y:S05]  /*0d60*/  BSYNC.RECONVERGENT B1 ;  /* 0x0000000000017941 */ /* 0x000fea0003800200 */
.L_x_94:
[----:B------:R-:W-:Y:S05]  /*0d70*/  BRA `(.L_x_90) ;  /* 0x0000000800d87947 */ /* 0x000fea0003800000 */
.L_x_89:
[----:B------:R-:W-:-:S05]  /*0d80*/  IMAD.MOV R2, RZ, RZ, -R22 ;  /* 0x000000ffff027224 */ /* 0x000fca00078e0a16 */
[----:B------:R-:W-:-:S04]  /*0d90*/  SHF.R.U32.HI R2, RZ, 0x1, R2 ;  /* 0x00000001ff027819 */ /* 0x000fc80000011602 */
[----:B------:R-:W-:-:S04]  /*0da0*/  LOP3.LUT R15, R2, 0x1, RZ, 0xc0, !PT ;  /* 0x00000001020f7812 */ /* 0x000fc800078ec0ff */
[----:B------:R-:W-:-:S04]  /*0db0*/  VIMNMX R15, PT, PT, R15, R0, PT ;  /* 0x000000000f0f7248 */ /* 0x000fc80003fe0100 */
[----:B------:R-:W-:-:S13]  /*0dc0*/  ISETP.GE.AND P0, PT, R20, R15, PT ;  /* 0x0000000f1400720c */ /* 0x000fda0003f06270 */
[----:B------:R-:W-:-:S05]  /*0dd0*/  @!P0 IMAD.WIDE.U32 R8, R20, 0x2, R22 ;  /* 0x0000000214088825 */ /* 0x000fca00078e0016 */
[----:B------:R-:W2:Y:S01]  /*0de0*/  @!P0 LDG.E.U16 R2, desc[UR8][R8.64] ;  /* 0x0000000808028981 */ /* 0x000ea2000c1e1500 */
[C---:B------:R-:W-:Y:S01]  /*0df0*/  IADD3 R16, PT, PT, -R15.reuse, R0, RZ ;  /* 0x000000000f107210 */ /* 0x040fe20007ffe1ff */
[----:B------:R-:W-:Y:S01]  /*0e00*/  BSSY.RECONVERGENT B1, `(.L_x_96) ;  /* 0x0000066000017945 */ /* 0x000fe20003800200 */
[----:B------:R-:W-:Y:S02]  /*0e10*/  IMAD.MOV.U32 R14, RZ, RZ, RZ ;  /* 0x000000ffff0e7224 */ /* 0x000fe400078e00ff */
[----:B------:R-:W-:Y:S01]  /*0e20*/  LEA.HI R17, R16, R16, RZ, 0x1 ;  /* 0x0000001010117211 */ /* 0x000fe200078f08ff */
[----:B------:R-:W-:-:S03]  /*0e30*/  IMAD.WIDE R4, R15, 0x2, R22 ;  /* 0x000000020f047825 */ /* 0x000fc600078e0216 */
[----:B------:R-:W-:-:S04]  /*0e40*/  SHF.R.S32.HI R17, RZ, 0x1, R17 ;  /* 0x00000001ff117819 */ /* 0x000fc80000011411 */
[----:B------:R-:W-:Y:S02]  /*0e50*/  ISETP.GE.AND P1, PT, R20, R17, PT ;  /* 0x000000111400720c */ /* 0x000fe40003f26270 */
[----:B--2---:R-:W-:-:S05]  /*0e60*/  @!P0 SHF.L.U32 R2, R2, 0x10, RZ ;  /* 0x0000001002028819 */ /* 0x004fca00000006ff */
[----:B------:R-:W-:-:S06]  /*0e70*/  @!P0 FFMA.FTZ R14, R2, R2, RZ ;  /* 0x00000002020e8223 */ /* 0x000fcc00000100ff */
[----:B------:R-:W-:Y:S05]  /*0e80*/  @P1 BRA `(.L_x_97) ;  /* 0x0000000400741947 */ /* 0x000fea0003800000 */
[----:B-1----:R-:W0:Y:S01]  /*0e90*/  I2F.U32.RP R12, R3 ;  /* 0x00000003000c7306 */ /* 0x002e220000209000 */
        /* <DEDUP_REMOVED lines=10> */
[----:B0-----:R-:W-:Y:S01]  /*0f40*/  HFMA2 R8, -RZ, RZ, 0, 0 ;  /* 0x00000000ff087431 */ /* 0x001fe200000001ff */
        /* <DEDUP_REMOVED lines=15> */
[----:B------:R-:W-:Y:S02]  /*1040*/  ISETP.NE.AND P1, PT, R2, 0x3, PT ;  /* 0x000000030200780c */ /* 0x000fe40003f25270 */
[----:B------:R-:W-:-:S11]  /*1050*/  MOV R2, R20 ;  /* 0x0000001400027202 */ /* 0x000fd60000000f00 */
[----:B------:R-:W-:Y:S05]  /*1060*/  @!P1 BRA `(.L_x_99) ;  /* 0x00000000005c9947 */ /* 0x000fea0003800000 */
[----:B------:R-:W-:-:S04]  /*1070*/  IMAD.WIDE R8, R15, 0x2, RZ ;  /* 0x000000020f087825 */ /* 0x000fc800078e02ff */
[----:B------:R-:W-:Y:S02]  /*1080*/  VIADD R2, R11, 0x1 ;  /* 0x000000010b027836 */ /* 0x000fe40000000000 */
[----:B------:R-:W-:-:S03]  /*1090*/  IMAD.WIDE.U32 R8, R20, 0x4, R8 ;  /* 0x0000000414087825 */ /* 0x000fc600078e0008 */
[----:B------:R-:W-:Y:S02]  /*10a0*/  IADD3 R10, P1, P2, R8, UR4, R6 ;  /* 0x00000004080a7c10 */ /* 0x000fe4000fa3e006 */
[----:B------:R-:W-:Y:S02]  /*10b0*/  LOP3.LUT R8, R2, 0x3, RZ, 0xc0, !PT ;  /* 0x0000000302087812 */ /* 0x000fe400078ec0ff */
[----:B------:R-:W-:Y:S02]  /*10c0*/  IADD3 R10, P3, PT, R10, 0x2, RZ ;  /* 0x000000020a0a7810 */ /* 0x000fe40007f7e0ff */
[----:B------:R-:W-:Y:S01]  /*10d0*/  IADD3.X R9, PT, PT, R9, UR5, R7, P1, P2 ;  /* 0x0000000509097c10 */ /* 0x000fe20008fe4407 */
[----:B------:R-:W-:Y:S01]  /*10e0*/  IMAD.MOV R12, RZ, RZ, -R8 ;  /* 0x000000ffff0c7224 */ /* 0x000fe200078e0a08 */
[----:B------:R-:W-:Y:S02]  /*10f0*/  MOV R2, R20 ;  /* 0x0000001400027202 */ /* 0x000fe40000000f00 */
[----:B------:R-:W-:-:S07]  /*1100*/  IADD3.X R11, PT, PT, RZ, R9, RZ, P3, !PT ;  /* 0x00000009ff0b7210 */ /* 0x000fce0001ffe4ff */
.L_x_100:
[----:B------:R-:W-:Y:S01]  /*1110*/  IMAD.MOV.U32 R8, RZ, RZ, R10 ;  /* 0x000000ffff087224 */ /* 0x000fe200078e000a */
[----:B------:R-:W-:-:S05]  /*1120*/  MOV R9, R11 ;  /* 0x0000000b00097202 */ /* 0x000fca0000000f00 */
[----:B------:R-:W2:Y:S04]  /*1130*/  LDG.E.U16 R10, desc[UR8][R8.64+-0x2] ;  /* 0xfffffe08080a7981 */ /* 0x000ea8000c1e1500 */
[----:B------:R-:W3:Y:S01]  /*1140*/  LDG.E.U16 R18, desc[UR8][R8.64] ;  /* 0x0000000808127981 */ /* 0x000ee2000c1e1500 */
[----:B------:R-:W-:Y:S01]  /*1150*/  VIADD R12, R12, 0x1 ;  /* 0x000000010c0c7836 */ /* 0x000fe20000000000 */
[----:B------:R-:W-:-:S04]  /*1160*/  IADD3 R2, PT, PT, R3, R2, RZ ;  /* 0x0000000203027210 */ /* 0x000fc80007ffe0ff */
[----:B------:R-:W-:Y:S02]  /*1170*/  ISETP.NE.AND P1, PT, R12, RZ, PT ;  /* 0x000000ff0c00720c */ /* 0x000fe40003f25270 */
[----:B--2---:R-:W-:Y:S01]  /*1180*/  SHF.L.U32 R13, R10, 0x10, RZ ;  /* 0x000000100a0d7819 */ /* 0x004fe200000006ff */
[----:B------:R-:W-:-:S04]  /*1190*/  IMAD.WIDE.U32 R10, R3, 0x4, R8 ;  /* 0x00000004030a7825 */ /* 0x000fc800078e0008 */
[----:B---3--:R-:W-:Y:S02]  /*11a0*/  IMAD.U32 R19, R18, 0x10000, RZ ;  /* 0x0001000012137824 */ /* 0x008fe400078e00ff */
[----:B------:R-:W-:-:S04]  /*11b0*/  FFMA.FTZ R14, R13, R13, R14 ;  /* 0x0000000d0d0e7223 */ /* 0x000fc8000001000e */
[----:B------:R-:W-:Y:S01]  /*11c0*/  FFMA.FTZ R14, R19, R19, R14 ;  /* 0x00000013130e7223 */ /* 0x000fe2000001000e */
[----:B------:R-:W-:Y:S06]  /*11d0*/  @P1 BRA `(.L_x_100) ;  /* 0xfffffffc00cc1947 */ /* 0x000fec000383ffff */
.L_x_99:
[----:B------:R-:W-:Y:S05]  /*11e0*/  BSYNC.RECONVERGENT B2 ;  /* 0x0000000000027941 */ /* 0x000fea0003800200 */
.L_x_98:
[----:B------:R-:W-:Y:S05]  /*11f0*/  @!P0 BRA `(.L_x_97) ;  /* 0x0000000000988947 */ /* 0x000fea0003800000 */
[C-C-:B------:R-:W-:Y:S01]  /*1200*/  IMAD R21, R3.reuse, 0x2, R2.reuse ;  /* 0x0000000203157824 */ /* 0x140fe200078e0202 */
[----:B------:R-:W-:Y:S01]  /*1210*/  IADD3 R25, PT, PT, R2, R3, RZ ;  /* 0x0000000302197210 */ /* 0x000fe20007ffe0ff */
[----:B------:R-:W-:-:S07]  /*1220*/  IMAD R24, R3, 0x3, R2 ;  /* 0x0000000303187824 */ /* 0x000fce00078e0202 */
.L_x_101:
[----:B------:R-:W-:-:S05]  /*1230*/  IMAD.WIDE.U32 R8, R2, 0x4, R4 ;  /* 0x0000000402087825 */ /* 0x000fca00078e0004 */
[----:B------:R-:W2:Y:S04]  /*1240*/  LDG.E.U16 R18, desc[UR8][R8.64] ;  /* 0x0000000808127981 */ /* 0x000ea8000c1e1500 */
[----:B------:R-:W3:Y:S01]  /*1250*/  LDG.E.U16 R8, desc[UR8][R8.64+0x2] ;  /* 0x0000020808087981 */ /* 0x000ee2000c1e1500 */
[----:B------:R-:W-:-:S05]  /*1260*/  IMAD.WIDE.U32 R10, R25, 0x4, R4 ;  /* 0x00000004190a7825 */ /* 0x000fca00078e0004 */
[----:B------:R-:W4:Y:S01]  /*1270*/  LDG.E.U16 R26, desc[UR8][R10.64] ;  /* 0x000000080a1a7981 */ /* 0x000f22000c1e1500 */
[----:B------:R-:W-:-:S03]  /*1280*/  IMAD.WIDE.U32 R12, R21, 0x4, R4 ;  /* 0x00000004150c7825 */ /* 0x000fc600078e0004 */
[----:B------:R4:W5:Y:S04]  /*1290*/  LDG.E.U16 R27, desc[UR8][R10.64+0x2] ;  /* 0x000002080a1b7981 */ /* 0x000968000c1e1500 */
[----:B------:R-:W5:Y:S04]  /*12a0*/  LDG.E.U16 R28, desc[UR8][R12.64] ;  /* 0x000000080c1c7981 */ /* 0x000f68000c1e1500 */
[----:B------:R-:W5:Y:S01]  /*12b0*/  LDG.E.U16 R29, desc[UR8][R12.64+0x2] ;  /* 0x000002080c1d7981 */ /* 0x000f62000c1e1500 */
[----:B--2---:R-:W-:-:S04]  /*12c0*/  IMAD.U32 R19, R18, 0x10000, RZ ;  /* 0x0001000012137824 */ /* 0x004fc800078e00ff */
[----:B------:R-:W-:Y:S01]  /*12d0*/  FFMA.FTZ R14, R19, R19, R14 ;  /* 0x00000013130e7223 */ /* 0x000fe2000001000e */
[----:B------:R-:W-:Y:S01]  /*12e0*/  IMAD.WIDE.U32 R18, R24, 0x4, R4 ;  /* 0x0000000418127825 */ /* 0x000fe200078e0004 */
[----:B---3--:R-:W-:-:S04]  /*12f0*/  SHF.L.U32 R9, R8, 0x10, RZ ;  /* 0x0000001008097819 */ /* 0x008fc800000006ff */
[----:B------:R-:W2:Y:S01]  /*1300*/  LDG.E.U16 R8, desc[UR8][R18.64] ;  /* 0x0000000812087981 */ /* 0x000ea2000c1e1500 */
[----:B------:R-:W-:-:S03]  /*1310*/  FFMA.FTZ R14, R9, R9, R14 ;  /* 0x00000009090e7223 */ /* 0x000fc6000001000e */
[----:B------:R-:W3:Y:S01]  /*1320*/  LDG.E.U16 R9, desc[UR8][R18.64+0x2] ;  /* 0x0000020812097981 */ /* 0x000ee2000c1e1500 */
[----:B----4-:R-:W-:Y:S01]  /*1330*/  IMAD.U32 R11, R26, 0x10000, RZ ;  /* 0x000100001a0b7824 */ /* 0x010fe200078e00ff */
[--C-:B------:R-:W-:Y:S02]  /*1340*/  IADD3 R2, PT, PT, R3, R2, R3.reuse ;  /* 0x0000000203027210 */ /* 0x100fe40007ffe003 */
[----:B-----5:R-:W-:Y:S01]  /*1350*/  SHF.L.U32 R27, R27, 0x10, RZ ;  /* 0x000000101b1b7819 */ /* 0x020fe200000006ff */
[----:B------:R-:W-:Y:S01]  /*1360*/  FFMA.FTZ R14, R11, R11, R14 ;  /* 0x0000000b0b0e7223 */ /* 0x000fe2000001000e */
[----:B------:R-:W-:Y:S01]  /*1370*/  IADD3 R2, PT, PT, R3, R2, R3 ;  /* 0x0000000203027210 */ /* 0x000fe20007ffe003 */
[----:B------:R-:W-:Y:S02]  /*1380*/  IMAD.U32 R11, R28, 0x10000, RZ ;  /* 0x000100001c0b7824 */ /* 0x000fe400078e00ff */
[----:B------:R-:W-:Y:S01]  /*1390*/  FFMA.FTZ R14, R27, R27, R14 ;  /* 0x0000001b1b0e7223 */ /* 0x000fe2000001000e */
[----:B------:R-:W-:-:S02]  /*13a0*/  ISETP.GE.AND P0, PT, R2, R17, PT ;  /* 0x000000110200720c */ /* 0x000fc40003f06270 */
[----:B------:R-:W-:Y:S01]  /*13b0*/  SHF.L.U32 R29, R29, 0x10, RZ ;  /* 0x000000101d1d7819 */ /* 0x000fe200000006ff */
[----:B------:R-:W-:-:S04]  /*13c0*/  FFMA.FTZ R14, R11, R11, R14 ;  /* 0x0000000b0b0e7223 */ /* 0x000fc8000001000e */
[----:B------:R-:W-:Y:S01]  /*13d0*/  FFMA.FTZ R14, R29, R29, R14 ;  /* 0x0000001d1d0e7223 */ /* 0x000fe2000001000e */
[C---:B------:R-:W-:Y:S01]  /*13e0*/  IMAD R25, R3.reuse, 0x4, R25 ;  /* 0x0000000403197824 */ /* 0x040fe200078e0219 */
[C---:B------:R-:W-:Y:S01]  /*13f0*/  LEA R21, R3.reuse, R21, 0x2 ;  /* 0x0000001503157211 */ /* 0x040fe200078e10ff */
[----:B------:R-:W-:Y:S02]  /*1400*/  IMAD R24, R3, 0x4, R24 ;  /* 0x0000000403187824 */ /* 0x000fe400078e0218 */
[----:B--2---:R-:W-:-:S04]  /*1410*/  IMAD.U32 R11, R8, 0x10000, RZ ;  /* 0x00010000080b7824 */ /* 0x004fc800078e00ff */
[----:B------:R-:W-:Y:S01]  /*1420*/  FFMA.FTZ R14, R11, R11, R14 ;  /* 0x0000000b0b0e7223 */ /* 0x000fe2000001000e */
[----:B---3--:R-:W-:-:S05]  /*1430*/  SHF.L.U32 R9, R9, 0x10, RZ ;  /* 0x0000001009097819 */ /* 0x008fca00000006ff */
[----:B------:R-:W-:Y:S01]  /*1440*/  FFMA.FTZ R14, R9, R9, R14 ;  /* 0x00000009090e7223 */ /* 0x000fe2000001000e */
[----:B------:R-:W-:Y:S06]  /*1450*/  @!P0 BRA `(.L_x_101) ;  /* 0xfffffffc00748947 */ /* 0x000fec000383ffff */
.L_x_97:
[----:B------:R-:W-:Y:S05]  /*1460*/  BSYNC.RECONVERGENT B1 ;  /* 0x0000000000017941 */ /* 0x000fea0003800200 */
.L_x_96:
[----:B------:R-:W-:-:S04]  /*1470*/  LEA R2, R17, R20, 0x1 ;  /* 0x0000001411027211 */ /* 0x000fc800078e08ff */
[----:B------:R-:W-:-:S13]  /*1480*/  ISETP.GE.AND P0, PT, R2, R16, PT ;  /* 0x000000100200720c */ /* 0x000fda0003f06270 */
[----:B------:R-:W-:Y:S05]  /*1490*/  @P0 BRA `(.L_x_90) ;  /* 0x0000000400100947 */ /* 0x000fea0003800000 */
[----:B-1----:R-:W0:Y:S01]  /*14a0*/  I2F.U32.RP R13, R3 ;  /* 0x00000003000d7306 */ /* 0x002e220000209000 */
[----:B------:R-:W-:Y:S01]  /*14b0*/  IMAD.IADD R11, R2, 0x1, R3 ;  /* 0x00000001020b7824 */ /* 0x000fe200078e0203 */
[----:B------:R-:W-:Y:S01]  /*14c0*/  ISETP.NE.U32.AND P2, PT, R3, RZ, PT ;  /* 0x000000ff0300720c */ /* 0x000fe20003f45070 */
[----:B------:R-:W-:Y:S03]  /*14d0*/  BSSY.RECONVERGENT B1, `(.L_x_102) ;  /* 0x0000028000017945 */ /* 0x000fe60003800200 */
[----:B------:R-:W-:Y:S02]  /*14e0*/  ISETP.GE.AND P0, PT, R11, R16, PT ;  /* 0x000000100b00720c */ /* 0x000fe40003f06270 */
[----:B------:R-:W-:Y:S01]  /*14f0*/  VIMNMX R10, PT, PT, R16, R11, !PT ;  /* 0x0000000b100a7248 */ /* 0x000fe20007fe0100 */
[----:B0-----:R-:W0:Y:S02]  /*1500*/  MUFU.RCP R13, R13 ;  /* 0x0000000d000d7308 */ /* 0x001e240000001000 */
[----:B0-----:R-:W-:-:S06]  /*1510*/  VIADD R8, R13, 0xffffffe ;  /* 0x0ffffffe0d087836 */ /* 0x001fcc0000000000 */
[----:B------:R0:W1:Y:S02]  /*1520*/  F2I.FTZ.U32.TRUNC.NTZ R9, R8 ;  /* 0x0000000800097305 */ /* 0x000064000021f000 */
[----:B0-----:R-:W-:Y:S01]  /*1530*/  HFMA2 R8, -RZ, RZ, 0, 0 ;  /* 0x00000000ff087431 */ /* 0x001fe200000001ff */
        /* <DEDUP_REMOVED lines=17> */
[----:B------:R-:W-:-:S13]  /*1650*/  ISETP.NE.AND P0, PT, R9, 0x3, PT ;  /* 0x000000030900780c */ /* 0x000fda0003f05270 */
[----:B------:R-:W-:Y:S05]  /*1660*/  @!P0 BRA `(.L_x_103) ;  /* 0x0000000000388947 */ /* 0x000fea0003800000 */
[----:B------:R-:W-:Y:S01]  /*1670*/  IMAD.WIDE R6, R15, 0x2, R6 ;  /* 0x000000020f067825 */ /* 0x000fe200078e0206 */
[----:B------:R-:W-:-:S04]  /*1680*/  IADD3 R8, PT, PT, R8, 0x1, RZ ;  /* 0x0000000108087810 */ /* 0x000fc80007ffe0ff */
[----:B------:R-:W-:Y:S02]  /*1690*/  LOP3.LUT R8, R8, 0x3, RZ, 0xc0, !PT ;  /* 0x0000000308087812 */ /* 0x000fe400078ec0ff */
[----:B------:R-:W-:-:S03]  /*16a0*/  IADD3 R6, P0, PT, R6, UR4, RZ ;  /* 0x0000000406067c10 */ /* 0x000fc6000ff1e0ff */
[----:B------:R-:W-:Y:S01]  /*16b0*/  IMAD.MOV R10, RZ, RZ, -R8 ;  /* 0x000000ffff0a7224 */ /* 0x000fe200078e0a08 */
[----:B------:R-:W-:-:S09]  /*16c0*/  IADD3.X R7, PT, PT, R7, UR5, RZ, P0, !PT ;  /* 0x0000000507077c10 */ /* 0x000fd200087fe4ff */
.L_x_104:
[----:B------:R-:W-:-:S06]  /*16d0*/  IMAD.WIDE R8, R2, 0x2, R6 ;  /* 0x0000000202087825 */ /* 0x000fcc00078e0206 */
[----:B------:R-:W2:Y:S01]  /*16e0*/  LDG.E.U16 R8, desc[UR8][R8.64] ;  /* 0x0000000808087981 */ /* 0x000ea2000c1e1500 */
[----:B------:R-:W-:Y:S02]  /*16f0*/  IADD3 R10, PT, PT, R10, 0x1, RZ ;  /* 0x000000010a0a7810 */ /* 0x000fe40007ffe0ff */
[----:B------:R-:W-:Y:S02]  /*1700*/  IADD3 R2, PT, PT, R3, R2, RZ ;  /* 0x0000000203027210 */ /* 0x000fe40007ffe0ff */
[----:B------:R-:W-:Y:S01]  /*1710*/  ISETP.NE.AND P0, PT, R10, RZ, PT ;  /* 0x000000ff0a00720c */ /* 0x000fe20003f05270 */
[----:B--2---:R-:W-:-:S04]  /*1720*/  IMAD.U32 R11, R8, 0x10000, RZ ;  /* 0x00010000080b7824 */ /* 0x004fc800078e00ff */
[----:B------:R-:W-:-:S08]  /*1730*/  FFMA.FTZ R14, R11, R11, R14 ;  /* 0x0000000b0b0e7223 */ /* 0x000fd0000001000e */
[----:B------:R-:W-:Y:S05]  /*1740*/  @P0 BRA `(.L_x_104) ;  /* 0xfffffffc00e00947 */ /* 0x000fea000383ffff */
.L_x_103:
[----:B------:R-:W-:Y:S05]  /*1750*/  BSYNC.RECONVERGENT B1 ;  /* 0x0000000000017941 */ /* 0x000fea0003800200 */
.L_x_102:
[----:B------:R-:W-:Y:S05]  /*1760*/  @!P1 BRA `(.L_x_90) ;  /* 0x00000000005c9947 */ /* 0x000fea0003800000 */
[----:B------:R-:W-:-:S07]  /*1770*/  IMAD.SHL.U32 R11, R3, 0x2, RZ ;  /* 0x00000002030b7824 */ /* 0x000fce00078e00ff */
.L_x_105:
[----:B------:R-:W-:-:S03]  /*1780*/  IMAD.WIDE R12, R2, 0x2, R4 ;  /* 0x00000002020c7825 */ /* 0x000fc600078e0204 */
[----:B------:R-:W-:-:S03]  /*1790*/  IADD3 R18, P0, PT, R11, R12, RZ ;  /* 0x0000000c0b127210 */ /* 0x000fc60007f1e0ff */
[----:B------:R-:W2:Y:S01]  /*17a0*/  LDG.E.U16 R12, desc[UR8][R12.64] ;  /* 0x000000080c0c7981 */ /* 0x000ea2000c1e1500 */
[----:B------:R-:W-:Y:S02]  /*17b0*/  IADD3.X R19, PT, PT, RZ, R13, RZ, P0, !PT ;  /* 0x0000000dff137210 */ /* 0x000fe400007fe4ff */
[----:B------:R-:W-:-:S03]  /*17c0*/  IADD3 R6, P0, PT, R11, R18, RZ ;  /* 0x000000120b067210 */ /* 0x000fc60007f1e0ff */
[----:B------:R-:W3:Y:S02]  /*17d0*/  LDG.E.U16 R18, desc[UR8][R18.64] ;  /* 0x0000000812127981 */ /* 0x000ee4000c1e1500 */
[----:B------:R-:W-:Y:S01]  /*17e0*/  IMAD.X R7, RZ, RZ, R19, P0 ;  /* 0x000000ffff077224 */ /* 0x000fe200000e0613 */
[----:B------:R-:W-:-:S04]  /*17f0*/  IADD3 R8, P0, PT, R11, R6, RZ ;  /* 0x000000060b087210 */ /* 0x000fc80007f1e0ff */
[----:B------:R-:W-:Y:S01]  /*1800*/  IADD3.X R9, PT, PT, RZ, R7, RZ, P0, !PT ;  /* 0x00000007ff097210 */ /* 0x000fe200007fe4ff */
[----:B------:R-:W4:Y:S04]  /*1810*/  LDG.E.U16 R6, desc[UR8][R6.64] ;  /* 0x0000000806067981 */ /* 0x000f28000c1e1500 */
[----:B------:R-:W5:Y:S01]  /*1820*/  LDG.E.U16 R8, desc[UR8][R8.64] ;  /* 0x0000000808087981 */ /* 0x000f62000c1e1500 */
[----:B------:R-:W-:-:S05]  /*1830*/  IMAD R2, R3, 0x4, R2 ;  /* 0x0000000403027824 */ /* 0x000fca00078e0202 */
[----:B------:R-:W-:Y:S01]  /*1840*/  ISETP.GE.AND P0, PT, R2, R16, PT ;  /* 0x000000100200720c */ /* 0x000fe20003f06270 */
[----:B--2---:R-:W-:-:S04]  /*1850*/  IMAD.U32 R15, R12, 0x10000, RZ ;  /* 0x000100000c0f7824 */ /* 0x004fc800078e00ff */
[----:B------:R-:W-:Y:S01]  /*1860*/  FFMA.FTZ R14, R15, R15, R14 ;  /* 0x0000000f0f0e7223 */ /* 0x000fe2000001000e */
[----:B---3--:R-:W-:-:S05]  /*1870*/  SHF.L.U32 R17, R18, 0x10, RZ ;  /* 0x0000001012117819 */ /* 0x008fca00000006ff */
[----:B------:R-:W-:Y:S01]  /*1880*/  FFMA.FTZ R14, R17, R17, R14 ;  /* 0x00000011110e7223 */ /* 0x000fe2000001000e */
[----:B----4-:R-:W-:Y:S01]  /*1890*/  SHF.L.U32 R13, R6, 0x10, RZ ;  /* 0x00000010060d7819 */ /* 0x010fe200000006ff */
[----:B-----5:R-:W-:-:S04]  /*18a0*/  IMAD.U32 R15, R8, 0x10000, RZ ;  /* 0x00010000080f7824 */ /* 0x020fc800078e00ff */
[----:B------:R-:W-:-:S04]  /*18b0*/  FFMA.FTZ R14, R13, R13, R14 ;  /* 0x0000000d0d0e7223 */ /* 0x000fc8000001000e */
[----:B------:R-:W-:Y:S01]  /*18c0*/  FFMA.FTZ R14, R15, R15, R14 ;  /* 0x0000000f0f0e7223 */ /* 0x000fe2000001000e */
[----:B------:R-:W-:Y:S06]  /*18d0*/  @!P0 BRA `(.L_x_105) ;  /* 0xfffffffc00a88947 */ /* 0x000fec000383ffff */
.L_x_90:
[----:B------:R-:W-:Y:S05]  /*18e0*/  BSYNC.RECONVERGENT B0 ;  /* 0x0000000000007941 */ /* 0x000fea0003800200 */
.L_x_88:
[----:B-1----:R-:W-:Y:S01]  /*18f0*/  ISETP.GE.U32.AND P0, PT, R3, 0x400, PT ;  /* 0x000004000300780c */ /* 0x002fe20003f06070 */
        /* <DEDUP_REMOVED lines=15> */
[----:B0-----:R-:W-:-:S04]  /*19f0*/  @P0 FADD R7, R2, R7 ;  /* 0x0000000702070221 */ /* 0x001fc80000000000 */
[----:B------:R-:W-:Y:S01]  /*1a00*/  @!P1 IMAD.IADD R6, R5, 0x1, R6 ;  /* 0x0000000105069824 */ /* 0x000fe200078e0206 */
        /* <DEDUP_REMOVED lines=53> */
.L_x_107:
        /* <DEDUP_REMOVED lines=12> */
[----:B------:R-:W1:Y:S04]  /*1e20*/  SHFL.DOWN P0, R4, R2, 0x2, R5 ;  /* 0x0840000002047989 */ /* 0x000e680000000005 */
[----:B------:R-:W-:Y:S02]  /*1e30*/  @!P1 VIADD R7, R7, 0x4 ;  /* 0x0000000407079836 */ /* 0x000fe40000000000 */
[----:B-1----:R-:W-:Y:S01]  /*1e40*/  @P0 FADD R4, R2, R4 ;  /* 0x0000000402040221 */ /* 0x002fe20000000000 */
[----:B------:R-:W-:Y:S02]  /*1e50*/  @!P1 SHF.R.U32.HI R2, RZ, 0x3, R20 ;  /* 0x00000003ff029819 */ /* 0x000fe40000011614 */
[----:B0-----:R-:W-:-:S02]  /*1e60*/  @!P1 LEA R7, R10, R7, 0x18 ;  /* 0x000000070a079211 */ /* 0x001fc400078ec0ff */
        /* <DEDUP_REMOVED lines=19> */
[----:B0-----:R-:W-:-:S05]  /*1fa0*/  IMAD.U32 R2, RZ, RZ, UR4 ;  /* 0x00000004ff027e24 */ /* 0x001fca000f8e00ff */
        /* <DEDUP_REMOVED lines=67> */
.L_x_109:
[----:B------:R-:W-:Y:S01]  /*23e0*/  I2FP.F32.S32 R4, R0 ;  /* 0x0000000000047245 */ /* 0x000fe20000201400 */
[----:B------:R-:W0:Y:S05]  /*23f0*/  LDCU UR4, c[0x0][0x3c0] ;  /* 0x00007800ff0477ac */ /* 0x000e2a0008000800 */
[----:B------:R-:W0:Y:S02]  /*2400*/  MUFU.RCP R4, R4 ;  /* 0x0000000400047308 */ /* 0x000e240000001000 */
[----:B0-----:R-:W-:-:S06]  /*2410*/  FFMA.FTZ R21, R4, R21, UR4 ;  /* 0x0000000404157e23 */ /* 0x001fcc0008010015 */
[----:B------:R-:W0:Y:S02]  /*2420*/  MUFU.RSQ R21, R21 ;  /* 0x0000001500157308 */ /* 0x000e240000001400 */
[----:B0-----:R2:W-:Y:S02]  /*2430*/  STS [R2], R21 ;  /* 0x0000001502007388 */ /* 0x0015e40000000800 */
.L_x_108:
[----:B------:R-:W-:Y:S05]  /*2440*/  BSYNC.RECONVERGENT B0 ;  /* 0x0000000000007941 */ /* 0x000fea0003800200 */
.L_x_106:
[----:B------:R-:W-:Y:S01]  /*2450*/  BAR.SYNC.DEFER_BLOCKING 0x0 ;  /* 0x0000000000007b1d */ /* 0x000fe20000010000 */
[C---:B------:R-:W-:Y:S01]  /*2460*/  LEA.HI R9, R0.reuse, R0, RZ, 0x1 ;  /* 0x0000000000097211 */ /* 0x040fe200078f08ff */
[----:B------:R-:W-:-:S03]  /*2470*/  IMAD R7, R0, UR6, RZ ;  /* 0x0000000600077c24 */ /* 0x000fc6000f8e02ff */
[----:B------:R-:W-:-:S04]  /*2480*/  SHF.R.S32.HI R9, RZ, 0x1, R9 ;  /* 0x00000001ff097819 */ /* 0x000fc80000011409 */
[----:B------:R-:W-:-:S13]  /*2490*/  ISETP.GE.AND P0, PT, R20, R9, PT ;  /* 0x000000091400720c */ /* 0x000fda0003f06270 */
[----:B------:R-:W-:Y:S05]  /*24a0*/  @P0 EXIT ;  /* 0x000000000000094d */ /* 0x000fea0003800000 */
[----:B-1----:R-:W1:Y:S01]  /*24b0*/  I2F.U32.RP R6, R3 ;  /* 0x0000000300067306 */ /* 0x002e620000209000 */
[----:B0-2---:R-:W-:Y:S01]  /*24c0*/  IADD3 R2, PT, PT, R20, R3, RZ ;  /* 0x0000000314027210 */ /* 0x005fe20007ffe0ff */
[----:B------:R-:W0:Y:S01]  /*24d0*/  S2UR UR5, SR_CgaCtaId ;  /* 0x00000000000579c3 */ /* 0x000e220000008800 */
[----:B------:R-:W-:Y:S01]  /*24e0*/  ISETP.NE.U32.AND P2, PT, R3, RZ, PT ;  /* 0x000000ff0300720c */ /* 0x000fe20003f45070 */
[----:B------:R-:W-:Y:S01]  /*24f0*/  UMOV UR4, 0x400 ;  /* 0x0000040000047882 */ /* 0x000fe20000000000 */
[CC--:B------:R-:W-:Y:S01]  /*2500*/  ISETP.GE.U32.AND P0, PT, R2.reuse, R9.reuse, PT ;  /* 0x000000090200720c */ /* 0x0c0fe20003f06070 */
[----:B------:R-:W2:Y:S01]  /*2510*/  LDCU.64 UR6, c[0x0][0x3b8] ;  /* 0x00007700ff0677ac */ /* 0x000ea20008000a00 */
[----:B------:R-:W-:Y:S01]  /*2520*/  VIMNMX.U32 R0, PT, PT, R2, R9, !PT ;  /* 0x0000000902007248 */ /* 0x000fe20007fe0000 */
[----:B------:R-:W-:Y:S01]  /*2530*/  BSSY.RECONVERGENT B0, `(.L_x_110) ;  /* 0x000003d000007945 */ /* 0x000fe20003800200 */
[----:B------:R-:W-:-:S04]  /*2540*/  SEL R11, RZ, 0x1, P0 ;  /* 0x00000001ff0b7807 */ /* 0x000fc80000000000 */
[----:B------:R-:W-:Y:S01]  /*2550*/  IADD3 R0, PT, PT, R0, -R2, -R11 ;  /* 0x8000000200007210 */ /* 0x000fe20007ffe80b */
[----:B-1----:R-:W1:Y:S01]  /*2560*/  MUFU.RCP R6, R6 ;  /* 0x0000000600067308 */ /* 0x002e620000001000 */
[----:B0-----:R-:W-:Y:S01]  /*2570*/  ULEA UR4, UR5, UR4, 0x18 ;  /* 0x0000000405047291 */ /* 0x001fe2000f8ec0ff */
[----:B-1----:R-:W-:-:S06]  /*2580*/  IADD3 R4, PT, PT, R6, 0xffffffe, RZ ;  /* 0x0ffffffe06047810 */ /* 0x002fcc0007ffe0ff */
[----:B------:R0:W1:Y:S02]  /*2590*/  F2I.FTZ.U32.TRUNC.NTZ R5, R4 ;  /* 0x0000000400057305 */ /* 0x000064000021f000 */
[----:B0-----:R-:W-:Y:S02]  /*25a0*/  IMAD.MOV.U32 R4, RZ, RZ, RZ ;  /* 0x000000ffff047224 */ /* 0x001fe400078e00ff */
[----:B-1----:R-:W-:-:S04]  /*25b0*/  IMAD.MOV R8, RZ, RZ, -R5 ;  /* 0x000000ffff087224 */ /* 0x002fc800078e0a05 */
[----:B------:R-:W-:-:S04]  /*25c0*/  IMAD R13, R8, R3, RZ ;  /* 0x00000003080d7224 */ /* 0x000fc800078e02ff */
[----:B------:R-:W-:-:S06]  /*25d0*/  IMAD.HI.U32 R13, R5, R13, R4 ;  /* 0x0000000d050d7227 */ /* 0x000fcc00078e0004 */
[----:B------:R-:W-:-:S05]  /*25e0*/  IMAD.HI.U32 R2, R13, R0, RZ ;  /* 0x000000000d027227 */ /* 0x000fca00078e00ff */
[----:B------:R-:W-:-:S05]  /*25f0*/  IADD3 R4, PT, PT, -R2, RZ, RZ ;  /* 0x000000ff02047210 */ /* 0x000fca0007ffe1ff */
[----:B------:R-:W-:Y:S02]  /*2600*/  IMAD R0, R3, R4, R0 ;  /* 0x0000000403007224 */ /* 0x000fe400078e0200 */
[----:B------:R-:W0:Y:S03]  /*2610*/  LDC.64 R4, c[0x0][0x380] ;  /* 0x0000e000ff047b82 */ /* 0x000e260000000a00 */
[----:B------:R-:W-:-:S13]  /*2620*/  ISETP.GE.U32.AND P0, PT, R0, R3, PT ;  /* 0x000000030000720c */ /* 0x000fda0003f06070 */
[----:B------:R-:W-:Y:S01]  /*2630*/  @P0 IMAD.IADD R0, R0, 0x1, -R3 ;  /* 0x0000000100000824 */ /* 0x000fe200078e0a03 */
[----:B------:R-:W-:-:S04]  /*2640*/  @P0 IADD3 R2, PT, PT, R2, 0x1, RZ ;  /* 0x0000000102020810 */ /* 0x000fc80007ffe0ff */
[----:B------:R-:W-:Y:S01]  /*2650*/  ISETP.GE.U32.AND P1, PT, R0, R3, PT ;  /* 0x000000030000720c */ /* 0x000fe20003f26070 */
[----:B0-----:R-:W-:-:S12]  /*2660*/  IMAD.WIDE.U32 R4, R7, 0x2, R4 ;  /* 0x0000000207047825 */ /* 0x001fd800078e0004 */
[----:B------:R-:W-:Y:S01]  /*2670*/  @P1 VIADD R2, R2, 0x1 ;  /* 0x0000000102021836 */ /* 0x000fe20000000000 */
[----:B------:R-:W-:-:S04]  /*2680*/  @!P2 LOP3.LUT R2, RZ, R3, RZ, 0x33, !PT ;  /* 0x00000003ff02a212 */ /* 0x000fc800078e33ff */
[----:B------:R-:W-:-:S04]  /*2690*/  IADD3 R2, PT, PT, R11, R2, RZ ;  /* 0x000000020b027210 */ /* 0x000fc80007ffe0ff */
[C---:B------:R-:W-:Y:S02]  /*26a0*/  LOP3.LUT R0, R2.reuse, 0x3, RZ, 0xc0, !PT ;  /* 0x0000000302007812 */ /* 0x040fe400078ec0ff */
[----:B------:R-:W-:Y:S02]  /*26b0*/  ISETP.GE.U32.AND P0, PT, R2, 0x3, PT ;  /* 0x000000030200780c */ /* 0x000fe40003f06070 */
[----:B------:R-:W-:Y:S02]  /*26c0*/  ISETP.NE.AND P1, PT, R0, 0x3, PT ;  /* 0x000000030000780c */ /* 0x000fe40003f25270 */
[----:B------:R-:W0:Y:S11]  /*26d0*/  LDS R0, [UR4] ;  /* 0x00000004ff007984 */ /* 0x000e360008000800 */
[----:B--2---:R-:W-:Y:S05]  /*26e0*/  @!P1 BRA `(.L_x_111) ;  /* 0x0000000000849947 */ /* 0x004fea0003800000 */
[----:B------:R-:W-:Y:S02]  /*26f0*/  VIADD R2, R2, 0x1 ;  /* 0x0000000102027836 */ /* 0x000fe40000000000 */
[----:B------:R-:W-:-:S03]  /*2700*/  IMAD.WIDE.U32 R6, R20, 0x4, RZ ;  /* 0x0000000414067825 */ /* 0x000fc600078e00ff */
[----:B------:R-:W-:-:S05]  /*2710*/  LOP3.LUT R2, R2, 0x3, RZ, 0xc0, !PT ;  /* 0x0000000302027812 */ /* 0x000fca00078ec0ff */
[C---:B------:R-:W-:Y:S01]  /*2720*/  IMAD R20, R2.reuse, R3, R20 ;  /* 0x0000000302147224 */ /* 0x040fe200078e0214 */
[----:B------:R-:W-:-:S07]  /*2730*/  IADD3 R2, PT, PT, -R2, RZ, RZ ;  /* 0x000000ff02027210 */ /* 0x000fce0007ffe1ff */
.L_x_112:
[----:B-1----:R-:W-:-:S05]  /*2740*/  IADD3 R10, P1, PT, R6, R22, RZ ;  /* 0x00000016060a7210 */ /* 0x002fca0007f3e0ff */
[----:B------:R-:W-:-:S05]  /*2750*/  IMAD.X R11, R7, 0x1, R23, P1 ;  /* 0x00000001070b7824 */ /* 0x000fca00008e0617 */
[----:B------:R-:W2:Y:S01]  /*2760*/  LDG.E R10, desc[UR8][R10.64] ;  /* 0x000000080a0a7981 */ /* 0x000ea2000c1e1900 */
[----:B------:R-:W-:-:S04]  /*2770*/  IADD3 R12, P1, PT, R6, UR6, RZ ;  /* 0x00000006060c7c10 */ /* 0x000fc8000ff3e0ff */
[----:B------:R-:W-:-:S05]  /*2780*/  IADD3.X R13, PT, PT, R7, UR7, RZ, P1, !PT ;  /* 0x00000007070d7c10 */ /* 0x000fca0008ffe4ff */
[----:B------:R-:W3:Y:S01]  /*2790*/  LDG.E.CONSTANT R12, desc[UR8][R12.64] ;  /* 0x000000080c0c7981 */ /* 0x000ee2000c1e9900 */
[----:B------:R-:W-:Y:S01]  /*27a0*/  VIADD R2, R2, 0x1 ;  /* 0x0000000102027836 */ /* 0x000fe20000000000 */
[C---:B--2---:R-:W-:Y:S02]  /*27b0*/  PRMT R8, R10.reuse, 0x7632, R8 ;  /* 0x000076320a087816 */ /* 0x044fe40000000008 */
[----:B------:R-:W-:-:S03]  /*27c0*/  SHF.L.U32 R15, R10, 0x10, RZ ;  /* 0x000000100a0f7819 */ /* 0x000fc600000006ff */
[----:B------:R-:W-:Y:S02]  /*27d0*/  IMAD.U32 R17, R8, 0x10000, RZ ;  /* 0x0001000008117824 */ /* 0x000fe400078e00ff */
[C---:B0-----:R-:W-:Y:S02]  /*27e0*/  FMUL.FTZ R15, R0.reuse, R15 ;  /* 0x0000000f000f7220 */ /* 0x041fe40000410000 */
[----:B------:R-:W-:Y:S01]  /*27f0*/  FMUL.FTZ R17, R0, R17 ;  /* 0x0000001100117220 */ /* 0x000fe20000410000 */
[C---:B---3--:R-:W-:Y:S02]  /*2800*/  PRMT R8, R12.reuse, 0x7632, R8 ;  /* 0x000076320c087816 */ /* 0x048fe40000000008 */
[----:B------:R-:W-:Y:S01]  /*2810*/  SHF.L.U32 R11, R12, 0x10, RZ ;  /* 0x000000100c0b7819 */ /* 0x000fe200000006ff */
[----:B------:R-:W0:Y:S01]  /*2820*/  F2F.BF16.F32 R15, R15 ;  /* 0x0000000f000f7304 */ /* 0x000e220000202000 */
[----:B------:R-:W-:-:S07]  /*2830*/  SHF.L.U32 R13, R8, 0x10, RZ ;  /* 0x00000010080d7819 */ /* 0x000fce00000006ff */
[----:B------:R-:W1:Y:S01]  /*2840*/  F2F.BF16.F32 R17, R17 ;  /* 0x0000001100117304 */ /* 0x000e620000202000 */
[----:B0-----:R-:W-:-:S04]  /*2850*/  IMAD.U32 R10, R15, 0x10000, RZ ;  /* 0x000100000f0a7824 */ /* 0x001fc800078e00ff */
[----:B------:R-:W-:Y:S01]  /*2860*/  FMUL.FTZ R8, R10, R11 ;  /* 0x0000000b0a087220 */ /* 0x000fe20000410000 */
[----:B------:R-:W-:Y:S01]  /*2870*/  IADD3 R10, P1, PT, R4, R6, RZ ;  /* 0x00000006040a7210 */ /* 0x000fe20007f3e0ff */
[----:B-1----:R-:W-:-:S03]  /*2880*/  IMAD.U32 R12, R17, 0x10000, RZ ;  /* 0x00010000110c7824 */ /* 0x002fc600078e00ff */
[----:B------:R-:W-:Y:S01]  /*2890*/  IADD3.X R11, PT, PT, R5, R7, RZ, P1, !PT ;  /* 0x00000007050b7210 */ /* 0x000fe20000ffe4ff */
[----:B------:R-:W-:Y:S01]  /*28a0*/  IMAD.WIDE.U32 R6, R3, 0x4, R6 ;  /* 0x0000000403067825 */ /* 0x000fe200078e0006 */
[----:B------:R-:W-:-:S03]  /*28b0*/  ISETP.NE.AND P1, PT, R2, RZ, PT ;  /* 0x000000ff0200720c */ /* 0x000fc60003f25270 */
[----:B------:R-:W-:-:S05]  /*28c0*/  FMUL.FTZ R13, R12, R13 ;  /* 0x0000000d0c0d7220 */ /* 0x000fca0000410000 */
[----:B------:R-:W-:-:S05]  /*28d0*/  F2FP.BF16.F32.PACK_AB R13, R13, R8 ;  /* 0x000000080d0d723e */ /* 0x000fca00000010ff */
[----:B------:R1:W-:Y:S01]  /*28e0*/  STG.E desc[UR8][R10.64], R13 ;  /* 0x0000000d0a007986 */ /* 0x0003e2000c101908 */
[----:B------:R-:W-:Y:S05]  /*28f0*/  @P1 BRA `(.L_x_112) ;  /* 0xfffffffc00901947 */ /* 0x000fea000383ffff */
.L_x_111:
[----:B------:R-:W-:Y:S05]  /*2900*/  BSYNC.RECONVERGENT B0 ;  /* 0x0000000000007941 */ /* 0x000fea0003800200 */
.L_x_110:
[----:B------:R-:W-:Y:S05]  /*2910*/  @!P0 EXIT ;  /* 0x000000000000894d */ /* 0x000fea0003800000 */
[----:B------:R-:W2:Y:S01]  /*2920*/  LDC.64 R6, c[0x0][0x3b8] ;  /* 0x0000ee00ff067b82 */ /* 0x000ea20000000a00 */
[C---:B-1----:R-:W-:Y:S01]  /*2930*/  LEA R11, R3.reuse, R20, 0x1 ;  /* 0x00000014030b7211 */ /* 0x042fe200078e08ff */
[----:B------:R-:W-:Y:S02]  /*2940*/  IMAD R13, R3, 0x3, R20 ;  /* 0x00000003030d7824 */ /* 0x000fe400078e0214 */
[----:B------:R-:W-:-:S07]  /*2950*/  IMAD.IADD R15, R20, 0x1, R3 ;  /* 0x00000001140f7824 */ /* 0x000fce00078e0203 */
.L_x_113:
[----:B-1----:R-:W-:-:S06]  /*2960*/  IMAD.WIDE.U32 R16, R20, 0x4, R22 ;  /* 0x0000000414107825 */ /* 0x002fcc00078e0016 */
[----:B------:R-:W3:Y:S01]  /*2970*/  LDG.E R16, desc[UR8][R16.64] ;  /* 0x0000000810107981 */ /* 0x000ee2000c1e1900 */
[----:B--2---:R-:W-:-:S06]  /*2980*/  IMAD.WIDE.U32 R18, R20, 0x4, R6 ;  /* 0x0000000414127825 */ /* 0x004fcc00078e0006 */
[----:B------:R-:W2:Y:S01]  /*2990*/  LDG.E.CONSTANT R18, desc[UR8][R18.64] ;  /* 0x0000000812127981 */ /* 0x000ea2000c1e9900 */
[C---:B---3--:R-:W-:Y:S02]  /*29a0*/  PRMT R2, R16.reuse, 0x7632, R2 ;  /* 0x0000763210027816 */ /* 0x048fe40000000002 */
[----:B------:R-:W-:-:S03]  /*29b0*/  SHF.L.U32 R21, R16, 0x10, RZ ;  /* 0x0000001010157819 */ /* 0x000fc600000006ff */
[----:B------:R-:W-:Y:S02]  /*29c0*/  IMAD.U32 R25, R2, 0x10000, RZ ;  /* 0x0001000002197824 */ /* 0x000fe400078e00ff */
[----:B0-----:R-:W-:Y:S01]  /*29d0*/  FMUL.FTZ R21, R0, R21 ;  /* 0x0000001500157220 */ /* 0x001fe20000410000 */
[----:B--2---:R-:W-:Y:S01]  /*29e0*/  PRMT R2, R18, 0x7632, R2 ;  /* 0x0000763212027816 */ /* 0x004fe20000000002 */
[----:B------:R-:W-:Y:S01]  /*29f0*/  FMUL.FTZ R25, R0, R25 ;  /* 0x0000001900197220 */ /* 0x000fe20000410000 */
[----:B------:R-:W-:Y:S01]  /*2a00*/  SHF.L.U32 R17, R18, 0x10, RZ ;  /* 0x0000001012117819 */ /* 0x000fe200000006ff */
[----:B------:R-:W-:Y:S02]  /*2a10*/  IMAD.WIDE.U32 R18, R15, 0x4, R22 ;  /* 0x000000040f127825 */ /* 0x000fe400078e0016 */
[----:B------:R-:W0:Y:S02]  /*2a20*/  F2F.BF16.F32 R21, R21 ;  /* 0x0000001500157304 */ /* 0x000e240000202000 */
[----:B------:R-:W-:-:S06]  /*2a30*/  IMAD.U32 R27, R2, 0x10000, RZ ;  /* 0x00010000021b7824 */ /* 0x000fcc00078e00ff */
[----:B------:R-:W1:Y:S01]  /*2a40*/  F2F.BF16.F32 R25, R25 ;  /* 0x0000001900197304 */ /* 0x000e620000202000 */
[----:B0-----:R-:W-:-:S05]  /*2a50*/  SHF.L.U32 R2, R21, 0x10, RZ ;  /* 0x0000001015027819 */ /* 0x001fca00000006ff */
[----:B------:R-:W-:Y:S01]  /*2a60*/  FMUL.FTZ R2, R2, R17 ;  /* 0x0000001102027220 */ /* 0x000fe20000410000 */
[----:B------:R-:W-:-:S04]  /*2a70*/  IMAD.WIDE.U32 R16, R20, 0x4, R4 ;  /* 0x0000000414107825 */ /* 0x000fc800078e0004 */
[----:B-1----:R-:W-:-:S04]  /*2a80*/  IMAD.U32 R8, R25, 0x10000, RZ ;  /* 0x0001000019087824 */ /* 0x002fc800078e00ff */
[----:B------:R-:W-:-:S05]  /*2a90*/  FMUL.FTZ R27, R8, R27 ;  /* 0x0000001b081b7220 */ /* 0x000fca0000410000 */
[----:B------:R-:W-:-:S05]  /*2aa0*/  F2FP.BF16.F32.PACK_AB R27, R27, R2 ;  /* 0x000000021b1b723e */ /* 0x000fca00000010ff */
[----:B------:R0:W-:Y:S04]  /*2ab0*/  STG.E desc[UR8][R16.64], R27 ;  /* 0x0000001b10007986 */ /* 0x0001e8000c101908 */
[----:B------:R-:W2:Y:S01]  /*2ac0*/  LDG.E R18, desc[UR8][R18.64] ;  /* 0x0000000812127981 */ /* 0x000ea2000c1e1900 */
[----:B------:R-:W-:-:S06]  /*2ad0*/  IMAD.WIDE.U32 R24, R15, 0x4, R6 ;  /* 0x000000040f187825 */ /* 0x000fcc00078e0006 */
[----:B------:R-:W3:Y:S01]  /*2ae0*/  LDG.E.CONSTANT R24, desc[UR8][R24.64] ;  /* 0x0000000818187981 */ /* 0x000ee2000c1e9900 */
[C---:B--2---:R-:W-:Y:S02]  /*2af0*/  PRMT R2, R18.reuse, 0x7632, R2 ;  /* 0x0000763212027816 */ /* 0x044fe40000000002 */
[----:B------:R-:W-:-:S03]  /*2b00*/  SHF.L.U32 R21, R18, 0x10, RZ ;  /* 0x0000001012157819 */ /* 0x000fc600000006ff */
[----:B------:R-:W-:Y:S02]  /*2b10*/  IMAD.U32 R29, R2, 0x10000, RZ ;  /* 0x00010000021d7824 */ /* 0x000fe400078e00ff */
[----:B------:R-:W-:Y:S01]  /*2b20*/  FMUL.FTZ R21, R0, R21 ;  /* 0x0000001500157220 */ /* 0x000fe20000410000 */
[----:B---3--:R-:W-:Y:S01]  /*2b30*/  PRMT R2, R24, 0x7632, R2 ;  /* 0x0000763218027816 */ /* 0x008fe20000000002 */
[----:B------:R-:W-:Y:S01]  /*2b40*/  FMUL.FTZ R29, R0, R29 ;  /* 0x0000001d001d7220 */ /* 0x000fe20000410000 */
[----:B0-----:R-:W-:-:S03]  /*2b50*/  SHF.L.U32 R17, R24, 0x10, RZ ;  /* 0x0000001018117819 */ /* 0x001fc600000006ff */
[----:B------:R-:W0:Y:S01]  /*2b60*/  F2F.BF16.F32 R21, R21 ;  /* 0x0000001500157304 */ /* 0x000e220000202000 */
[----:B------:R-:W-:-:S07]  /*2b70*/  IMAD.U32 R19, R2, 0x10000, RZ ;  /* 0x0001000002137824 */ /* 0x000fce00078e00ff */
[----:B------:R-:W1:Y:S01]  /*2b80*/  F2F.BF16.F32 R29, R29 ;  /* 0x0000001d001d7304 */ /* 0x000e620000202000 */
[----:B0-----:R-:W-:-:S05]  /*2b90*/  SHF.L.U32 R2, R21, 0x10, RZ ;  /* 0x0000001015027819 */ /* 0x001fca00000006ff */
[----:B------:R-:W-:Y:S01]  /*2ba0*/  FMUL.FTZ R2, R2, R17 ;  /* 0x0000001102027220 */ /* 0x000fe20000410000 */
[----:B------:R-:W-:-:S04]  /*2bb0*/  IMAD.WIDE.U32 R16, R15, 0x4, R4 ;  /* 0x000000040f107825 */ /* 0x000fc800078e0004 */
[----:B-1----:R-:W-:-:S04]  /*2bc0*/  IMAD.U32 R8, R29, 0x10000, RZ ;  /* 0x000100001d087824 */ /* 0x002fc800078e00ff */
[----:B------:R-:W-:-:S05]  /*2bd0*/  FMUL.FTZ R19, R8, R19 ;  /* 0x0000001308137220 */ /* 0x000fca0000410000 */
[----:B------:R-:W-:Y:S01]  /*2be0*/  F2FP.BF16.F32.PACK_AB R21, R19, R2 ;  /* 0x000000021315723e */ /* 0x000fe200000010ff */
[----:B------:R-:W-:-:S04]  /*2bf0*/  IMAD.WIDE.U32 R18, R11, 0x4, R22 ;  /* 0x000000040b127825 */ /* 0x000fc800078e0016 */
        /* <DEDUP_REMOVED lines=25> */
[C---:B------:R-:W-:Y:S01]  /*2d90*/  IADD3 R20, PT, PT, R3.reuse, R20, R3 ;  /* 0x0000001403147210 */ /* 0x040fe20007ffe003 */
[C---:B------:R-:W-:Y:S01]  /*2da0*/  IMAD R11, R3.reuse, 0x4, R11 ;  /* 0x00000004030b7824 */ /* 0x040fe200078e020b */
[C---:B------:R-:W-:Y:S02]  /*2db0*/  LEA R15, R3.reuse, R15, 0x2 ;  /* 0x0000000f030f7211 */ /* 0x040fe400078e10ff */
[----:B------:R-:W-:-:S04]  /*2dc0*/  IADD3 R20, PT, PT, R3, R20, R3 ;  /* 0x0000001403147210 */ /* 0x000fc80007ffe003 */
[----:B------:R-:W-:Y:S02]  /*2dd0*/  ISETP.GE.AND P0, PT, R20, R9, PT ;  /* 0x000000091400720c */ /* 0x000fe40003f06270 */
        /* <DEDUP_REMOVED lines=12> */
[----:B------:R-:W-:Y:S01]  /*2ea0*/  IMAD.WIDE.U32 R16, R13, 0x4, R4 ;  /* 0x000000040d107825 */ /* 0x000fe200078e0004 */
[----:B------:R-:W-:Y:S02]  /*2eb0*/  LEA R13, R3, R13, 0x2 ;  /* 0x0000000d030d7211 */ /* 0x000fe400078e10ff */
[----:B-1----:R-:W-:-:S05]  /*2ec0*/  SHF.L.U32 R8, R29, 0x10, RZ ;  /* 0x000000101d087819 */ /* 0x002fca00000006ff */
[----:B------:R-:W-:-:S05]  /*2ed0*/  FMUL.FTZ R19, R8, R19 ;  /* 0x0000001308137220 */ /* 0x000fca0000410000 */
[----:B------:R-:W-:-:S05]  /*2ee0*/  F2FP.BF16.F32.PACK_AB R19, R19, R2 ;  /* 0x000000021313723e */ /* 0x000fca00000010ff */
[----:B------:R1:W-:Y:S01]  /*2ef0*/  STG.E desc[UR8][R16.64], R19 ;  /* 0x0000001310007986 */ /* 0x0003e2000c101908 */
[----:B------:R-:W-:Y:S05]  /*2f00*/  @!P0 BRA `(.L_x_113) ;  /* 0xfffffff800948947 */ /* 0x000fea000383ffff */
[----:B------:R-:W-:Y:S05]  /*2f10*/  EXIT ;  /* 0x000000000000794d */ /* 0x000fea0003800000 */
        .weak           $__internal_1_$__cuda_sm20_div_s64
        .type           $__internal_1_$__cuda_sm20_div_s64,@function
        .size           $__internal_1_$__cuda_sm20_div_s64,(.L_x_1350 - $__internal_1_$__cuda_sm20_div_s64)
$__internal_1_$__cuda_sm20_div_s64:
        /* <DEDUP_REMOVED lines=41> */
[----:B------:R-:W-:Y:S02]  /*31b0*/  IADD3.X R16, PT, PT, RZ, RZ, R7, P2, P1 ;  /* 0x000000ffff107210 */ /* 0x000fe400017e2407 */
[----:B------:R-:W-:-:S03]  /*31c0*/  MOV R7, RZ ;  /* 0x000000ff00077202 */ /* 0x000fc60000000f00 */
[-C--:B------:R-:W-:Y:S02]  /*31d0*/  IMAD R15, R16, R13.reuse, RZ ;  /* 0x0000000d100f7224 */ /* 0x080fe400078e02ff */
[----:B------:R-:W-:-:S04]  /*31e0*/  IMAD.WIDE.U32 R6, R14, R13, R6 ;  /* 0x0000000d0e067225 */ /* 0x000fc800078e0006 */
[----:B------:R-:W-:-:S04]  /*31f0*/  IMAD.HI.U32 R17, R16, R13, RZ ;  /* 0x0000000d10117227 */ /* 0x000fc800078e00ff */
        /* <DEDUP_REMOVED lines=37> */
[----:B------:R-:W-:Y:S06]  /*3450*/  RET.REL.NODEC R6 `(_ZN4vllm15rms_norm_kernelIN3c108BFloat16ELi2ELi4EEEvPT_PKS3_lllllS6_fii) ;  /* 0xffffffc806e87950 */ /* 0x000fec0003c3ffff */
.L_x_114:
        /* <DEDUP_REMOVED lines=10> */
.L_x_1350:


//--------------------- .text._ZN4vllm15rms_norm_kernelIN3c108BFloat16ELi4ELi4EEEvPT_PKS3_lllllS6_fii --------------------------
	.section	.text._ZN4vllm15rms_norm_kernelIN3c108BFloat16ELi4ELi4EEEvPT_PKS3_lllllS6_fii,"ax",@progbits
	.align	128
        .global         _ZN4vllm15rms_norm_kernelIN3c108BFloat16ELi4ELi4EEEvPT_PKS3_lllllS6_fii
        .type           _ZN4vllm15rms_norm_kernelIN3c108BFloat16ELi4ELi4EEEvPT_PKS3_lllllS6_fii,@function
        .size           _ZN4vllm15rms_norm_kernelIN3c108BFloat16ELi4ELi4EEEvPT_PKS3_lllllS6_fii,(.L_x_1351 - _ZN4vllm15rms_norm_kernelIN3c108BFloat16ELi4ELi4EEEvPT_PKS3_lllllS6_fii)
        .other          _ZN4vllm15rms_norm_kernelIN3c108BFloat16ELi4ELi4EEEvPT_PKS3_lllllS6_fii,@"STO_CUDA_ENTRY STV_DEFAULT"
_ZN4vllm15rms_norm_kernelIN3c108BFloat16ELi4ELi4EEEvPT_PKS3_lllllS6_fii:
.text._ZN4vllm15rms_norm_kernelIN3c108BFloat16ELi4ELi4EEEvPT_PKS3_lllllS6_fii:
        /* <DEDUP_REMOVED lines=34> */
.L_x_115:
[----:B------:R-:W-:Y:S01]  /*0220*/  MOV R12, UR6 ;  /* 0x00000006000c7c02 */ /* 0x000fe20008000f00 */
[----:B------:R-:W-:Y:S01]  /*0230*/  IMAD.MOV.U32 R9, RZ, RZ, RZ ;  /* 0x000000ffff097224 */ /* 0x000fe200078e00ff */
[----:B------:R-:W-:Y:S02]  /*0240*/  MOV R8, R4 ;  /* 0x0000000400087202 */ /* 0x000fe40000000f00 */
[----:B------:R-:W-:-:S07]  /*0250*/  MOV R0, 0x270 ;  /* 0x0000027000007802 */ /* 0x000fce0000000f00 */
[----:B------:R-:W-:Y:S05]  /*0260*/  CALL.REL.NOINC `($__internal_2_$__cuda_sm20_div_s64) ;  /* 0x0000003400787944 */ /* 0x000fea0003c00000 */
        /* <DEDUP_REMOVED lines=10> */
.L_x_116:
        /* <DEDUP_REMOVED lines=28> */
.L_x_117:
[----:B------:R-:W0:Y:S01]  /*04d0*/  LDC R8, c[0x0][0x3a8] ;  /* 0x0000ea00ff087b82 */ /* 0x000e220000000800 */
[----:B------:R-:W-:-:S07]  /*04e0*/  MOV R0, 0x510 ;  /* 0x0000051000007802 */ /* 0x000fce0000000f00 */
[----:B------:R-:W1:Y:S02]  /*04f0*/  LDC R10, c[0x0][0x3ac] ;  /* 0x0000eb00ff0a7b82 */ /* 0x000e640000000800 */
[----:B01----:R-:W-:Y:S05]  /*0500*/  CALL.REL.NOINC `($__internal_2_$__cuda_sm20_div_s64) ;  /* 0x0000003000d07944 */ /* 0x003fea0003c00000 */
        /* <DEDUP_REMOVED lines=8> */
.L_x_118:
        /* <DEDUP_REMOVED lines=9> */
[----:B---3--:R-:W-:Y:S01]  /*0620*/  IMAD R3, R3, UR10, RZ ;  /* 0x0000000a03037c24 */ /* 0x008fe2000f8e02ff */
[----:B-1----:R-:W-:Y:S02]  /*0630*/  LOP3.LUT P1, RZ, R0, 0x3, RZ, 0xc0, !PT ;  /* 0x0000000300ff7812 */ /* 0x002fe4000782c0ff */
[----:B------:R-:W-:Y:S01]  /*0640*/  IADD3 R7, PT, PT, R7, R5, RZ ;  /* 0x0000000507077210 */ /* 0x000fe20007ffe0ff */
[C---:B------:R-:W-:Y:S02]  /*0650*/  IMAD R5, R2.reuse, UR11, R3 ;  /* 0x0000000b02057c24 */ /* 0x040fe4000f8e0203 */
[----:B------:R-:W-:-:S04]  /*0660*/  IMAD.WIDE.U32 R2, R2, UR10, R6 ;  /* 0x0000000a02027c25 */ /* 0x000fc8000f8e0006 */
[----:B------:R-:W-:Y:S02]  /*0670*/  IMAD.IADD R3, R3, 0x1, R5 ;  /* 0x0000000103037824 */ /* 0x000fe400078e0205 */
[----:B------:R-:W-:Y:S02]  /*0680*/  IMAD R7, R8, UR8, RZ ;  /* 0x0000000808077c24 */ /* 0x000fe4000f8e02ff */
[C---:B------:R-:W-:Y:S02]  /*0690*/  IMAD.WIDE.U32 R4, R12.reuse, UR8, R2 ;  /* 0x000000080c047c25 */ /* 0x040fe4000f8e0002 */
        /* <DEDUP_REMOVED lines=8> */
[----:B------:R-:W-:Y:S02]  /*0720*/  PLOP3.LUT P0, PT, P1, P0, PT, 0xf8, 0x8f ;  /* 0x00000000008f781c */ /* 0x000fe40000f01f70 */
        /* <DEDUP_REMOVED lines=9> */
[----:B------:R-:W-:Y:S03]  /*07c0*/  BSSY.RECONVERGENT B1, `(.L_x_122) ;  /* 0x0000036000017945 */ /* 0x000fe60003800200 */
        /* <DEDUP_REMOVED lines=20> */
[----:B------:R-:W-:Y:S02]  /*0910*/  IMAD.IADD R9, R4, 0x1, R9 ;  /* 0x0000000104097824 */ /* 0x000fe400078e0209 */
[----:B------:R-:W-:-:S03]  /*0920*/  IMAD.MOV.U32 R4, RZ, RZ, R20 ;  /* 0x000000ffff047224 */ /* 0x000fc600078e0014 */
[C---:B------:R-:W-:Y:S02]  /*0930*/  LOP3.LUT R2, R9.reuse, 0x3, RZ, 0xc0, !PT ;  /* 0x0000000309027812 */ /* 0x040fe400078ec0ff */
[----:B------:R-:W-:Y:S02]  /*0940*/  ISETP.GE.U32.AND P1, PT, R9, 0x3, PT ;  /* 0x000000030900780c */ /* 0x000fe40003f26070 */
[----:B------:R-:W-:Y:S02]  /*0950*/  ISETP.NE.AND P0, PT, R2, 0x3, PT ;  /* 0x000000030200780c */ /* 0x000fe40003f05270 */
[----:B------:R-:W-:-:S11]  /*0960*/  MOV R2, RZ ;  /* 0x000000ff00027202 */ /* 0x000fd60000000f00 */
[----:B------:R-:W-:Y:S05]  /*0970*/  @!P0 BRA `(.L_x_123) ;  /* 0x0000000000688947 */ /* 0x000fea0003800000 */
[----:B------:R-:W-:Y:S01]  /*0980*/  IMAD.WIDE.U32 R6, R20, 0x8, R6 ;  /* 0x0000000814067825 */ /* 0x000fe200078e0006 */
[----:B------:R-:W-:Y:S02]  /*0990*/  IADD3 R2, PT, PT, R9, 0x1, RZ ;  /* 0x0000000109027810 */ /* 0x000fe40007ffe0ff */
[----:B------:R-:W-:Y:S02]  /*09a0*/  MOV R4, R20 ;  /* 0x0000001400047202 */ /* 0x000fe40000000f00 */
[----:B------:R-:W-:Y:S02]  /*09b0*/  IADD3 R8, P0, PT, R6, UR4, RZ ;  /* 0x0000000406087c10 */ /* 0x000fe4000ff1e0ff */
[----:B------:R-:W-:Y:S01]  /*09c0*/  LOP3.LUT R6, R2, 0x3, RZ, 0xc0, !PT ;  /* 0x0000000302067812 */ /* 0x000fe200078ec0ff */
[----:B------:R-:W-:Y:S01]  /*09d0*/  IMAD.MOV.U32 R2, RZ, RZ, RZ ;  /* 0x000000ffff027224 */ /* 0x000fe200078e00ff */
[----:B------:R-:W-:-:S03]  /*09e0*/  IADD3.X R9, PT, PT, R7, UR5, RZ, P0, !PT ;  /* 0x0000000507097c10 */ /* 0x000fc600087fe4ff */
[----:B------:R-:W-:-:S07]  /*09f0*/  IMAD.MOV R10, RZ, RZ, -R6 ;  /* 0x000000ffff0a7224 */ /* 0x000fce00078e0a06 */
.L_x_124:
[----:B------:R-:W2:Y:S01]  /*0a00*/  LDG.E.64 R6, desc[UR8][R8.64] ;  /* 0x0000000808067981 */ /* 0x000ea2000c1e1b00 */
[----:B------:R-:W-:Y:S01]  /*0a10*/  IADD3 R10, PT, PT, R10, 0x1, RZ ;  /* 0x000000010a0a7810 */ /* 0x000fe20007ffe0ff */
[----:B------:R-:W-:-:S03]  /*0a20*/  IMAD.IADD R4, R3, 0x1, R4 ;  /* 0x0000000103047824 */ /* 0x000fc600078e0204 */
[----:B------:R-:W-:Y:S02]  /*0a30*/  ISETP.NE.AND P0, PT, R10, RZ, PT ;  /* 0x000000ff0a00720c */ /* 0x000fe40003f05270 */
[C---:B--2---:R-:W-:Y:S01]  /*0a40*/  PRMT R11, R6.reuse, 0x7632, R11 ;  /* 0x00007632060b7816 */ /* 0x044fe2000000000b */
[----:B------:R-:W-:Y:S01]  /*0a50*/  IMAD.U32 R12, R7, 0x10000, RZ ;  /* 0x00010000070c7824 */ /* 0x000fe200078e00ff */
[----:B------:R-:W-:-:S03]  /*0a60*/  SHF.L.U32 R13, R6, 0x10, RZ ;  /* 0x00000010060d7819 */ /* 0x000fc600000006ff */
[----:B------:R-:W-:Y:S02]  /*0a70*/  IMAD.U32 R6, R11, 0x10000, RZ ;  /* 0x000100000b067824 */ /* 0x000fe400078e00ff */
[--C-:B------:R-:W-:Y:S01]  /*0a80*/  FFMA.FTZ R13, R13, R13, R2.reuse ;  /* 0x0000000d0d0d7223 */ /* 0x100fe20000010002 */
[----:B------:R-:W-:-:S03]  /*0a90*/  PRMT R2, R7, 0x7632, R2 ;  /* 0x0000763207027816 */ /* 0x000fc60000000002 */
[----:B------:R-:W-:Y:S01]  /*0aa0*/  FFMA.FTZ R13, R6, R6, R13 ;  /* 0x00000006060d7223 */ /* 0x000fe2000001000d */
[----:B------:R-:W-:Y:S01]  /*0ab0*/  IMAD.WIDE.U32 R6, R3, 0x8, R8 ;  /* 0x0000000803067825 */ /* 0x000fe200078e0008 */
[----:B------:R-:W-:-:S03]  /*0ac0*/  SHF.L.U32 R2, R2, 0x10, RZ ;  /* 0x0000001002027819 */ /* 0x000fc600000006ff */
[----:B------:R-:W-:Y:S01]  /*0ad0*/  FFMA.FTZ R13, R12, R12, R13 ;  /* 0x0000000c0c0d7223 */ /* 0x000fe2000001000d */
[----:B------:R-:W-:Y:S01]  /*0ae0*/  IMAD.MOV.U32 R8, RZ, RZ, R6 ;  /* 0x000000ffff087224 */ /* 0x000fe200078e0006 */
[----:B------:R-:W-:Y:S02]  /*0af0*/  MOV R9, R7 ;  /* 0x0000000700097202 */ /* 0x000fe40000000f00 */
[----:B------:R-:W-:Y:S01]  /*0b00*/  FFMA.FTZ R2, R2, R2, R13 ;  /* 0x0000000202027223 */ /* 0x000fe2000001000d */
[----:B------:R-:W-:Y:S06]  /*0b10*/  @P0 BRA `(.L_x_124) ;  /* 0xfffffffc00b80947 */ /* 0x000fec000383ffff */
.L_x_123:
[----:B------:R-:W-:Y:S05]  /*0b20*/  BSYNC.RECONVERGENT B1 ;  /* 0x0000000000017941 */ /* 0x000fea0003800200 */
.L_x_122:
[----:B------:R-:W-:Y:S05]  /*0b30*/  @!P1 BRA `(.L_x_121) ;  /* 0x0000001000849947 */ /* 0x000fea0003800000 */
[----:B------:R-:W-:Y:S01]  /*0b40*/  BSSY.RECONVERGENT B1, `(.L_x_125) ;  /* 0x000003b000017945 */ /* 0x000fe20003800200 */
[C---:B------:R-:W-:Y:S01]  /*0b50*/  LEA R14, R3.reuse, R4, 0x1 ;  /* 0x00000004030e7211 */ /* 0x040fe200078e08ff */
[----:B------:R-:W-:Y:S02]  /*0b60*/  IMAD R15, R3, 0x3, R4 ;  /* 0x00000003030f7824 */ /* 0x000fe400078e0204 */
[----:B------:R-:W-:-:S07]  /*0b70*/  IMAD.IADD R16, R4, 0x1, R3 ;  /* 0x0000000104107824 */ /* 0x000fce00078e0203 */
.L_x_126:
[----:B------:R-:W-:-:S06]  /*0b80*/  IMAD.WIDE.U32 R6, R4, 0x8, R22 ;  /* 0x0000000804067825 */ /* 0x000fcc00078e0016 */
[----:B------:R-:W2:Y:S01]  /*0b90*/  LDG.E.64 R6, desc[UR8][R6.64] ;  /* 0x0000000806067981 */ /* 0x000ea2000c1e1b00 */
[----:B------:R-:W-:-:S06]  /*0ba0*/  IMAD.WIDE.U32 R8, R16, 0x8, R22 ;  /* 0x0000000810087825 */ /* 0x000fcc00078e0016 */
[----:B------:R-:W3:Y:S01]  /*0bb0*/  LDG.E.64 R8, desc[UR8][R8.64] ;  /* 0x0000000808087981 */ /* 0x000ee2000c1e1b00 */
[----:B------:R-:W-:-:S06]  /*0bc0*/  IMAD.WIDE.U32 R10, R14, 0x8, R22 ;  /* 0x000000080e0a7825 */ /* 0x000fcc00078e0016 */
[----:B------:R-:W4:Y:S01]  /*0bd0*/  LDG.E.64 R10, desc[UR8][R10.64] ;  /* 0x000000080a0a7981 */ /* 0x000f22000c1e1b00 */
[----:B------:R-:W-:-:S06]  /*0be0*/  IMAD.WIDE.U32 R12, R15, 0x8, R22 ;  /* 0x000000080f0c7825 */ /* 0x000fcc00078e0016 */
[----:B------:R-:W5:Y:S01]  /*0bf0*/  LDG.E.64 R12, desc[UR8][R12.64] ;  /* 0x000000080c0c7981 */ /* 0x000f62000c1e1b00 */
[C-C-:B------:R-:W-:Y:S01]  /*0c00*/  IADD3 R4, PT, PT, R3.reuse, R4, R3.reuse ;  /* 0x0000000403047210 */ /* 0x140fe20007ffe003 */
[C---:B------:R-:W-:Y:S01]  /*0c10*/  IMAD R14, R3.reuse, 0x4, R14 ;  /* 0x00000004030e7824 */ /* 0x040fe200078e020e */
[C---:B------:R-:W-:Y:S02]  /*0c20*/  LEA R16, R3.reuse, R16, 0x2 ;  /* 0x0000001003107211 */ /* 0x040fe400078e10ff */
[C---:B------:R-:W-:Y:S02]  /*0c30*/  IADD3 R4, PT, PT, R3.reuse, R4, R3 ;  /* 0x0000000403047210 */ /* 0x040fe40007ffe003 */
[----:B------:R-:W-:Y:S02]  /*0c40*/  LEA R15, R3, R15, 0x2 ;  /* 0x0000000f030f7211 */ /* 0x000fe400078e10ff */
[----:B------:R-:W-:Y:S02]  /*0c50*/  ISETP.GE.AND P0, PT, R4, R5, PT ;  /* 0x000000050400720c */ /* 0x000fe40003f06270 */
[----:B--2---:R-:W-:-:S02]  /*0c60*/  PRMT R17, R6, 0x7632, R17 ;  /* 0x0000763206117816 */ /* 0x004fc40000000011 */
[----:B------:R-:W-:Y:S02]  /*0c70*/  SHF.L.U32 R19, R6, 0x10, RZ ;  /* 0x0000001006137819 */ /* 0x000fe400000006ff */
[----:B------:R-:W-:Y:S01]  /*0c80*/  SHF.L.U32 R6, R7, 0x10, RZ ;  /* 0x0000001007067819 */ /* 0x000fe200000006ff */
[----:B------:R-:W-:Y:S02]  /*0c90*/  IMAD.U32 R18, R17, 0x10000, RZ ;  /* 0x0001000011127824 */ /* 0x000fe400078e00ff */
[--C-:B------:R-:W-:Y:S01]  /*0ca0*/  FFMA.FTZ R19, R19, R19, R2.reuse ;  /* 0x0000001313137223 */ /* 0x100fe20000010002 */
[----:B------:R-:W-:-:S03]  /*0cb0*/  PRMT R2, R7, 0x7632, R2 ;  /* 0x0000763207027816 */ /* 0x000fc60000000002 */
[----:B------:R-:W-:Y:S02]  /*0cc0*/  FFMA.FTZ R19, R18, R18, R19 ;  /* 0x0000001212137223 */ /* 0x000fe40000010013 */
[----:B------:R-:W-:Y:S02]  /*0cd0*/  IMAD.U32 R2, R2, 0x10000, RZ ;  /* 0x0001000002027824 */ /* 0x000fe400078e00ff */
[----:B------:R-:W-:Y:S01]  /*0ce0*/  FFMA.FTZ R19, R6, R6, R19 ;  /* 0x0000000606137223 */ /* 0x000fe20000010013 */
[C---:B---3--:R-:W-:Y:S02]  /*0cf0*/  PRMT R6, R8.reuse, 0x7632, R6 ;  /* 0x0000763208067816 */ /* 0x048fe40000000006 */
[----:B------:R-:W-:Y:S01]  /*0d00*/  SHF.L.U32 R8, R8, 0x10, RZ ;  /* 0x0000001008087819 */ /* 0x000fe200000006ff */
[----:B------:R-:W-:Y:S01]  /*0d10*/  FFMA.FTZ R19, R2, R2, R19 ;  /* 0x0000000202137223 */ /* 0x000fe20000010013 */
[----:B------:R-:W-:Y:S01]  /*0d20*/  PRMT R2, R9, 0x7632, R2 ;  /* 0x0000763209027816 */ /* 0x000fe20000000002 */
[----:B------:R-:W-:-:S02]  /*0d30*/  IMAD.U32 R6, R6, 0x10000, RZ ;  /* 0x0001000006067824 */ /* 0x000fc400078e00ff */
[----:B------:R-:W-:Y:S01]  /*0d40*/  FFMA.FTZ R19, R8, R8, R19 ;  /* 0x0000000808137223 */ /* 0x000fe20000010013 */
[----:B------:R-:W-:Y:S01]  /*0d50*/  SHF.L.U32 R8, R9, 0x10, RZ ;  /* 0x0000001009087819 */ /* 0x000fe200000006ff */
[----:B------:R-:W-:Y:S02]  /*0d60*/  IMAD.U32 R2, R2, 0x10000, RZ ;  /* 0x0001000002027824 */ /* 0x000fe400078e00ff */
[----:B------:R-:W-:Y:S01]  /*0d70*/  FFMA.FTZ R19, R6, R6, R19 ;  /* 0x0000000606137223 */ /* 0x000fe20000010013 */
[C---:B----4-:R-:W-:Y:S02]  /*0d80*/  PRMT R6, R10.reuse, 0x7632, R6 ;  /* 0x000076320a067816 */ /* 0x050fe40000000006 */
[----:B------:R-:W-:Y:S01]  /*0d90*/  SHF.L.U32 R10, R10, 0x10, RZ ;  /* 0x000000100a0a7819 */ /* 0x000fe200000006ff */
[----:B------:R-:W-:Y:S01]  /*0da0*/  FFMA.FTZ R19, R8, R8, R19 ;  /* 0x0000000808137223 */ /* 0x000fe20000010013 */
[----:B------:R-:W-:Y:S01]  /*0db0*/  SHF.L.U32 R8, R11, 0x10, RZ ;  /* 0x000000100b087819 */ /* 0x000fe200000006ff */
[----:B------:R-:W-:-:S02]  /*0dc0*/  IMAD.U32 R6, R6, 0x10000, RZ ;  /* 0x0001000006067824 */ /* 0x000fc400078e00ff */
[----:B------:R-:W-:Y:S01]  /*0dd0*/  FFMA.FTZ R19, R2, R2, R19 ;  /* 0x0000000202137223 */ /* 0x000fe20000010013 */
[----:B------:R-:W-:-:S03]  /*0de0*/  PRMT R2, R11, 0x7632, R2 ;  /* 0x000076320b027816 */ /* 0x000fc60000000002 */
[----:B------:R-:W-:Y:S02]  /*0df0*/  FFMA.FTZ R19, R10, R10, R19 ;  /* 0x0000000a0a137223 */ /* 0x000fe40000010013 */
[----:B------:R-:W-:Y:S02]  /*0e00*/  IMAD.U32 R2, R2, 0x10000, RZ ;  /* 0x0001000002027824 */ /* 0x000fe400078e00ff */
[----:B------:R-:W-:Y:S01]  /*0e10*/  FFMA.FTZ R19, R6, R6, R19 ;  /* 0x0000000606137223 */ /* 0x000fe20000010013 */
[C---:B-----5:R-:W-:Y:S02]  /*0e20*/  PRMT R6, R12.reuse, 0x7632, R6 ;  /* 0x000076320c067816 */ /* 0x060fe40000000006 */
        /* <DEDUP_REMOVED lines=8> */
[----:B------:R-:W-:-:S04]  /*0eb0*/  FFMA.FTZ R19, R6, R6, R19 ;  /* 0x0000000606137223 */ /* 0x000fc80000010013 */
[----:B------:R-:W-:-:S04]  /*0ec0*/  FFMA.FTZ R19, R8, R8, R19 ;  /* 0x0000000808137223 */ /* 0x000fc80000010013 */
[----:B------:R-:W-:Y:S01]  /*0ed0*/  FFMA.FTZ R2, R2, R2, R19 ;  /* 0x0000000202027223 */ /* 0x000fe20000010013 */
[----:B------:R-:W-:Y:S06]  /*0ee0*/  @!P0 BRA `(.L_x_126) ;  /* 0xfffffffc00248947 */ /* 0x000fec000383ffff */
[----:B------:R-:W-:Y:S05]  /*0ef0*/  BSYNC.RECONVERGENT B1 ;  /* 0x0000000000017941 */ /* 0x000fea0003800200 */
.L_x_125:
[----:B------:R-:W-:Y:S05]  /*0f00*/  BRA `(.L_x_121) ;  /* 0x0000000c00907947 */ /* 0x000fea0003800000 */
.L_x_120:
[----:B------:R-:W-:Y:S01]  /*0f10*/  IMAD.MOV R2, RZ, RZ, -R22 ;  /* 0x000000ffff027224 */ /* 0x000fe200078e0a16 */
[----:B------:R-:W-:Y:S04]  /*0f20*/  BSSY.RECONVERGENT B1, `(.L_x_127) ;  /* 0x000001c000017945 */ /* 0x000fe80003800200 */
[----:B------:R-:W-:-:S04]  /*0f30*/  SHF.R.U32.HI R2, RZ, 0x1, R2 ;  /* 0x00000001ff027819 */ /* 0x000fc80000011602 */
[----:B------:R-:W-:Y:S01]  /*0f40*/  LOP3.LUT R13, R2, 0x3, RZ, 0xc0, !PT ;  /* 0x00000003020d7812 */ /* 0x000fe200078ec0ff */
[----:B------:R-:W-:-:S03]  /*0f50*/  IMAD.MOV.U32 R2, RZ, RZ, RZ ;  /* 0x000000ffff027224 */ /* 0x000fc600078e00ff */
[----:B------:R-:W-:-:S04]  /*0f60*/  VIMNMX R13, PT, PT, R13, R0, PT ;  /* 0x000000000d0d7248 */ /* 0x000fc80003fe0100 */
[----:B------:R-:W-:Y:S02]  /*0f70*/  IADD3 R12, PT, PT, -R13, R0, RZ ;  /* 0x000000000d0c7210 */ /* 0x000fe40007ffe1ff */
[----:B------:R-:W-:Y:S02]  /*0f80*/  ISETP.GE.AND P0, PT, R20, R13, PT ;  /* 0x0000000d1400720c */ /* 0x000fe40003f06270 */
[----:B------:R-:W-:-:S04]  /*0f90*/  SHF.R.S32.HI R5, RZ, 0x1f, R12 ;  /* 0x0000001fff057819 */ /* 0x000fc8000001140c */
[----:B------:R-:W-:-:S04]  /*0fa0*/  LEA.HI R5, R5, R12, RZ, 0x2 ;  /* 0x0000000c05057211 */ /* 0x000fc800078f10ff */
[----:B------:R-:W-:-:S04]  /*0fb0*/  SHF.R.S32.HI R15, RZ, 0x2, R5 ;  /* 0x00000002ff0f7819 */ /* 0x000fc80000011405 */
[----:B------:R-:W-:Y:S01]  /*0fc0*/  ISETP.GE.AND P1, PT, R20, R15, PT ;  /* 0x0000000f1400720c */ /* 0x000fe20003f26270 */
[----:B------:R-:W-:-:S12]  /*0fd0*/  @P0 BRA `(.L_x_128) ;  /* 0x0000000000400947 */ /* 0x000fd80003800000 */
[----:B------:R-:W-:Y:S01]  /*0fe0*/  MOV R4, R6 ;  /* 0x0000000600047202 */ /* 0x000fe20000000f00 */
[----:B------:R-:W-:Y:S02]  /*0ff0*/  IMAD.MOV.U32 R5, RZ, RZ, R7 ;  /* 0x000000ffff057224 */ /* 0x000fe400078e0007 */
[----:B------:R-:W-:Y:S02]  /*1000*/  HFMA2 R2, -RZ, RZ, 0, 0 ;  /* 0x00000000ff027431 */ /* 0x000fe400000001ff */
[----:B------:R-:W-:Y:S02]  /*1010*/  IMAD.MOV.U32 R10, RZ, RZ, R20 ;  /* 0x000000ffff0a7224 */ /* 0x000fe400078e0014 */
[----:B------:R-:W-:-:S03]  /*1020*/  IMAD.WIDE.U32 R4, R20, 0x2, R4 ;  /* 0x0000000214047825 */ /* 0x000fc600078e0004 */
[----:B------:R-:W-:-:S04]  /*1030*/  IADD3 R4, P0, PT, R4, UR4, RZ ;  /* 0x0000000404047c10 */ /* 0x000fc8000ff1e0ff */
[----:B------:R-:W-:-:S09]  /*1040*/  IADD3.X R5, PT, PT, R5, UR5, RZ, P0, !PT ;  /* 0x0000000505057c10 */ /* 0x000fd200087fe4ff */
.L_x_129:
[----:B------:R-:W-:Y:S01]  /*1050*/  MOV R8, R4 ;  /* 0x0000000400087202 */ /* 0x000fe20000000f00 */
[----:B------:R-:W-:-:S05]  /*1060*/  IMAD.MOV.U32 R9, RZ, RZ, R5 ;  /* 0x000000ffff097224 */ /* 0x000fca00078e0005 */
[----:B------:R-:W2:Y:S01]  /*1070*/  LDG.E.U16 R11, desc[UR8][R8.64] ;  /* 0x00000008080b7981 */ /* 0x000ea2000c1e1500 */
[C---:B-1----:R-:W-:Y:S01]  /*1080*/  IADD3 R10, PT, PT, R3.reuse, R10, RZ ;  /* 0x0000000a030a7210 */ /* 0x042fe20007ffe0ff */
[----:B------:R-:W-:-:S03]  /*1090*/  IMAD.WIDE.U32 R4, R3, 0x2, R8 ;  /* 0x0000000203047825 */ /* 0x000fc600078e0008 */
[----:B------:R-:W-:Y:S01]  /*10a0*/  ISETP.GE.AND P0, PT, R10, R13, PT ;  /* 0x0000000d0a00720c */ /* 0x000fe20003f06270 */
[----:B--2---:R-:W-:-:S04]  /*10b0*/  IMAD.U32 R11, R11, 0x10000, RZ ;  /* 0x000100000b0b7824 */ /* 0x004fc800078e00ff */
[----:B------:R-:W-:-:S08]  /*10c0*/  FFMA.FTZ R2, R11, R11, R2 ;  /* 0x0000000b0b027223 */ /* 0x000fd00000010002 */
[----:B------:R-:W-:Y:S05]  /*10d0*/  @!P0 BRA `(.L_x_129) ;  /* 0xfffffffc00dc8947 */ /* 0x000fea000383ffff */
.L_x_128:
[----:B------:R-:W-:Y:S05]  /*10e0*/  BSYNC.RECONVERGENT B1 ;  /* 0x0000000000017941 */ /* 0x000fea0003800200 */
.L_x_127:
[----:B------:R-:W-:Y:S01]  /*10f0*/  BSSY.RECONVERGENT B1, `(.L_x_130) ;  /* 0x000007e000017945 */ /* 0x000fe20003800200 */
[----:B------:R-:W-:-:S03]  /*1100*/  IMAD.WIDE R4, R13, 0x2, R22 ;  /* 0x000000020d047825 */ /* 0x000fc600078e0216 */
[----:B------:R-:W-:Y:S05]  /*1110*/  @P1 BRA `(.L_x_131) ;  /* 0x0000000400ec1947 */ /* 0x000fea0003800000 */
[----:B-1----:R-:W0:Y:S01]  /*1120*/  I2F.U32.RP R16, R3 ;  /* 0x0000000300107306 */ /* 0x002e220000209000 */
[----:B------:R-:W-:Y:S01]  /*1130*/  IADD3 R14, PT, PT, R20, R3, RZ ;  /* 0x00000003140e7210 */ /* 0x000fe20007ffe0ff */
[----:B------:R-:W-:Y:S01]  /*1140*/  BSSY.RECONVERGENT B2, `(.L_x_132) ;  /* 0x0000039000027945 */ /* 0x000fe20003800200 */
[----:B------:R-:W-:Y:S02]  /*1150*/  ISETP.NE.U32.AND P2, PT, R3, RZ, PT ;  /* 0x000000ff0300720c */ /* 0x000fe40003f45070 */
[CC--:B------:R-:W-:Y:S02]  /*1160*/  ISETP.GE.U32.AND P0, PT, R14.reuse, R15.reuse, PT ;  /* 0x0000000f0e00720c */ /* 0x0c0fe40003f06070 */
[----:B------:R-:W-:Y:S02]  /*1170*/  VIMNMX.U32 R10, PT, PT, R14, R15, !PT ;  /* 0x0000000f0e0a7248 */ /* 0x000fe40007fe0000 */
[----:B------:R-:W-:-:S04]  /*1180*/  SEL R11, RZ, 0x1, P0 ;  /* 0x00000001ff0b7807 */ /* 0x000fc80000000000 */
[----:B------:R-:W-:Y:S01]  /*1190*/  IADD3 R10, PT, PT, R10, -R14, -R11 ;  /* 0x8000000e0a0a7210 */ /* 0x000fe20007ffe80b */
[----:B------:R-:W-:Y:S01]  /*11a0*/  IMAD.MOV.U32 R14, RZ, RZ, R20 ;  /* 0x000000ffff0e7224 */ /* 0x000fe200078e0014 */
[----:B0-----:R-:W0:Y:S02]  /*11b0*/  MUFU.RCP R16, R16 ;  /* 0x0000001000107308 */ /* 0x001e240000001000 */
[----:B0-----:R-:W-:-:S06]  /*11c0*/  IADD3 R8, PT, PT, R16, 0xffffffe, RZ ;  /* 0x0ffffffe10087810 */ /* 0x001fcc0007ffe0ff */
[----:B------:R0:W1:Y:S02]  /*11d0*/  F2I.FTZ.U32.TRUNC.NTZ R9, R8 ;  /* 0x0000000800097305 */ /* 0x000064000021f000 */
[----:B0-----:R-:W-:Y:S02]  /*11e0*/  IMAD.MOV.U32 R8, RZ, RZ, RZ ;  /* 0x000000ffff087224 */ /* 0x001fe400078e00ff */
[----:B-1----:R-:W-:-:S04]  /*11f0*/  IMAD.MOV R18, RZ, RZ, -R9 ;  /* 0x000000ffff127224 */ /* 0x002fc800078e0a09 */
[----:B------:R-:W-:-:S04]  /*1200*/  IMAD R17, R18, R3, RZ ;  /* 0x0000000312117224 */ /* 0x000fc800078e02ff */
[----:B------:R-:W-:-:S06]  /*1210*/  IMAD.HI.U32 R17, R9, R17, R8 ;  /* 0x0000001109117227 */ /* 0x000fcc00078e0008 */
        /* <DEDUP_REMOVED lines=12> */
[----:B------:R-:W-:-:S13]  /*12e0*/  ISETP.NE.AND P1, PT, R8, 0x3, PT ;  /* 0x000000030800780c */ /* 0x000fda0003f25270 */
[----:B------:R-:W-:Y:S05]  /*12f0*/  @!P1 BRA `(.L_x_133) ;  /* 0x0000000000749947 */ /* 0x000fea0003800000 */
[----:B------:R-:W-:-:S04]  /*1300*/  IMAD.WIDE R8, R13, 0x2, RZ ;  /* 0x000000020d087825 */ /* 0x000fc800078e02ff */
[----:B------:R-:W-:Y:S02]  /*1310*/  IMAD.MOV.U32 R14, RZ, RZ, R20 ;  /* 0x000000ffff0e7224 */ /* 0x000fe400078e0014 */
[----:B------:R-:W-:-:S03]  /*1320*/  IMAD.WIDE.U32 R8, R20, 0x8, R8 ;  /* 0x0000000814087825 */ /* 0x000fc600078e0008 */
[----:B------:R-:W-:Y:S02]  /*1330*/  IADD3 R10, P1, P2, R8, UR4, R6 ;  /* 0x00000004080a7c10 */ /* 0x000fe4000fa3e006 */
[----:B------:R-:W-:Y:S02]  /*1340*/  IADD3 R8, PT, PT, R11, 0x1, RZ ;  /* 0x000000010b087810 */ /* 0x000fe40007ffe0ff */
[----:B------:R-:W-:Y:S02]  /*1350*/  IADD3 R10, P3, PT, R10, 0x4, RZ ;  /* 0x000000040a0a7810 */ /* 0x000fe40007f7e0ff */
[----:B------:R-:W-:Y:S02]  /*1360*/  IADD3.X R9, PT, PT, R9, UR5, R7, P1, P2 ;  /* 0x0000000509097c10 */ /* 0x000fe40008fe4407 */
[----:B------:R-:W-:-:S03]  /*1370*/  LOP3.LUT R8, R8, 0x3, RZ, 0xc0, !PT ;  /* 0x0000000308087812 */ /* 0x000fc600078ec0ff */
[----:B------:R-:W-:Y:S01]  /*1380*/  IMAD.X R11, RZ, RZ, R9, P3 ;  /* 0x000000ffff0b7224 */ /* 0x000fe200018e0609 */
[----:B------:R-:W-:-:S07]  /*1390*/  IADD3 R16, PT, PT, -R8, RZ, RZ ;  /* 0x000000ff08107210 */ /* 0x000fce0007ffe1ff */
.L_x_134:
[----:B------:R-:W-:Y:S01]  /*13a0*/  MOV R8, R10 ;  /* 0x0000000a00087202 */ /* 0x000fe20000000f00 */
[----:B------:R-:W-:-:S05]  /*13b0*/  IMAD.MOV.U32 R9, RZ, RZ, R11 ;  /* 0x000000ffff097224 */ /* 0x000fca00078e000b */
[----:B------:R-:W2:Y:S04]  /*13c0*/  LDG.E.U16 R10, desc[UR8][R8.64+-0x4] ;  /* 0xfffffc08080a7981 */ /* 0x000ea8000c1e1500 */
[----:B------:R-:W3:Y:S04]  /*13d0*/  LDG.E.U16 R17, desc[UR8][R8.64+-0x2] ;  /* 0xfffffe0808117981 */ /* 0x000ee8000c1e1500 */
[----:B------:R-:W4:Y:S04]  /*13e0*/  LDG.E.U16 R18, desc[UR8][R8.64] ;  /* 0x0000000808127981 */ /* 0x000f28000c1e1500 */
[----:B------:R-:W5:Y:S01]  /*13f0*/  LDG.E.U16 R21, desc[UR8][R8.64+0x2] ;  /* 0x0000020808157981 */ /* 0x000f62000c1e1500 */
[----:B------:R-:W-:Y:S01]  /*1400*/  IADD3 R16, PT, PT, R16, 0x1, RZ ;  /* 0x0000000110107810 */ /* 0x000fe20007ffe0ff */
[----:B------:R-:W-:-:S03]  /*1410*/  IMAD.IADD R14, R3, 0x1, R14 ;  /* 0x00000001030e7824 */ /* 0x000fc600078e020e */
[----:B------:R-:W-:Y:S02]  /*1420*/  ISETP.NE.AND P1, PT, R16, RZ, PT ;  /* 0x000000ff1000720c */ /* 0x000fe40003f25270 */
[----:B--2---:R-:W-:Y:S01]  /*1430*/  SHF.L.U32 R11, R10, 0x10, RZ ;  /* 0x000000100a0b7819 */ /* 0x004fe200000006ff */
[----:B---3--:R-:W-:-:S04]  /*1440*/  IMAD.U32 R17, R17, 0x10000, RZ ;  /* 0x0001000011117824 */ /* 0x008fc800078e00ff */
[----:B------:R-:W-:Y:S01]  /*1450*/  FFMA.FTZ R2, R11, R11, R2 ;  /* 0x0000000b0b027223 */ /* 0x000fe20000010002 */
[----:B------:R-:W-:-:S04]  /*1460*/  IMAD.WIDE.U32 R10, R3, 0x8, R8 ;  /* 0x00000008030a7825 */ /* 0x000fc800078e0008 */
[----:B------:R-:W-:Y:S01]  /*1470*/  FFMA.FTZ R2, R17, R17, R2 ;  /* 0x0000001111027223 */ /* 0x000fe20000010002 */
[----:B----4-:R-:W-:Y:S01]  /*1480*/  IMAD.U32 R19, R18, 0x10000, RZ ;  /* 0x0001000012137824 */ /* 0x010fe200078e00ff */
[----:B-----5:R-:W-:-:S03]  /*1490*/  SHF.L.U32 R21, R21, 0x10, RZ ;  /* 0x0000001015157819 */ /* 0x020fc600000006ff */
[----:B------:R-:W-:-:S04]  /*14a0*/  FFMA.FTZ R2, R19, R19, R2 ;  /* 0x0000001313027223 */ /* 0x000fc80000010002 */
[----:B------:R-:W-:Y:S01]  /*14b0*/  FFMA.FTZ R2, R21, R21, R2 ;  /* 0x0000001515027223 */ /* 0x000fe20000010002 */
[----:B------:R-:W-:Y:S06]  /*14c0*/  @P1 BRA `(.L_x_134) ;  /* 0xfffffffc00b41947 */ /* 0x000fec000383ffff */
.L_x_133:
[----:B------:R-:W-:Y:S05]  /*14d0*/  BSYNC.RECONVERGENT B2 ;  /* 0x0000000000027941 */ /* 0x000fea0003800200 */
.L_x_132:
[----:B------:R-:W-:Y:S05]  /*14e0*/  @!P0 BRA `(.L_x_131) ;  /* 0x0000000000f88947 */ /* 0x000fea0003800000 */
[C---:B------:R-:W-:Y:S01]  /*14f0*/  LEA R16, R3.reuse, R14, 0x1 ;  /* 0x0000000e03107211 */ /* 0x040fe200078e08ff */
[----:B------:R-:W-:Y:S02]  /*1500*/  IMAD R17, R3, 0x3, R14 ;  /* 0x0000000303117824 */ /* 0x000fe400078e020e */
[----:B------:R-:W-:-:S07]  /*1510*/  IMAD.IADD R18, R14, 0x1, R3 ;  /* 0x000000010e127824 */ /* 0x000fce00078e0203 */
.L_x_135:
[----:B------:R-:W-:-:S05]  /*1520*/  IMAD.WIDE.U32 R8, R14, 0x8, R4 ;  /* 0x000000080e087825 */ /* 0x000fca00078e0004 */
[----:B------:R-:W2:Y:S04]  /*1530*/  LDG.E.U16 R25, desc[UR8][R8.64] ;  /* 0x0000000808197981 */ /* 0x000ea8000c1e1500 */
[----:B------:R-:W3:Y:S04]  /*1540*/  LDG.E.U16 R26, desc[UR8][R8.64+0x2] ;  /* 0x00000208081a7981 */ /* 0x000ee8000c1e1500 */
[----:B------:R-:W4:Y:S04]  /*1550*/  LDG.E.U16 R24, desc[UR8][R8.64+0x4] ;  /* 0x0000040808187981 */ /* 0x000f28000c1e1500 */
[----:B------:R-:W5:Y:S01]  /*1560*/  LDG.E.U16 R21, desc[UR8][R8.64+0x6] ;  /* 0x0000060808157981 */ /* 0x000f62000c1e1500 */
[----:B------:R-:W-:-:S05]  /*1570*/  IMAD.WIDE.U32 R10, R18, 0x8, R4 ;  /* 0x00000008120a7825 */ /* 0x000fca00078e0004 */
[----:B------:R-:W5:Y:S01]  /*1580*/  LDG.E.U16 R19, desc[UR8][R10.64] ;  /* 0x000000080a137981 */ /* 0x000f62000c1e1500 */
[----:B--2---:R-:W-:-:S05]  /*1590*/  SHF.L.U32 R25, R25, 0x10, RZ ;  /* 0x0000001019197819 */ /* 0x004fca00000006ff */
[----:B------:R-:W-:Y:S01]  /*15a0*/  FFMA.FTZ R2, R25, R25, R2 ;  /* 0x0000001919027223 */ /* 0x000fe20000010002 */
[----:B---3--:R-:W-:Y:S01]  /*15b0*/  IMAD.U32 R25, R26, 0x10000, RZ ;  /* 0x000100001a197824 */ /* 0x008fe200078e00ff */
[----:B----4-:R-:W-:-:S03]  /*15c0*/  SHF.L.U32 R24, R24, 0x10, RZ ;  /* 0x0000001018187819 */ /* 0x010fc600000006ff */
[----:B------:R-:W-:Y:S02]  /*15d0*/  FFMA.FTZ R25, R25, R25, R2 ;  /* 0x0000001919197223 */ /* 0x000fe40000010002 */
[----:B------:R-:W2:Y:S01]  /*15e0*/  LDG.E.U16 R2, desc[UR8][R10.64+0x2] ;  /* 0x000002080a027981 */ /* 0x000ea2000c1e1500 */
[----:B-----5:R-:W-:Y:S02]  /*15f0*/  IMAD.U32 R8, R21, 0x10000, RZ ;  /* 0x0001000015087824 */ /* 0x020fe400078e00ff */
[----:B------:R-:W-:Y:S02]  /*1600*/  FFMA.FTZ R25, R24, R24, R25 ;  /* 0x0000001818197223 */ /* 0x000fe40000010019 */
[----:B------:R-:W3:Y:S02]  /*1610*/  LDG.E.U16 R24, desc[UR8][R10.64+0x4] ;  /* 0x000004080a187981 */ /* 0x000ee4000c1e1500 */
[----:B------:R-:W-:Y:S01]  /*1620*/  FFMA.FTZ R26, R8, R8, R25 ;  /* 0x00000008081a7223 */ /* 0x000fe20000010019 */
[----:B------:R-:W-:Y:S01]  /*1630*/  IMAD.WIDE.U32 R8, R16, 0x8, R4 ;  /* 0x0000000810087825 */ /* 0x000fe200078e0004 */
[----:B------:R0:W4:Y:S01]  /*1640*/  LDG.E.U16 R21, desc[UR8][R10.64+0x6] ;  /* 0x000006080a157981 */ /* 0x000122000c1e1500 */
[----:B------:R-:W-:-:S03]  /*1650*/  SHF.L.U32 R19, R19, 0x10, RZ ;  /* 0x0000001013137819 */ /* 0x000fc600000006ff */
[----:B------:R-:W5:Y:S02]  /*1660*/  LDG.E.U16 R25, desc[UR8][R8.64] ;  /* 0x0000000808197981 */ /* 0x000f64000c1e1500 */
[----:B------:R-:W-:Y:S02]  /*1670*/  FFMA.FTZ R26, R19, R19, R26 ;  /* 0x00000013131a7223 */ /* 0x000fe4000001001a */
[----:B------:R-:W5:Y:S01]  /*1680*/  LDG.E.U16 R19, desc[UR8][R8.64+0x2] ;  /* 0x0000020808137981 */ /* 0x000f62000c1e1500 */
[----:B0-----:R-:W-:-:S04]  /*1690*/  IMAD.WIDE.U32 R10, R17, 0x8, R4 ;  /* 0x00000008110a7825 */ /* 0x001fc800078e0004 */
[----:B--2---:R-:W-:Y:S02]  /*16a0*/  IMAD.U32 R27, R2, 0x10000, RZ ;  /* 0x00010000021b7824 */ /* 0x004fe400078e00ff */
[----:B------:R-:W2:Y:S02]  /*16b0*/  LDG.E.U16 R2, desc[UR8][R8.64+0x4] ;  /* 0x0000040808027981 */ /* 0x000ea4000c1e1500 */
[----:B------:R-:W-:Y:S01]  /*16c0*/  FFMA.FTZ R26, R27, R27, R26 ;  /* 0x0000001b1b1a7223 */ /* 0x000fe2000001001a */
[----:B---3--:R-:W-:Y:S02]  /*16d0*/  SHF.L.U32 R27, R24, 0x10, RZ ;  /* 0x00000010181b7819 */ /* 0x008fe400000006ff */
[----:B------:R-:W3:Y:S01]  /*16e0*/  LDG.E.U16 R24, desc[UR8][R10.64+0x4] ;  /* 0x000004080a187981 */ /* 0x000ee2000c1e1500 */
[----:B----4-:R-:W-:Y:S02]  /*16f0*/  IMAD.U32 R21, R21, 0x10000, RZ ;  /* 0x0001000015157824 */ /* 0x010fe400078e00ff */
[----:B------:R-:W-:Y:S01]  /*1700*/  FFMA.FTZ R26, R27, R27, R26 ;  /* 0x0000001b1b1a7223 */ /* 0x000fe2000001001a */
[----:B-----5:R-:W-:-:S03]  /*1710*/  SHF.L.U32 R25, R25, 0x10, RZ ;  /* 0x0000001019197819 */ /* 0x020fc600000006ff */
[----:B------:R-:W-:Y:S02]  /*1720*/  FFMA.FTZ R26, R21, R21, R26 ;  /* 0x00000015151a7223 */ /* 0x000fe4000001001a */
[----:B------:R-:W4:Y:S02]  /*1730*/  LDG.E.U16 R21, desc[UR8][R8.64+0x6] ;  /* 0x0000060808157981 */ /* 0x000f24000c1e1500 */
[----:B------:R-:W-:Y:S01]  /*1740*/  FFMA.FTZ R26, R25, R25, R26 ;  /* 0x00000019191a7223 */ /* 0x000fe2000001001a */
[----:B------:R-:W-:Y:S02]  /*1750*/  IMAD.U32 R25, R19, 0x10000, RZ ;  /* 0x0001000013197824 */ /* 0x000fe400078e00ff */
[----:B------:R-:W5:Y:S02]  /*1760*/  LDG.E.U16 R19, desc[UR8][R10.64] ;  /* 0x000000080a137981 */ /* 0x000f64000c1e1500 */
[----:B------:R-:W-:Y:S02]  /*1770*/  FFMA.FTZ R27, R25, R25, R26 ;  /* 0x00000019191b7223 */ /* 0x000fe4000001001a */
[----:B------:R-:W3:Y:S04]  /*1780*/  LDG.E.U16 R25, desc[UR8][R10.64+0x2] ;  /* 0x000002080a197981 */ /* 0x000ee8000c1e1500 */
[----:B------:R-:W3:Y:S01]  /*1790*/  LDG.E.U16 R26, desc[UR8][R10.64+0x6] ;  /* 0x000006080a1a7981 */ /* 0x000ee2000c1e1500 */
[----:B------:R-:W-:-:S04]  /*17a0*/  IADD3 R14, PT, PT, R3, R14, R3 ;  /* 0x0000000e030e7210 */ /* 0x000fc80007ffe003 */
[----:B------:R-:W-:-:S04]  /*17b0*/  IADD3 R14, PT, PT, R3, R14, R3 ;  /* 0x0000000e030e7210 */ /* 0x000fc80007ffe003 */
[----:B------:R-:W-:Y:S01]  /*17c0*/  ISETP.GE.AND P0, PT, R14, R15, PT ;  /* 0x0000000f0e00720c */ /* 0x000fe20003f06270 */
[C---:B------:R-:W-:Y:S01]  /*17d0*/  IMAD R16, R3.reuse, 0x4, R16 ;  /* 0x0000000403107824 */ /* 0x040fe200078e0210 */
[C---:B------:R-:W-:Y:S02]  /*17e0*/  LEA R18, R3.reuse, R18, 0x2 ;  /* 0x0000001203127211 */ /* 0x040fe400078e10ff */
[----:B------:R-:W-:Y:S02]  /*17f0*/  LEA R17, R3, R17, 0x2 ;  /* 0x0000001103117211 */ /* 0x000fe400078e10ff */
[----:B--2---:R-:W-:-:S05]  /*1800*/  SHF.L.U32 R2, R2, 0x10, RZ ;  /* 0x0000001002027819 */ /* 0x004fca00000006ff */
[----:B------:R-:W-:Y:S01]  /*1810*/  FFMA.FTZ R27, R2, R2, R27 ;  /* 0x00000002021b7223 */ /* 0x000fe2000001001b */
[----:B----4-:R-:W-:-:S04]  /*1820*/  IMAD.U32 R2, R21, 0x10000, RZ ;  /* 0x0001000015027824 */ /* 0x010fc800078e00ff */
[----:B------:R-:W-:Y:S01]  /*1830*/  FFMA.FTZ R27, R2, R2, R27 ;  /* 0x00000002021b7223 */ /* 0x000fe2000001001b */
[----:B-----5:R-:W-:Y:S01]  /*1840*/  SHF.L.U32 R8, R19, 0x10, RZ ;  /* 0x0000001013087819 */ /* 0x020fe200000006ff */
[----:B---3--:R-:W-:-:S04]  /*1850*/  IMAD.U32 R2, R25, 0x10000, RZ ;  /* 0x0001000019027824 */ /* 0x008fc800078e00ff */
[----:B------:R-:W-:Y:S01]  /*1860*/  FFMA.FTZ R27, R8, R8, R27 ;  /* 0x00000008081b7223 */ /* 0x000fe2000001001b */
[----:B------:R-:W-:-:S03]  /*1870*/  SHF.L.U32 R24, R24, 0x10, RZ ;  /* 0x0000001018187819 */ /* 0x000fc600000006ff */
[----:B------:R-:W-:Y:S01]  /*1880*/  FFMA.FTZ R27, R2, R2, R27 ;  /* 0x00000002021b7223 */ /* 0x000fe2000001001b */
[----:B------:R-:W-:-:S03]  /*1890*/  IMAD.U32 R26, R26, 0x10000, RZ ;  /* 0x000100001a1a7824 */ /* 0x000fc600078e00ff */
[----:B------:R-:W-:-:S04]  /*18a0*/  FFMA.FTZ R27, R24, R24, R27 ;  /* 0x00000018181b7223 */ /* 0x000fc8000001001b */
[----:B------:R-:W-:Y:S01]  /*18b0*/  FFMA.FTZ R2, R26, R26, R27 ;  /* 0x0000001a1a027223 */ /* 0x000fe2000001001b */
[----:B------:R-:W-:Y:S06]  /*18c0*/  @!P0 BRA `(.L_x_135) ;  /* 0xfffffffc00148947 */ /* 0x000fec000383ffff */
.L_x_131:
[----:B------:R-:W-:Y:S05]  /*18d0*/  BSYNC.RECONVERGENT B1 ;  /* 0x0000000000017941 */ /* 0x000fea0003800200 */
.L_x_130:
[----:B------:R-:W-:-:S05]  /*18e0*/  IMAD R8, R15, 0x4, R20 ;  /* 0x000000040f087824 */ /* 0x000fca00078e0214 */
[----:B------:R-:W-:-:S13]  /*18f0*/  ISETP.GE.AND P0, PT, R8, R12, PT ;  /* 0x0000000c0800720c */ /* 0x000fda0003f06270 */
[----:B------:R-:W-:Y:S05]  /*1900*/  @P0 BRA `(.L_x_121) ;  /* 0x0000000400100947 */ /* 0x000fea0003800000 */
[----:B-1----:R-:W0:Y:S01]  /*1910*/  I2F.U32.RP R16, R3 ;  /* 0x0000000300107306 */ /* 0x002e220000209000 */
[----:B------:R-:W-:Y:S01]  /*1920*/  IADD3 R9, PT, PT, R8, R3, RZ ;  /* 0x0000000308097210 */ /* 0x000fe20007ffe0ff */
[----:B------:R-:W-:Y:S01]  /*1930*/  BSSY.RECONVERGENT B1, `(.L_x_136) ;  /* 0x0000029000017945 */ /* 0x000fe20003800200 */
[----:B------:R-:W-:Y:S02]  /*1940*/  ISETP.NE.U32.AND P2, PT, R3, RZ, PT ;  /* 0x000000ff0300720c */ /* 0x000fe40003f45070 */
[----:B------:R-:W-:Y:S02]  /*1950*/  ISETP.GE.AND P0, PT, R9, R12, PT ;  /* 0x0000000c0900720c */ /* 0x000fe40003f06270 */
[----:B------:R-:W-:Y:S02]  /*1960*/  VIMNMX R14, PT, PT, R12, R9, !PT ;  /* 0x000000090c0e7248 */ /* 0x000fe40007fe0100 */
[----:B------:R-:W-:-:S04]  /*1970*/  SEL R15, RZ, 0x1, P0 ;  /* 0x00000001ff0f7807 */ /* 0x000fc80000000000 */
[----:B------:R-:W-:Y:S01]  /*1980*/  IADD3 R14, PT, PT, R14, -R9, -R15 ;  /* 0x800000090e0e7210 */ /* 0x000fe20007ffe80f */
        /* <DEDUP_REMOVED lines=21> */
[----:B------:R-:W-:-:S04]  /*1ae0*/  IMAD.WIDE R6, R13, 0x2, R6 ;  /* 0x000000020d067825 */ /* 0x000fc800078e0206 */
[----:B------:R-:W-:Y:S01]  /*1af0*/  VIADD R9, R9, 0x1 ;  /* 0x0000000109097836 */ /* 0x000fe20000000000 */
[----:B------:R-:W-:-:S04]  /*1b00*/  IADD3 R6, P0, PT, R6, UR4, RZ ;  /* 0x0000000406067c10 */ /* 0x000fc8000ff1e0ff */
[----:B------:R-:W-:Y:S02]  /*1b10*/  LOP3.LUT R9, R9, 0x3, RZ, 0xc0, !PT ;  /* 0x0000000309097812 */ /* 0x000fe400078ec0ff */
[----:B------:R-:W-:Y:S02]  /*1b20*/  IADD3.X R7, PT, PT, R7, UR5, RZ, P0, !PT ;  /* 0x0000000507077c10 */ /* 0x000fe400087fe4ff */
[----:B------:R-:W-:-:S07]  /*1b30*/  IADD3 R9, PT, PT, -R9, RZ, RZ ;  /* 0x000000ff09097210 */ /* 0x000fce0007ffe1ff */
.L_x_138:
[----:B------:R-:W-:-:S06]  /*1b40*/  IMAD.WIDE R10, R8, 0x2, R6 ;  /* 0x00000002080a7825 */ /* 0x000fcc00078e0206 */
[----:B------:R-:W2:Y:S01]  /*1b50*/  LDG.E.U16 R10, desc[UR8][R10.64] ;  /* 0x000000080a0a7981 */ /* 0x000ea2000c1e1500 */
[----:B------:R-:W-:Y:S02]  /*1b60*/  VIADD R9, R9, 0x1 ;  /* 0x0000000109097836 */ /* 0x000fe40000000000 */
[----:B------:R-:W-:-:S03]  /*1b70*/  IMAD.IADD R8, R3, 0x1, R8 ;  /* 0x0000000103087824 */ /* 0x000fc600078e0208 */
[----:B------:R-:W-:Y:S02]  /*1b80*/  ISETP.NE.AND P0, PT, R9, RZ, PT ;  /* 0x000000ff0900720c */ /* 0x000fe40003f05270 */
[----:B--2---:R-:W-:-:S05]  /*1b90*/  SHF.L.U32 R13, R10, 0x10, RZ ;  /* 0x000000100a0d7819 */ /* 0x004fca00000006ff */
[----:B------:R-:W-:-:S06]  /*1ba0*/  FFMA.FTZ R2, R13, R13, R2 ;  /* 0x0000000d0d027223 */ /* 0x000fcc0000010002 */
[----:B------:R-:W-:Y:S05]  /*1bb0*/  @P0 BRA `(.L_x_138) ;  /* 0xfffffffc00e00947 */ /* 0x000fea000383ffff */
.L_x_137:
[----:B------:R-:W-:Y:S05]  /*1bc0*/  BSYNC.RECONVERGENT B1 ;  /* 0x0000000000017941 */ /* 0x000fea0003800200 */
.L_x_136:
[----:B------:R-:W-:Y:S05]  /*1bd0*/  @!P1 BRA `(.L_x_121) ;  /* 0x00000000005c9947 */ /* 0x000fea0003800000 */
[----:B------:R-:W-:-:S07]  /*1be0*/  SHF.L.U32 R9, R3, 0x1, RZ ;  /* 0x0000000103097819 */ /* 0x000fce00000006ff */
.L_x_139:
[----:B------:R-:W-:-:S03]  /*1bf0*/  IMAD.WIDE R14, R8, 0x2, R4 ;  /* 0x00000002080e7825 */ /* 0x000fc600078e0204 */
[----:B------:R-:W-:-:S03]  /*1c00*/  IADD3 R16, P0, PT, R9, R14, RZ ;  /* 0x0000000e09107210 */ /* 0x000fc60007f1e0ff */
[----:B------:R-:W2:Y:S02]  /*1c10*/  LDG.E.U16 R14, desc[UR8][R14.64] ;  /* 0x000000080e0e7981 */ /* 0x000ea4000c1e1500 */
[----:B------:R-:W-:Y:S01]  /*1c20*/  IMAD.X R17, RZ, RZ, R15, P0 ;  /* 0x000000ffff117224 */ /* 0x000fe200000e060f */
[----:B------:R-:W-:-:S04]  /*1c30*/  IADD3 R6, P0, PT, R9, R16, RZ ;  /* 0x0000001009067210 */ /* 0x000fc80007f1e0ff */
[----:B------:R-:W-:Y:S01]  /*1c40*/  IADD3.X R7, PT, PT, RZ, R17, RZ, P0, !PT ;  /* 0x00000011ff077210 */ /* 0x000fe200007fe4ff */
[----:B------:R-:W3:Y:S01]  /*1c50*/  LDG.E.U16 R16, desc[UR8][R16.64] ;  /* 0x0000000810107981 */ /* 0x000ee2000c1e1500 */
[----:B------:R-:W-:-:S03]  /*1c60*/  IADD3 R10, P0, PT, R9, R6, RZ ;  /* 0x00000006090a7210 */ /* 0x000fc60007f1e0ff */
[----:B------:R-:W4:Y:S02]  /*1c70*/  LDG.E.U16 R6, desc[UR8][R6.64] ;  /* 0x0000000806067981 */ /* 0x000f24000c1e1500 */
[----:B------:R-:W-:-:S05]  /*1c80*/  IMAD.X R11, RZ, RZ, R7, P0 ;  /* 0x000000ffff0b7224 */ /* 0x000fca00000e0607 */
[----:B------:R-:W5:Y:S01]  /*1c90*/  LDG.E.U16 R10, desc[UR8][R10.64] ;  /* 0x000000080a0a7981 */ /* 0x000f62000c1e1500 */
[----:B------:R-:W-:-:S04]  /*1ca0*/  LEA R8, R3, R8, 0x2 ;  /* 0x0000000803087211 */ /* 0x000fc800078e10ff */
[----:B------:R-:W-:Y:S02]  /*1cb0*/  ISETP.GE.AND P0, PT, R8, R12, PT ;  /* 0x0000000c0800720c */ /* 0x000fe40003f06270 */
[----:B--2---:R-:W-:-:S05]  /*1cc0*/  SHF.L.U32 R13, R14, 0x10, RZ ;  /* 0x000000100e0d7819 */ /* 0x004fca00000006ff */
[----:B------:R-:W-:Y:S01]  /*1cd0*/  FFMA.FTZ R2, R13, R13, R2 ;  /* 0x0000000d0d027223 */ /* 0x000fe20000010002 */
[----:B---3--:R-:W-:Y:S02]  /*1ce0*/  IMAD.U32 R19, R16, 0x10000, RZ ;  /* 0x0001000010137824 */ /* 0x008fe400078e00ff */
[----:B----4-:R-:W-:Y:S02]  /*1cf0*/  IMAD.U32 R13, R6, 0x10000, RZ ;  /* 0x00010000060d7824 */ /* 0x010fe400078e00ff */
[----:B------:R-:W-:-:S04]  /*1d00*/  FFMA.FTZ R2, R19, R19, R2 ;  /* 0x0000001313027223 */ /* 0x000fc80000010002 */
[----:B------:R-:W-:Y:S01]  /*1d10*/  FFMA.FTZ R2, R13, R13, R2 ;  /* 0x0000000d0d027223 */ /* 0x000fe20000010002 */
[----:B-----5:R-:W-:-:S05]  /*1d20*/  SHF.L.U32 R15, R10, 0x10, RZ ;  /* 0x000000100a0f7819 */ /* 0x020fca00000006ff */
[----:B------:R-:W-:Y:S01]  /*1d30*/  FFMA.FTZ R2, R15, R15, R2 ;  /* 0x0000000f0f027223 */ /* 0x000fe20000010002 */
[----:B------:R-:W-:Y:S06]  /*1d40*/  @!P0 BRA `(.L_x_139) ;  /* 0xfffffffc00a88947 */ /* 0x000fec000383ffff */
.L_x_121:
[----:B------:R-:W-:Y:S05]  /*1d50*/  BSYNC.RECONVERGENT B0 ;  /* 0x0000000000007941 */ /* 0x000fea0003800200 */
.L_x_119:
        /* <DEDUP_REMOVED lines=29> */
[----:B-1----:R-:W-:-:S05]  /*1f30*/  IMAD.U32 R2, RZ, RZ, UR4 ;  /* 0x00000004ff027e24 */ /* 0x002fca000f8e00ff */
        /* <DEDUP_REMOVED lines=41> */
.L_x_141:
[----:B------:R-:W-:Y:S01]  /*21d0*/  LOP3.LUT R4, R20, 0x3e0, RZ, 0xc0, !PT ;  /* 0x000003e014047812 */ /* 0x000fe200078ec0ff */
[----:B------:R-:W0:Y:S03]  /*21e0*/  S2R R9, SR_LANEID ;  /* 0x0000000000097919 */ /* 0x000e260000000000 */
[----:B------:R-:W-:Y:S02]  /*21f0*/  IADD3 R6, PT, PT, R4, 0x20, RZ ;  /* 0x0000002004067810 */ /* 0x000fe40007ffe0ff */
[----:B------:R-:W-:Y:S02]  /*2200*/  LOP3.LUT R4, RZ, R4, RZ, 0x33, !PT ;  /* 0x00000004ff047212 */ /* 0x000fe400078e33ff */
[----:B------:R-:W-:-:S03]  /*2210*/  ISETP.GT.U32.AND P0, PT, R6, R3, PT ;  /* 0x000000030600720c */ /* 0x000fc60003f04070 */
[----:B------:R-:W-:-:S05]  /*2220*/  IMAD.IADD R4, R4, 0x1, R3 ;  /* 0x0000000104047824 */ /* 0x000fca00078e0203 */
[----:B------:R-:W-:-:S05]  /*2230*/  SEL R5, R4, 0x1f, P0 ;  /* 0x0000001f04057807 */ /* 0x000fca0000000000 */
        /* <DEDUP_REMOVED lines=97> */
.L_x_143:
[----:B------:R-:W-:Y:S01]  /*2850*/  I2FP.F32.S32 R4, R0 ;  /* 0x0000000000047245 */ /* 0x000fe20000201400 */
[----:B------:R-:W0:Y:S05]  /*2860*/  LDCU UR4, c[0x0][0x3c0] ;  /* 0x00007800ff0477ac */ /* 0x000e2a0008000800 */
[----:B------:R-:W0:Y:S02]  /*2870*/  MUFU.RCP R4, R4 ;  /* 0x0000000400047308 */ /* 0x000e240000001000 */
[----:B0-----:R-:W-:-:S06]  /*2880*/  FFMA.FTZ R21, R4, R21, UR4 ;  /* 0x0000000404157e23 */ /* 0x001fcc0008010015 */
[----:B------:R-:W0:Y:S02]  /*2890*/  MUFU.RSQ R21, R21 ;  /* 0x0000001500157308 */ /* 0x000e240000001400 */
[----:B0-----:R2:W-:Y:S02]  /*28a0*/  STS [R2], R21 ;  /* 0x0000001502007388 */ /* 0x0015e40000000800 */
.L_x_142:
[----:B------:R-:W-:Y:S05]  /*28b0*/  BSYNC.RECONVERGENT B0 ;  /* 0x0000000000007941 */ /* 0x000fea0003800200 */
.L_x_140:
[----:B------:R-:W-:Y:S01]  /*28c0*/  SHF.R.S32.HI R5, RZ, 0x1f, R0 ;  /* 0x0000001fff057819 */ /* 0x000fe20000011400 */
[----:B------:R-:W-:Y:S01]  /*28d0*/  BAR.SYNC.DEFER_BLOCKING 0x0 ;  /* 0x0000000000007b1d */ /* 0x000fe20000010000 */
[----:B------:R-:W-:Y:S02]  /*28e0*/  IMAD R9, R0, UR6, RZ ;  /* 0x0000000600097c24 */ /* 0x000fe4000f8e02ff */
[----:B------:R-:W-:-:S04]  /*28f0*/  LEA.HI R5, R5, R0, RZ, 0x2 ;  /* 0x0000000005057211 */ /* 0x000fc800078f10ff */
[----:B------:R-:W-:-:S04]  /*2900*/  SHF.R.S32.HI R7, RZ, 0x2, R5 ;  /* 0x00000002ff077819 */ /* 0x000fc80000011405 */
[----:B------:R-:W-:-:S13]  /*2910*/  ISETP.GE.AND P0, PT, R20, R7, PT ;  /* 0x000000071400720c */ /* 0x000fda0003f06270 */
[----:B------:R-:W-:Y:S05]  /*2920*/  @P0 EXIT ;  /* 0x000000000000094d */ /* 0x000fea0003800000 */
[----:B------:R-:W3:Y:S01]  /*2930*/  I2F.U32.RP R6, R3 ;  /* 0x0000000300067306 */ /* 0x000ee20000209000 */
[----:B012---:R-:W-:Y:S01]  /*2940*/  IMAD.IADD R2, R20, 0x1, R3 ;  /* 0x0000000114027824 */ /* 0x007fe200078e0203 */
[----:B------:R-:W-:Y:S01]  /*2950*/  ISETP.NE.U32.AND P2, PT, R3, RZ, PT ;  /* 0x000000ff0300720c */ /* 0x000fe20003f45070 */
[----:B------:R-:W0:Y:S01]  /*2960*/  S2UR UR5, SR_CgaCtaId ;  /* 0x00000000000579c3 */ /* 0x000e220000008800 */
[----:B------:R-:W-:Y:S01]  /*2970*/  UMOV UR4, 0x400 ;  /* 0x0000040000047882 */ /* 0x000fe20000000000 */
[----:B------:R-:W1:Y:S01]  /*2980*/  LDCU.64 UR6, c[0x0][0x3b8] ;  /* 0x00007700ff0677ac */ /* 0x000e620008000a00 */
[CC--:B------:R-:W-:Y:S01]  /*2990*/  ISETP.GE.U32.AND P0, PT, R2.reuse, R7.reuse, PT ;  /* 0x000000070200720c */ /* 0x0c0fe20003f06070 */
[----:B------:R-:W-:Y:S01]  /*29a0*/  BSSY.RECONVERGENT B0, `(.L_x_144) ;  /* 0x000004d000007945 */ /* 0x000fe20003800200 */
[----:B------:R-:W-:Y:S02]  /*29b0*/  VIMNMX.U32 R0, PT, PT, R2, R7, !PT ;  /* 0x0000000702007248 */ /* 0x000fe40007fe0000 */
[----:B------:R-:W-:-:S04]  /*29c0*/  SEL R11, RZ, 0x1, P0 ;  /* 0x00000001ff0b7807 */ /* 0x000fc80000000000 */
[----:B------:R-:W-:Y:S01]  /*29d0*/  IADD3 R0, PT, PT, R0, -R2, -R11 ;  /* 0x8000000200007210 */ /* 0x000fe20007ffe80b */
[----:B---3--:R-:W2:Y:S01]  /*29e0*/  MUFU.RCP R6, R6 ;  /* 0x0000000600067308 */ /* 0x008ea20000001000 */
[----:B0-----:R-:W-:Y:S01]  /*29f0*/  ULEA UR4, UR5, UR4, 0x18 ;  /* 0x0000000405047291 */ /* 0x001fe2000f8ec0ff */
[----:B--2---:R-:W-:-:S06]  /*2a00*/  VIADD R4, R6, 0xffffffe ;  /* 0x0ffffffe06047836 */ /* 0x004fcc0000000000 */
[----:B------:R0:W2:Y:S02]  /*2a10*/  F2I.FTZ.U32.TRUNC.NTZ R5, R4 ;  /* 0x0000000400057305 */ /* 0x0000a4000021f000 */
[----:B0-----:R-:W-:Y:S01]  /*2a20*/  HFMA2 R4, -RZ, RZ, 0, 0 ;  /* 0x00000000ff047431 */ /* 0x001fe200000001ff */
[----:B--2---:R-:W-:-:S05]  /*2a30*/  IADD3 R8, PT, PT, RZ, -R5, RZ ;  /* 0x80000005ff087210 */ /* 0x004fca0007ffe0ff */
[----:B------:R-:W-:-:S04]  /*2a40*/  IMAD R13, R8, R3, RZ ;  /* 0x00000003080d7224 */ /* 0x000fc800078e02ff */
[----:B------:R-:W-:-:S06]  /*2a50*/  IMAD.HI.U32 R13, R5, R13, R4 ;  /* 0x0000000d050d7227 */ /* 0x000fcc00078e0004 */
[----:B------:R-:W-:-:S04]  /*2a60*/  IMAD.HI.U32 R2, R13, R0, RZ ;  /* 0x000000000d027227 */ /* 0x000fc800078e00ff */
[----:B------:R-:W-:-:S04]  /*2a70*/  IMAD.MOV R4, RZ, RZ, -R2 ;  /* 0x000000ffff047224 */ /* 0x000fc800078e0a02 */
[----:B------:R-:W-:Y:S02]  /*2a80*/  IMAD R0, R3, R4, R0 ;  /* 0x0000000403007224 */ /* 0x000fe400078e0200 */
[----:B------:R-:W0:Y:S03]  /*2a90*/  LDC.64 R4, c[0x0][0x380] ;  /* 0x0000e000ff047b82 */ /* 0x000e260000000a00 */
[----:B------:R-:W-:-:S13]  /*2aa0*/  ISETP.GE.U32.AND P0, PT, R0, R3, PT ;  /* 0x000000030000720c */ /* 0x000fda0003f06070 */
[----:B------:R-:W-:Y:S01]  /*2ab0*/  @P0 IADD3 R0, PT, PT, R0, -R3, RZ ;  /* 0x8000000300000210 */ /* 0x000fe20007ffe0ff */
[----:B------:R-:W-:-:S03]  /*2ac0*/  @P0 VIADD R2, R2, 0x1 ;  /* 0x0000000102020836 */ /* 0x000fc60000000000 */
[----:B------:R-:W-:Y:S01]  /*2ad0*/  ISETP.GE.U32.AND P1, PT, R0, R3, PT ;  /* 0x000000030000720c */ /* 0x000fe20003f26070 */
[----:B0-----:R-:W-:-:S12]  /*2ae0*/  IMAD.WIDE.U32 R4, R9, 0x2, R4 ;  /* 0x0000000209047825 */ /* 0x001fd800078e0004 */
[----:B------:R-:W-:Y:S02]  /*2af0*/  @P1 IADD3 R2, PT, PT, R2, 0x1, RZ ;  /* 0x0000000102021810 */ /* 0x000fe40007ffe0ff */
[----:B------:R-:W-:-:S05]  /*2b00*/  @!P2 LOP3.LUT R2, RZ, R3, RZ, 0x33, !PT ;  /* 0x00000003ff02a212 */ /* 0x000fca00078e33ff */
[----:B------:R-:W-:-:S05]  /*2b10*/  IMAD.IADD R2, R11, 0x1, R2 ;  /* 0x000000010b027824 */ /* 0x000fca00078e0202 */
[C---:B------:R-:W-:Y:S02]  /*2b20*/  LOP3.LUT R0, R2.reuse, 0x3, RZ, 0xc0, !PT ;  /* 0x0000000302007812 */ /* 0x040fe400078ec0ff */
[----:B------:R-:W-:Y:S02]  /*2b30*/  ISETP.GE.U32.AND P0, PT, R2, 0x3, PT ;  /* 0x000000030200780c */ /* 0x000fe40003f06070 */
[----:B------:R-:W-:Y:S02]  /*2b40*/  ISETP.NE.AND P1, PT, R0, 0x3, PT ;  /* 0x000000030000780c */ /* 0x000fe40003f25270 */
[----:B------:R-:W0:Y:S11]  /*2b50*/  LDS R0, [UR4] ;  /* 0x00000004ff007984 */ /* 0x000e360008000800 */
[----:B-1----:R-:W-:Y:S05]  /*2b60*/  @!P1 BRA `(.L_x_145) ;  /* 0x0000000000c09947 */ /* 0x002fea0003800000 */
[----:B------:R-:W-:Y:S01]  /*2b70*/  IADD3 R2, PT, PT, R2, 0x1, RZ ;  /* 0x0000000102027810 */ /* 0x000fe20007ffe0ff */
[----:B------:R-:W-:-:S03]  /*2b80*/  IMAD.WIDE.U32 R8, R20, 0x8, RZ ;  /* 0x0000000814087825 */ /* 0x000fc600078e00ff */
[----:B------:R-:W-:-:S05]  /*2b90*/  LOP3.LUT R2, R2, 0x3, RZ, 0xc0, !PT ;  /* 0x0000000302027812 */ /* 0x000fca00078ec0ff */
[----:B------:R-:W-:Y:S02]  /*2ba0*/  IMAD R20, R2, R3, R20 ;  /* 0x0000000302147224 */ /* 0x000fe400078e0214 */
[----:B------:R-:W-:-:S07]  /*2bb0*/  IMAD.MOV R2, RZ, RZ, -R2 ;  /* 0x000000ffff027224 */ /* 0x000fce00078e0a02 */
.L_x_146:
[----:B------:R-:W-:-:S04]  /*2bc0*/  IADD3 R12, P1, PT, R8, R22, RZ ;  /* 0x00000016080c7210 */ /* 0x000fc80007f3e0ff */
[----:B------:R-:W-:-:S06]  /*2bd0*/  IADD3.X R13, PT, PT, R9, R23, RZ, P1, !PT ;  /* 0x00000017090d7210 */ /* 0x000fcc0000ffe4ff */
[----:B------:R-:W2:Y:S01]  /*2be0*/  LDG.E.64 R12, desc[UR8][R12.64] ;  /* 0x000000080c0c7981 */ /* 0x000ea2000c1e1b00 */
[----:B-1----:R-:W-:-:S04]  /*2bf0*/  IADD3 R10, P1, PT, R8, UR6, RZ ;  /* 0x00000006080a7c10 */ /* 0x002fc8000ff3e0ff */
[----:B------:R-:W-:-:S06]  /*2c00*/  IADD3.X R11, PT, PT, R9, UR7, RZ, P1, !PT ;  /* 0x00000007090b7c10 */ /* 0x000fcc0008ffe4ff */
[----:B------:R-:W3:Y:S01]  /*2c10*/  LDG.E.64.CONSTANT R10, desc[UR8][R10.64] ;  /* 0x000000080a0a7981 */ /* 0x000ee2000c1e9b00 */
[----:B------:R-:W-:Y:S01]  /*2c20*/  IADD3 R2, PT, PT, R2, 0x1, RZ ;  /* 0x0000000102027810 */ /* 0x000fe20007ffe0ff */
[C---:B--2---:R-:W-:Y:S01]  /*2c30*/  IMAD.U32 R15, R12.reuse, 0x10000, RZ ;  /* 0x000100000c0f7824 */ /* 0x044fe200078e00ff */
[----:B------:R-:W-:Y:S02]  /*2c40*/  PRMT R14, R12, 0x7632, R14 ;  /* 0x000076320c0e7816 */ /* 0x000fe4000000000e */
[C---:B------:R-:W-:Y:S01]  /*2c50*/  SHF.L.U32 R17, R13.reuse, 0x10, RZ ;  /* 0x000000100d117819 */ /* 0x040fe200000006ff */
[----:B0-----:R-:W-:Y:S01]  /*2c60*/  FMUL.FTZ R6, R0, R15 ;  /* 0x0000000f00067220 */ /* 0x001fe20000410000 */
[----:B------:R-:W-:Y:S01]  /*2c70*/  PRMT R15, R13, 0x7632, R15 ;  /* 0x000076320d0f7816 */ /* 0x000fe2000000000f */
[----:B------:R-:W-:Y:S02]  /*2c80*/  IMAD.U32 R13, R14, 0x10000, RZ ;  /* 0x000100000e0d7824 */ /* 0x000fe400078e00ff */
[C---:B------:R-:W-:Y:S01]  /*2c90*/  FMUL.FTZ R17, R0.reuse, R17 ;  /* 0x0000001100117220 */ /* 0x040fe20000410000 */
[----:B------:R-:W-:Y:S01]  /*2ca0*/  SHF.L.U32 R15, R15, 0x10, RZ ;  /* 0x000000100f0f7819 */ /* 0x000fe200000006ff */
[----:B------:R-:W-:Y:S01]  /*2cb0*/  FMUL.FTZ R14, R0, R13 ;  /* 0x0000000d000e7220 */ /* 0x000fe20000410000 */
[----:B------:R-:W0:Y:S01]  /*2cc0*/  F2F.BF16.F32 R6, R6 ;  /* 0x0000000600067304 */ /* 0x000e220000202000 */
[----:B---3--:R-:W-:-:S02]  /*2cd0*/  PRMT R12, R10, 0x7632, R12 ;  /* 0x000076320a0c7816 */ /* 0x008fc4000000000c */
[----:B------:R-:W-:Y:S01]  /*2ce0*/  FMUL.FTZ R16, R0, R15 ;  /* 0x0000000f00107220 */ /* 0x000fe20000410000 */
[C---:B------:R-:W-:Y:S01]  /*2cf0*/  PRMT R13, R11.reuse, 0x7632, R13 ;  /* 0x000076320b0d7816 */ /* 0x040fe2000000000d */
[----:B------:R-:W-:Y:S01]  /*2d00*/  IMAD.U32 R15, R10, 0x10000, RZ ;  /* 0x000100000a0f7824 */ /* 0x000fe200078e00ff */
[----:B------:R-:W-:Y:S01]  /*2d10*/  SHF.L.U32 R10, R11, 0x10, RZ ;  /* 0x000000100b0a7819 */ /* 0x000fe200000006ff */
[----:B------:R-:W-:Y:S01]  /*2d20*/  IMAD.U32 R11, R12, 0x10000, RZ ;  /* 0x000100000c0b7824 */ /* 0x000fe200078e00ff */
[----:B------:R-:W1:Y:S01]  /*2d30*/  F2F.BF16.F32 R17, R17 ;  /* 0x0000001100117304 */ /* 0x000e620000202000 */
[----:B------:R-:W-:Y:S01]  /*2d40*/  SHF.L.U32 R13, R13, 0x10, RZ ;  /* 0x000000100d0d7819 */ /* 0x000fe200000006ff */
[----:B0-----:R-:W-:-:S06]  /*2d50*/  IMAD.U32 R6, R6, 0x10000, RZ ;  /* 0x0001000006067824 */ /* 0x001fcc00078e00ff */
[----:B------:R-:W0:Y:S01]  /*2d60*/  F2F.BF16.F32 R14, R14 ;  /* 0x0000000e000e7304 */ /* 0x000e220000202000 */
[----:B------:R-:W-:Y:S01]  /*2d70*/  FMUL.FTZ R6, R6, R15 ;  /* 0x0000000f06067220 */ /* 0x000fe20000410000 */
[----:B-1----:R-:W-:-:S06]  /*2d80*/  SHF.L.U32 R17, R17, 0x10, RZ ;  /* 0x0000001011117819 */ /* 0x002fcc00000006ff */
[----:B------:R-:W1:Y:S01]  /*2d90*/  F2F.BF16.F32 R16, R16 ;  /* 0x0000001000107304 */ /* 0x000e620000202000 */
[----:B------:R-:W-:Y:S01]  /*2da0*/  FMUL.FTZ R17, R17, R10 ;  /* 0x0000000a11117220 */ /* 0x000fe20000410000 */
[----:B------:R-:W-:Y:S01]  /*2db0*/  IADD3 R10, P1, PT, R4, R8, RZ ;  /* 0x00000008040a7210 */ /* 0x000fe20007f3e0ff */
[----:B0-----:R-:W-:-:S04]  /*2dc0*/  IMAD.U32 R14, R14, 0x10000, RZ ;  /* 0x000100000e0e7824 */ /* 0x001fc800078e00ff */
[----:B------:R-:W-:Y:S01]  /*2dd0*/  FMUL.FTZ R11, R14, R11 ;  /* 0x0000000b0e0b7220 */ /* 0x000fe20000410000 */
[----:B-1----:R-:W-:-:S04]  /*2de0*/  SHF.L.U32 R12, R16, 0x10, RZ ;  /* 0x00000010100c7819 */ /* 0x002fc800000006ff */
[----:B------:R-:W-:Y:S01]  /*2df0*/  F2FP.BF16.F32.PACK_AB R16, R11, R6 ;  /* 0x000000060b10723e */ /* 0x000fe200000010ff */
[--C-:B------:R-:W-:Y:S01]  /*2e00*/  IMAD.X R11, R5, 0x1, R9.reuse, P1 ;  /* 0x00000001050b7824 */ /* 0x100fe200008e0609 */
[----:B------:R-:W-:Y:S01]  /*2e10*/  ISETP.NE.AND P1, PT, R2, RZ, PT ;  /* 0x000000ff0200720c */ /* 0x000fe20003f25270 */
[----:B------:R-:W-:Y:S01]  /*2e20*/  FMUL.FTZ R12, R12, R13 ;  /* 0x0000000d0c0c7220 */ /* 0x000fe20000410000 */
[----:B------:R-:W-:-:S04]  /*2e30*/  IMAD.WIDE.U32 R8, R3, 0x8, R8 ;  /* 0x0000000803087825 */ /* 0x000fc800078e0008 */
[----:B------:R-:W-:-:S05]  /*2e40*/  F2FP.BF16.F32.PACK_AB R17, R12, R17 ;  /* 0x000000110c11723e */ /* 0x000fca00000010ff */
[----:B------:R1:W-:Y:S02]  /*2e50*/  STG.E.64 desc[UR8][R10.64], R16 ;  /* 0x000000100a007986 */ /* 0x0003e4000c101b08 */
[----:B------:R-:W-:Y:S05]  /*2e60*/  @P1 BRA `(.L_x_146) ;  /* 0xfffffffc00541947 */ /* 0x000fea000383ffff */
.L_x_145:
[----:B------:R-:W-:Y:S05]  /*2e70*/  BSYNC.RECONVERGENT B0 ;  /* 0x0000000000007941 */ /* 0x000fea0003800200 */
.L_x_144:
[----:B------:R-:W-:Y:S05]  /*2e80*/  @!P0 EXIT ;  /* 0x000000000000894d */ /* 0x000fea0003800000 */
[----:B------:R-:W2:Y:S01]  /*2e90*/  LDC.64 R8, c[0x0][0x3b8] ;  /* 0x0000ee00ff087b82 */ /* 0x000ea20000000a00 */
[C-C-:B-1----:R-:W-:Y:S01]  /*2ea0*/  IMAD R11, R3.reuse, 0x2, R20.reuse ;  /* 0x00000002030b7824 */ /* 0x142fe200078e0214 */
[----:B------:R-:W-:Y:S01]  /*2eb0*/  IADD3 R15, PT, PT, R20, R3, RZ ;  /* 0x00000003140f7210 */ /* 0x000fe20007ffe0ff */
[----:B------:R-:W-:-:S07]  /*2ec0*/  IMAD R13, R3, 0x3, R20 ;  /* 0x00000003030d7824 */ /* 0x000fce00078e0214 */
.L_x_147:
[----:B-1----:R-:W-:-:S06]  /*2ed0*/  IMAD.WIDE.U32 R18, R20, 0x8, R22 ;  /* 0x0000000814127825 */ /* 0x002fcc00078e0016 */
[----:B------:R-:W3:Y:S01]  /*2ee0*/  LDG.E.64 R18, desc[UR8][R18.64] ;  /* 0x0000000812127981 */ /* 0x000ee2000c1e1b00 */
[----:B--2---:R-:W-:-:S06]  /*2ef0*/  IMAD.WIDE.U32 R16, R20, 0x8, R8 ;  /* 0x0000000814107825 */ /* 0x004fcc00078e0008 */
[----:B------:R-:W2:Y:S01]  /*2f00*/  LDG.E.64.CONSTANT R16, desc[UR8][R16.64] ;  /* 0x0000000810107981 */ /* 0x000ea2000c1e9b00 */
[C---:B---3--:R-:W-:Y:S01]  /*2f10*/  IMAD.U32 R21, R18.reuse, 0x10000, RZ ;  /* 0x0001000012157824 */ /* 0x048fe200078e00ff */
[----:B------:R-:W-:Y:S02]  /*2f20*/  PRMT R6, R18, 0x7632, R6 ;  /* 0x0000763212067816 */ /* 0x000fe40000000006 */
[C---:B------:R-:W-:Y:S01]  /*2f30*/  PRMT R10, R19.reuse, 0x7632, R10 ;  /* 0x00007632130a7816 */ /* 0x040fe2000000000a */
[----:B0-----:R-:W-:Y:S01]  /*2f40*/  FMUL.FTZ R2, R0, R21 ;  /* 0x0000001500027220 */ /* 0x001fe20000410000 */
[----:B------:R-:W-:Y:S02]  /*2f50*/  SHF.L.U32 R21, R19, 0x10, RZ ;  /* 0x0000001013157819 */ /* 0x000fe400000006ff */
[C---:B--2---:R-:W-:Y:S01]  /*2f60*/  PRMT R12, R17.reuse, 0x7632, R12 ;  /* 0x00007632110c7816 */ /* 0x044fe2000000000c */
[----:B------:R-:W-:Y:S01]  /*2f70*/  IMAD.U32 R19, R10, 0x10000, RZ ;  /* 0x000100000a137824 */ /* 0x000fe200078e00ff */
[----:B------:R-:W-:Y:S01]  /*2f80*/  PRMT R10, R16, 0x7632, R10 ;  /* 0x00007632100a7816 */ /* 0x000fe2000000000a */
[----:B------:R-:W-:Y:S01]  /*2f90*/  FMUL.FTZ R14, R0, R21 ;  /* 0x00000015000e7220 */ /* 0x000fe20000410000 */
[----:B------:R-:W-:Y:S01]  /*2fa0*/  SHF.L.U32 R21, R6, 0x10, RZ ;  /* 0x0000001006157819 */ /* 0x000fe200000006ff */
[----:B------:R-:W-:Y:S01]  /*2fb0*/  FMUL.FTZ R18, R0, R19 ;  /* 0x0000001300127220 */ /* 0x000fe20000410000 */
[----:B------:R-:W0:Y:S01]  /*2fc0*/  F2F.BF16.F32 R2, R2 ;  /* 0x0000000200027304 */ /* 0x000e220000202000 */
[----:B------:R-:W-:Y:S01]  /*2fd0*/  SHF.L.U32 R25, R17, 0x10, RZ ;  /* 0x0000001011197819 */ /* 0x000fe200000006ff */
[----:B------:R-:W-:-:S02]  /*2fe0*/  IMAD.U32 R17, R10, 0x10000, RZ ;  /* 0x000100000a117824 */ /* 0x000fc400078e00ff */
[----:B------:R-:W-:Y:S01]  /*2ff0*/  FMUL.FTZ R21, R0, R21 ;  /* 0x0000001500157220 */ /* 0x000fe20000410000 */
[----:B------:R-:W-:Y:S02]  /*3000*/  SHF.L.U32 R19, R16, 0x10, RZ ;  /* 0x0000001010137819 */ /* 0x000fe400000006ff */
[----:B------:R-:W-:Y:S01]  /*3010*/  SHF.L.U32 R27, R12, 0x10, RZ ;  /* 0x000000100c1b7819 */ /* 0x000fe200000006ff */
[----:B------:R-:W1:Y:S01]  /*3020*/  F2F.BF16.F32 R6, R14 ;  /* 0x0000000e00067304 */ /* 0x000e620000202000 */
[----:B0-----:R-:W-:-:S07]  /*3030*/  SHF.L.U32 R2, R2, 0x10, RZ ;  /* 0x0000001002027819 */ /* 0x001fce00000006ff */
[----:B------:R-:W0:Y:S01]  /*3040*/  F2F.BF16.F32 R21, R21 ;  /* 0x0000001500157304 */ /* 0x000e220000202000 */
[----:B------:R-:W-:Y:S01]  /*3050*/  FMUL.FTZ R2, R2, R19 ;  /* 0x0000001302027220 */ /* 0x000fe20000410000 */
[----:B-1----:R-:W-:-:S06]  /*3060*/  SHF.L.U32 R6, R6, 0x10, RZ ;  /* 0x0000001006067819 */ /* 0x002fcc00000006ff */
[----:B------:R-:W1:Y:S01]  /*3070*/  F2F.BF16.F32 R18, R18 ;  /* 0x0000001200127304 */ /* 0x000e620000202000 */
[----:B------:R-:W-:Y:S01]  /*3080*/  FMUL.FTZ R6, R6, R25 ;  /* 0x0000001906067220 */ /* 0x000fe20000410000 */
[----:B0-----:R-:W-:-:S04]  /*3090*/  IMAD.U32 R10, R21, 0x10000, RZ ;  /* 0x00010000150a7824 */ /* 0x001fc800078e00ff */
[----:B------:R-:W-:Y:S01]  /*30a0*/  FMUL.FTZ R17, R10, R17 ;  /* 0x000000110a117220 */ /* 0x000fe20000410000 */
[----:B-1----:R-:W-:Y:S01]  /*30b0*/  SHF.L.U32 R12, R18, 0x10, RZ ;  /* 0x00000010120c7819 */ /* 0x002fe200000006ff */
[----:B------:R-:W-:-:S03]  /*30c0*/  IMAD.WIDE.U32 R18, R20, 0x8, R4 ;  /* 0x0000000814127825 */ /* 0x000fc600078e0004 */
[----:B------:R-:W-:Y:S01]  /*30d0*/  F2FP.BF16.F32.PACK_AB R16, R17, R2 ;  /* 0x000000021110723e */ /* 0x000fe200000010ff */
[----:B------:R-:W-:-:S05]  /*30e0*/  FMUL.FTZ R27, R12, R27 ;  /* 0x0000001b0c1b7220 */ /* 0x000fca0000410000 */
[----:B------:R-:W-:Y:S01]  /*30f0*/  F2FP.BF16.F32.PACK_AB R17, R27, R6 ;  /* 0x000000061b11723e */ /* 0x000fe200000010ff */
[----:B------:R-:W-:-:S04]  /*3100*/  IMAD.WIDE.U32 R26, R15, 0x8, R22 ;  /* 0x000000080f1a7825 */ /* 0x000fc800078e0016 */
[----:B------:R0:W-:Y:S04]  /*3110*/  STG.E.64 desc[UR8][R18.64], R16 ;  /* 0x0000001012007986 */ /* 0x0001e8000c101b08 */
[----:B------:R-:W2:Y:S01]  /*3120*/  LDG.E.64 R26, desc[UR8][R26.64] ;  /* 0x000000081a1a7981 */ /* 0x000ea2000c1e1b00 */
[----:B------:R-:W-:-:S06]  /*3130*/  IMAD.WIDE.U32 R24, R15, 0x8, R8 ;  /* 0x000000080f187825 */ /* 0x000fcc00078e0008 */
[----:B------:R-:W3:Y:S01]  /*3140*/  LDG.E.64.CONSTANT R24, desc[UR8][R24.64] ;  /* 0x0000000818187981 */ /* 0x000ee2000c1e9b00 */
[C---:B--2---:R-:W-:Y:S01]  /*3150*/  PRMT R6, R26.reuse, 0x7632, R6 ;  /* 0x000076321a067816 */ /* 0x044fe20000000006 */
[----:B------:R-:W-:Y:S01]  /*3160*/  IMAD.U32 R21, R26, 0x10000, RZ ;  /* 0x000100001a157824 */ /* 0x000fe200078e00ff */
[C---:B------:R-:W-:Y:S02]  /*3170*/  PRMT R10, R27.reuse, 0x7632, R10 ;  /* 0x000076321b0a7816 */ /* 0x040fe4000000000a */
[----:B0-----:R-:W-:Y:S01]  /*3180*/  SHF.L.U32 R17, R6, 0x10, RZ ;  /* 0x0000001006117819 */ /* 0x001fe200000006ff */
[----:B------:R-:W-:Y:S01]  /*3190*/  FMUL.FTZ R2, R0, R21 ;  /* 0x0000001500027220 */ /* 0x000fe20000410000 */
[----:B------:R-:W-:Y:S01]  /*31a0*/  SHF.L.U32 R21, R27, 0x10, RZ ;  /* 0x000000101b157819 */ /* 0x000fe200000006ff */
[----:B------:R-:W-:Y:S01]  /*31b0*/  IMAD.U32 R19, R10, 0x10000, RZ ;  /* 0x000100000a137824 */ /* 0x000fe200078e00ff */
[----:B---3--:R-:W-:Y:S01]  /*31c0*/  PRMT R10, R24, 0x7632, R10 ;  /* 0x00007632180a7816 */ /* 0x008fe2000000000a */
[C---:B------:R-:W-:Y:S01]  /*31d0*/  FMUL.FTZ R14, R0.reuse, R17 ;  /* 0x00000011000e7220 */ /* 0x040fe20000410000 */
[C---:B------:R-:W-:Y:S01]  /*31e0*/  PRMT R12, R25.reuse, 0x7632, R12 ;  /* 0x00007632190c7816 */ /* 0x040fe2000000000c */
[C---:B------:R-:W-:Y:S01]  /*31f0*/  FMUL.FTZ R16, R0.reuse, R19 ;  /* 0x0000001300107220 */ /* 0x040fe20000410000 */
[----:B------:R-:W-:Y:S01]  /*3200*/  FMUL.FTZ R21, R0, R21 ;  /* 0x0000001500157220 */ /* 0x000fe20000410000 */
[----:B------:R-:W0:Y:S01]  /*3210*/  F2F.BF16.F32 R2, R2 ;  /* 0x0000000200027304 */ /* 0x000e220000202000 */
[----:B------:R-:W-:Y:S01]  /*3220*/  SHF.L.U32 R17, R24, 0x10, RZ ;  /* 0x0000001018117819 */ /* 0x000fe200000006ff */
[----:B------:R-:W-:Y:S01]  /*3230*/  IMAD.U32 R19, R10, 0x10000, RZ ;  /* 0x000100000a137824 */ /* 0x000fe200078e00ff */
[----:B------:R-:W-:Y:S01]  /*3240*/  SHF.L.U32 R25, R25, 0x10, RZ ;  /* 0x0000001019197819 */ /* 0x000fe200000006ff */
[----:B------:R-:W-:-:S04]  /*3250*/  IMAD.WIDE.U32 R26, R11, 0x8, R22 ;  /* 0x000000080b1a7825 */ /* 0x000fc800078e0016 */
[----:B------:R1:W2:Y:S01]  /*3260*/  F2F.BF16.F32 R6, R21 ;  /* 0x0000001500067304 */ /* 0x0002a20000202000 */
[----:B0-----:R-:W-:-:S07]  /*3270*/  SHF.L.U32 R2, R2, 0x10, RZ ;  /* 0x0000001002027819 */ /* 0x001fce00000006ff */
[----:B------:R-:W0:Y:S01]  /*3280*/  F2F.BF16.F32 R14, R14 ;  /* 0x0000000e000e7304 */ /* 0x000e220000202000 */
[----:B-1----:R-:W-:Y:S01]  /*3290*/  SHF.L.U32 R21, R12, 0x10, RZ ;  /* 0x000000100c157819 */ /* 0x002fe200000006ff */
[----:B------:R-:W-:Y:S01]  /*32a0*/  FMUL.FTZ R2, R2, R17 ;  /* 0x0000001102027220 */ /* 0x000fe20000410000 */
[----:B--2---:R-:W-:-:S05]  /*32b0*/  SHF.L.U32 R6, R6, 0x10, RZ ;  /* 0x0000001006067819 */ /* 0x004fca00000006ff */
[----:B------:R-:W1:Y:S01]  /*32c0*/  F2F.BF16.F32 R16, R16 ;  /* 0x0000001000107304 */ /* 0x000e620000202000 */
[----:B------:R-:W-:Y:S01]  /*32d0*/  FMUL.FTZ R6, R6, R25 ;  /* 0x0000001906067220 */ /* 0x000fe20000410000 */
[----:B0-----:R-:W-:-:S04]  /*32e0*/  IMAD.U32 R10, R14, 0x10000, RZ ;  /* 0x000100000e0a7824 */ /* 0x001fc800078e00ff */
[----:B------:R-:W-:Y:S01]  /*32f0*/  FMUL.FTZ R19, R10, R19 ;  /* 0x000000130a137220 */ /* 0x000fe20000410000 */
[----:B-1----:R-:W-:-:S04]  /*3300*/  SHF.L.U32 R12, R16, 0x10, RZ ;  /* 0x00000010100c7819 */ /* 0x002fc800000006ff */
[----:B------:R-:W-:Y:S01]  /*3310*/  F2FP.BF16.F32.PACK_AB R16, R19, R2 ;  /* 0x000000021310723e */ /* 0x000fe200000010ff */
[----:B------:R-:W-:-:S04]  /*3320*/  IMAD.WIDE.U32 R18, R15, 0x8, R4 ;  /* 0x000000080f127825 */ /* 0x000fc800078e0004 */
[----:B------:R-:W-:-:S05]  /*3330*/  FMUL.FTZ R17, R12, R21 ;  /* 0x000000150c117220 */ /* 0x000fca0000410000 */
[----:B------:R-:W-:-:S05]  /*3340*/  F2FP.BF16.F32.PACK_AB R17, R17, R6 ;  /* 0x000000061111723e */ /* 0x000fca00000010ff */
        /* <DEDUP_REMOVED lines=40> */
[C---:B------:R-:W-:Y:S01]  /*35d0*/  IADD3 R20, PT, PT, R3.reuse, R20, R3 ;  /* 0x0000001403147210 */ /* 0x040fe20007ffe003 */
[C---:B------:R-:W-:Y:S01]  /*35e0*/  IMAD R11, R3.reuse, 0x4, R11 ;  /* 0x00000004030b7824 */ /* 0x040fe200078e020b */
[C---:B------:R-:W-:Y:S02]  /*35f0*/  LEA R15, R3.reuse, R15, 0x2 ;  /* 0x0000000f030f7211 */ /* 0x040fe400078e10ff */
[----:B------:R-:W-:-:S04]  /*3600*/  IADD3 R20, PT, PT, R3, R20, R3 ;  /* 0x0000001403147210 */ /* 0x000fc80007ffe003 */
[----:B------:R-:W-:Y:S02]  /*3610*/  ISETP.GE.AND P0, PT, R20, R7, PT ;  /* 0x000000071400720c */ /* 0x000fe40003f06270 */
        /* <DEDUP_REMOVED lines=15> */
[----:B------:R-:W-:-:S05]  /*3710*/  SHF.L.U32 R25, R25, 0x10, RZ ;  /* 0x0000001019197819 */ /* 0x000fca00000006ff */
        /* <DEDUP_REMOVED lines=10> */
[----:B-1----:R-:W-:Y:S01]  /*37c0*/  SHF.L.U32 R12, R16, 0x10, RZ ;  /* 0x00000010100c7819 */ /* 0x002fe200000006ff */
[----:B------:R-:W-:-:S03]  /*37d0*/  IMAD.WIDE.U32 R16, R13, 0x8, R4 ;  /* 0x000000080d107825 */ /* 0x000fc600078e0004 */
[----:B------:R-:W-:Y:S02]  /*37e0*/  F2FP.BF16.F32.PACK_AB R18, R19, R2 ;  /* 0x000000021312723e */ /* 0x000fe400000010ff */
[----:B------:R-:W-:Y:S01]  /*37f0*/  LEA R13, R3, R13, 0x2 ;  /* 0x0000000d030d7211 */ /* 0x000fe200078e10ff */
[----:B------:R-:W-:-:S05]  /*3800*/  FMUL.FTZ R21, R12, R21 ;  /* 0x000000150c157220 */ /* 0x000fca0000410000 */
[----:B------:R-:W-:-:S05]  /*3810*/  F2FP.BF16.F32.PACK_AB R19, R21, R6 ;  /* 0x000000061513723e */ /* 0x000fca00000010ff */
[----:B------:R1:W-:Y:S01]  /*3820*/  STG.E.64 desc[UR8][R16.64], R18 ;  /* 0x0000001210007986 */ /* 0x0003e2000c101b08 */
[----:B------:R-:W-:Y:S05]  /*3830*/  @!P0 BRA `(.L_x_147) ;  /* 0xfffffff400a48947 */ /* 0x000fea000383ffff */
[----:B------:R-:W-:Y:S05]  /*3840*/  EXIT ;  /* 0x000000000000794d */ /* 0x000fea0003800000 */
        .weak           $__internal_2_$__cuda_sm20_div_s64
        .type           $__internal_2_$__cuda_sm20_div_s64,@function
        .size           $__internal_2_$__cuda_sm20_div_s64,(.L_x_1351 - $__internal_2_$__cuda_sm20_div_s64)
$__internal_2_$__cuda_sm20_div_s64:
        /* <DEDUP_REMOVED lines=83> */
[----:B------:R-:W-:Y:S06]  /*3d80*/  RET.REL.NODEC R6 `(_ZN4vllm15rms_norm_kernelIN3c108BFloat16ELi4ELi4EEEvPT_PKS3_lllllS6_fii) ;  /* 0xffffffc0069c7950 */ /* 0x000fec0003c3ffff */
.L_x_148:
        /* <DEDUP_REMOVED lines=15> */
.L_x_1351:


//--------------------- .text._ZN4vllm15rms_norm_kernelIN3c108BFloat16ELi8ELi4EEEvPT_PKS3_lllllS6_fii --------------------------
	.section	.text._ZN4vllm15rms_norm_kernelIN3c108BFloat16ELi8ELi4EEEvPT_PKS3_lllllS6_fii,"ax",@progbits
	.align	128
        .global         _ZN4vllm15rms_norm_kernelIN3c108BFloat16ELi8ELi4EEEvPT_PKS3_lllllS6_fii
        .type           _ZN4vllm15rms_norm_kernelIN3c108BFloat16ELi8ELi4EEEvPT_PKS3_lllllS6_fii,@function
        .size           _ZN4vllm15rms_norm_kernelIN3c108BFloat16ELi8ELi4EEEvPT_PKS3_lllllS6_fii,(.L_x_1352 - _ZN4vllm15rms_norm_kernelIN3c108BFloat16ELi8ELi4EEEvPT_PKS3_lllllS6_fii)
        .other          _ZN4vllm15rms_norm_kernelIN3c108BFloat16ELi8ELi4EEEvPT_PKS3_lllllS6_fii,@"STO_CUDA_ENTRY STV_DEFAULT"
_ZN4vllm15rms_norm_kernelIN3c108BFloat16ELi8ELi4EEEvPT_PKS3_lllllS6_fii:
.text._ZN4vllm15rms_norm_kernelIN3c108BFloat16ELi8ELi4EEEvPT_PKS3_lllllS6_fii:
        /* <DEDUP_REMOVED lines=34> */
.L_x_149:
[----:B------:R-:W-:Y:S01]  /*0220*/  MOV R12, UR6 ;  /* 0x00000006000c7c02 */ /* 0x000fe20008000f00 */
[----:B------:R-:W-:Y:S01]  /*0230*/  IMAD.MOV.U32 R9, RZ, RZ, RZ ;  /* 0x000000ffff097224 */ /* 0x000fe200078e00ff */
[----:B------:R-:W-:Y:S02]  /*0240*/  MOV R8, R4 ;  /* 0x0000000400087202 */ /* 0x000fe40000000f00 */
[----:B------:R-:W-:-:S07]  /*0250*/  MOV R0, 0x270 ;  /* 0x0000027000007802 */ /* 0x000fce0000000f00 */
[----:B------:R-:W-:Y:S05]  /*0260*/  CALL.REL.NOINC `($__internal_3_$__cuda_sm20_div_s64) ;  /* 0x0000004400847944 */ /* 0x000fea0003c00000 */
        /* <DEDUP_REMOVED lines=10> */
.L_x_150:
        /* <DEDUP_REMOVED lines=28> */
.L_x_151:
[----:B------:R-:W0:Y:S01]  /*04d0*/  LDC R8, c[0x0][0x3a8] ;  /* 0x0000ea00ff087b82 */ /* 0x000e220000000800 */
[----:B------:R-:W-:-:S07]  /*04e0*/  MOV R0, 0x510 ;  /* 0x0000051000007802 */ /* 0x000fce0000000f00 */
[----:B------:R-:W1:Y:S02]  /*04f0*/  LDC R10, c[0x0][0x3ac] ;  /* 0x0000eb00ff0a7b82 */ /* 0x000e640000000800 */
[----:B01----:R-:W-:Y:S05]  /*0500*/  CALL.REL.NOINC `($__internal_3_$__cuda_sm20_div_s64) ;  /* 0x0000004000dc7944 */ /* 0x003fea0003c00000 */
        /* <DEDUP_REMOVED lines=8> */
.L_x_152:
[----:B------:R-:W0:Y:S01]  /*0590*/  LDCU.64 UR4, c[0x0][0x3a0] ;  /* 0x00007400ff0477ac */ /* 0x000e220008000a00 */
[----:B------:R-:W1:Y:S01]  /*05a0*/  LDC R0, c[0x0][0x3c8] ;  /* 0x0000f200ff007b82 */ /* 0x000e620000000800 */
[----:B------:R-:W-:Y:S01]  /*05b0*/  BSSY.RECONVERGENT B0, `(.L_x_153) ;  /* 0x00001e7000007945 */ /* 0x000fe20003800200 */
[----:B------:R-:W2:Y:S01]  /*05c0*/  LDCU.128 UR8, c[0x0][0x390] ;  /* 0x00007200ff0877ac */ /* 0x000ea20008000c00 */
[----:B0-----:R-:W-:Y:S02]  /*05d0*/  IMAD R5, R5, UR4, RZ ;  /* 0x0000000405057c24 */ /* 0x001fe4000f8e02ff */
[----:B------:R-:W-:-:S04]  /*05e0*/  IMAD.WIDE.U32 R6, R4, UR4, RZ ;  /* 0x0000000404067c25 */ /* 0x000fc8000f8e00ff */
[----:B------:R-:W-:Y:S01]  /*05f0*/  IMAD R5, R4, UR5, R5 ;  /* 0x0000000504057c24 */ /* 0x000fe2000f8e0205 */
[----:B------:R-:W0:Y:S01]  /*0600*/  LDCU.64 UR4, c[0x0][0x388] ;  /* 0x00007100ff0477ac */ /* 0x000e220008000a00 */
[----:B--2---:R-:W-:Y:S01]  /*0610*/  IMAD R3, R3, UR10, RZ ;  /* 0x0000000a03037c24 */ /* 0x004fe2000f8e02ff */
[----:B-1----:R-:W-:Y:S02]  /*0620*/  LOP3.LUT P1, RZ, R0, 0x7, RZ, 0xc0, !PT ;  /* 0x0000000700ff7812 */ /* 0x002fe4000782c0ff */
[----:B------:R-:W-:Y:S01]  /*0630*/  IADD3 R7, PT, PT, R7, R5, RZ ;  /* 0x0000000507077210 */ /* 0x000fe20007ffe0ff */
[C---:B------:R-:W-:Y:S02]  /*0640*/  IMAD R5, R2.reuse, UR11, R3 ;  /* 0x0000000b02057c24 */ /* 0x040fe4000f8e0203 */
[----:B------:R-:W-:-:S04]  /*0650*/  IMAD.WIDE.U32 R2, R2, UR10, R6 ;  /* 0x0000000a02027c25 */ /* 0x000fc8000f8e0006 */
[----:B------:R-:W-:Y:S01]  /*0660*/  IMAD.IADD R7, R3, 0x1, R5 ;  /* 0x0000000103077824 */ /* 0x000fe200078e0205 */
[----:B------:R-:W-:Y:S01]  /*0670*/  MOV R6, R2 ;  /* 0x0000000200067202 */ /* 0x000fe20000000f00 */
[----:B------:R-:W1:Y:S01]  /*0680*/  S2R R3, SR_TID.X ;  /* 0x0000000000037919 */ /* 0x000e620000002100 */
[----:B------:R-:W2:Y:S01]  /*0690*/  LDC R2, c[0x0][0x360] ;  /* 0x0000d800ff027b82 */ /* 0x000ea20000000800 */
[----:B------:R-:W-:Y:S02]  /*06a0*/  IMAD R5, R8, UR8, RZ ;  /* 0x0000000808057c24 */ /* 0x000fe4000f8e02ff */
[----:B------:R-:W-:-:S04]  /*06b0*/  IMAD.WIDE.U32 R6, R12, UR8, R6 ;  /* 0x000000080c067c25 */ /* 0x000fc8000f8e0006 */
[----:B------:R-:W-:Y:S02]  /*06c0*/  IMAD.SHL.U32 R4, R6, 0x2, RZ ;  /* 0x0000000206047824 */ /* 0x000fe400078e00ff */
[----:B------:R-:W-:Y:S01]  /*06d0*/  IMAD R5, R12, UR9, R5 ;  /* 0x000000090c057c24 */ /* 0x000fe2000f8e0205 */
[----:B------:R-:W3:Y:S02]  /*06e0*/  LDCU.64 UR8, c[0x0][0x358] ;  /* 0x00006b00ff0877ac */ /* 0x000ee40008000a00 */
[----:B0-----:R-:W-:Y:S02]  /*06f0*/  IADD3 R22, P2, PT, R4, UR4, RZ ;  /* 0x0000000404167c10 */ /* 0x001fe4000ff5e0ff */
[----:B------:R-:W-:Y:S02]  /*0700*/  IADD3 R5, PT, PT, R7, R5, RZ ;  /* 0x0000000507057210 */ /* 0x000fe40007ffe0ff */
[----:B------:R-:W-:Y:S02]  /*0710*/  LOP3.LUT P0, RZ, R22, 0xf, RZ, 0xc0, !PT ;  /* 0x0000000f16ff7812 */ /* 0x000fe4000780c0ff */
[----:B------:R-:W-:-:S02]  /*0720*/  SHF.L.U64.HI R5, R6, 0x1, R5 ;  /* 0x0000000106057819 */ /* 0x000fc40000010205 */
[----:B------:R-:W-:Y:S02]  /*0730*/  PLOP3.LUT P0, PT, P1, P0, PT, 0xf8, 0x8f ;  /* 0x00000000008f781c */ /* 0x000fe40000f01f70 */
[----:B------:R-:W-:-:S11]  /*0740*/  IADD3.X R23, PT, PT, R5, UR5, RZ, P2, !PT ;  /* 0x0000000505177c10 */ /* 0x000fd600097fe4ff */
[----:B-1-3--:R-:W-:Y:S05]  /*0750*/  @P0 BRA `(.L_x_154) ;  /* 0x0000000800b00947 */ /* 0x00afea0003800000 */
[----:B------:R-:W-:Y:S01]  /*0760*/  SHF.R.S32.HI R20, RZ, 0x3, R0 ;  /* 0x00000003ff147819 */ /* 0x000fe20000011400 */
[----:B------:R-:W-:-:S03]  /*0770*/  IMAD.MOV.U32 R16, RZ, RZ, RZ ;  /* 0x000000ffff107224 */ /* 0x000fc600078e00ff */
[----:B------:R-:W-:-:S13]  /*0780*/  ISETP.GE.AND P0, PT, R3, R20, PT ;  /* 0x000000140300720c */ /* 0x000fda0003f06270 */
[----:B------:R-:W-:Y:S05]  /*0790*/  @P0 BRA `(.L_x_155) ;  /* 0x0000001c00200947 */ /* 0x000fea0003800000 */
[----:B--2---:R-:W0:Y:S01]  /*07a0*/  I2F.U32.RP R11, R2 ;  /* 0x00000002000b7306 */ /* 0x004e220000209000 */
[----:B------:R-:W-:Y:S01]  /*07b0*/  IADD3 R9, PT, PT, R3, R2, RZ ;  /* 0x0000000203097210 */ /* 0x000fe20007ffe0ff */
[----:B------:R-:W-:Y:S01]  /*07c0*/  BSSY.RECONVERGENT B1, `(.L_x_156) ;  /* 0x000003f000017945 */ /* 0x000fe20003800200 */
[----:B------:R-:W-:Y:S01]  /*07d0*/  ISETP.NE.U32.AND P2, PT, R2, RZ, PT ;  /* 0x000000ff0200720c */ /* 0x000fe20003f45070 */
[----:B------:R-:W-:Y:S01]  /*07e0*/  IMAD.MOV.U32 R16, RZ, RZ, RZ ;  /* 0x000000ffff107224 */ /* 0x000fe200078e00ff */
[----:B------:R-:W-:Y:S02]  /*07f0*/  ISETP.GE.U32.AND P0, PT, R9, R20, PT ;  /* 0x000000140900720c */ /* 0x000fe40003f06070 */
[----:B------:R-:W-:Y:S02]  /*0800*/  VIMNMX.U32 R8, PT, PT, R20, R9, !PT ;  /* 0x0000000914087248 */ /* 0x000fe40007fe0000 */
[----:B------:R-:W-:Y:S02]  /*0810*/  SEL R10, RZ, 0x1, P0 ;  /* 0x00000001ff0a7807 */ /* 0x000fe40000000000 */
[----:B------:R-:W-:-:S02]  /*0820*/  MOV R21, R3 ;  /* 0x0000000300157202 */ /* 0x000fc40000000f00 */
        /* <DEDUP_REMOVED lines=22> */
[----:B------:R-:W-:-:S04]  /*0990*/  IMAD.WIDE.U32 R4, R3, 0x10, R4 ;  /* 0x0000001003047825 */ /* 0x000fc800078e0004 */
[----:B------:R-:W-:Y:S02]  /*09a0*/  HFMA2 R16, -RZ, RZ, 0, 0 ;  /* 0x00000000ff107431 */ /* 0x000fe400000001ff */
[----:B------:R-:W-:Y:S01]  /*09b0*/  VIADD R6, R6, 0x1 ;  /* 0x0000000106067836 */ /* 0x000fe20000000000 */
[----:B------:R-:W-:Y:S01]  /*09c0*/  IADD3 R8, P0, PT, R4, UR4, RZ ;  /* 0x0000000404087c10 */ /* 0x000fe2000ff1e0ff */
[----:B------:R-:W-:-:S03]  /*09d0*/  IMAD.MOV.U32 R21, RZ, RZ, R3 ;  /* 0x000000ffff157224 */ /* 0x000fc600078e0003 */
[----:B------:R-:W-:Y:S02]  /*09e0*/  LOP3.LUT R6, R6, 0x3, RZ, 0xc0, !PT ;  /* 0x0000000306067812 */ /* 0x000fe400078ec0ff */
[----:B------:R-:W-:Y:S02]  /*09f0*/  IADD3.X R9, PT, PT, R5, UR5, RZ, P0, !PT ;  /* 0x0000000505097c10 */ /* 0x000fe400087fe4ff */
[----:B------:R-:W-:-:S07]  /*0a00*/  IADD3 R10, PT, PT, -R6, RZ, RZ ;  /* 0x000000ff060a7210 */ /* 0x000fce0007ffe1ff */
.L_x_158:
[----:B------:R0:W2:Y:S01]  /*0a10*/  LDG.E.128 R4, desc[UR8][R8.64] ;  /* 0x0000000808047981 */ /* 0x0000a2000c1e1d00 */
[----:B------:R-:W-:Y:S01]  /*0a20*/  VIADD R10, R10, 0x1 ;  /* 0x000000010a0a7836 */ /* 0x000fe20000000000 */
[----:B------:R-:W-:-:S04]  /*0a30*/  IADD3 R21, PT, PT, R2, R21, RZ ;  /* 0x0000001502157210 */ /* 0x000fc80007ffe0ff */
[----:B------:R-:W-:Y:S01]  /*0a40*/  ISETP.NE.AND P0, PT, R10, RZ, PT ;  /* 0x000000ff0a00720c */ /* 0x000fe20003f05270 */
[----:B0-----:R-:W-:Y:S01]  /*0a50*/  IMAD.WIDE.U32 R8, R2, 0x10, R8 ;  /* 0x0000001002087825 */ /* 0x001fe200078e0008 */
[----:B--2---:R-:W-:-:S03]  /*0a60*/  PRMT R11, R4, 0x7632, R11 ;  /* 0x00007632040b7816 */ /* 0x004fc6000000000b */
[----:B------:R-:W-:Y:S01]  /*0a70*/  IMAD.U32 R13, R4, 0x10000, RZ ;  /* 0x00010000040d7824 */ /* 0x000fe200078e00ff */
[C---:B------:R-:W-:Y:S01]  /*0a80*/  PRMT R4, R5.reuse, 0x7632, R4 ;  /* 0x0000763205047816 */ /* 0x040fe20000000004 */
[----:B------:R-:W-:Y:S01]  /*0a90*/  IMAD.U32 R14, R5, 0x10000, RZ ;  /* 0x00010000050e7824 */ /* 0x000fe200078e00ff */
[----:B------:R-:W-:Y:S01]  /*0aa0*/  SHF.L.U32 R12, R11, 0x10, RZ ;  /* 0x000000100b0c7819 */ /* 0x000fe200000006ff */
[----:B------:R-:W-:-:S04]  /*0ab0*/  FFMA.FTZ R13, R13, R13, R16 ;  /* 0x0000000d0d0d7223 */ /* 0x000fc80000010010 */
[----:B------:R-:W-:Y:S01]  /*0ac0*/  FFMA.FTZ R13, R12, R12, R13 ;  /* 0x0000000c0c0d7223 */ /* 0x000fe2000001000d */
[----:B------:R-:W-:Y:S02]  /*0ad0*/  SHF.L.U32 R12, R4, 0x10, RZ ;  /* 0x00000010040c7819 */ /* 0x000fe400000006ff */
[----:B------:R-:W-:Y:S01]  /*0ae0*/  PRMT R4, R6, 0x7632, R4 ;  /* 0x0000763206047816 */ /* 0x000fe20000000004 */
[----:B------:R-:W-:Y:S01]  /*0af0*/  FFMA.FTZ R13, R14, R14, R13 ;  /* 0x0000000e0e0d7223 */ /* 0x000fe2000001000d */
[----:B------:R-:W-:-:S03]  /*0b00*/  IMAD.U32 R6, R6, 0x10000, RZ ;  /* 0x0001000006067824 */ /* 0x000fc600078e00ff */
[----:B------:R-:W-:Y:S01]  /*0b10*/  FFMA.FTZ R13, R12, R12, R13 ;  /* 0x0000000c0c0d7223 */ /* 0x000fe2000001000d */
[----:B------:R-:W-:Y:S02]  /*0b20*/  SHF.L.U32 R12, R4, 0x10, RZ ;  /* 0x00000010040c7819 */ /* 0x000fe400000006ff */
[C---:B------:R-:W-:Y:S01]  /*0b30*/  PRMT R4, R7.reuse, 0x7632, R4 ;  /* 0x0000763207047816 */ /* 0x040fe20000000004 */
[----:B------:R-:W-:Y:S01]  /*0b40*/  FFMA.FTZ R13, R6, R6, R13 ;  /* 0x00000006060d7223 */ /* 0x000fe2000001000d */
[----:B------:R-:W-:-:S03]  /*0b50*/  SHF.L.U32 R6, R7, 0x10, RZ ;  /* 0x0000001007067819 */ /* 0x000fc600000006ff */
[----:B------:R-:W-:Y:S01]  /*0b60*/  FFMA.FTZ R13, R12, R12, R13 ;  /* 0x0000000c0c0d7223 */ /* 0x000fe2000001000d */
[----:B------:R-:W-:-:S03]  /*0b70*/  IMAD.U32 R4, R4, 0x10000, RZ ;  /* 0x0001000004047824 */ /* 0x000fc600078e00ff */
[----:B------:R-:W-:-:S04]  /*0b80*/  FFMA.FTZ R13, R6, R6, R13 ;  /* 0x00000006060d7223 */ /* 0x000fc8000001000d */
[----:B------:R-:W-:Y:S01]  /*0b90*/  FFMA.FTZ R16, R4, R4, R13 ;  /* 0x0000000404107223 */ /* 0x000fe2000001000d */
[----:B------:R-:W-:Y:S06]  /*0ba0*/  @P0 BRA `(.L_x_158) ;  /* 0xfffffffc00980947 */ /* 0x000fec000383ffff */
.L_x_157:
[----:B------:R-:W-:Y:S05]  /*0bb0*/  BSYNC.RECONVERGENT B1 ;  /* 0x0000000000017941 */ /* 0x000fea0003800200 */
.L_x_156:
[----:B------:R-:W-:Y:S05]  /*0bc0*/  @!P1 BRA `(.L_x_155) ;  /* 0x0000001800149947 */ /* 0x000fea0003800000 */
[----:B------:R-:W-:Y:S01]  /*0bd0*/  BSSY.RECONVERGENT B1, `(.L_x_159) ;  /* 0x0000063000017945 */ /* 0x000fe20003800200 */
[C-C-:B------:R-:W-:Y:S01]  /*0be0*/  IMAD R25, R2.reuse, 0x2, R21.reuse ;  /* 0x0000000202197824 */ /* 0x140fe200078e0215 */
[----:B------:R-:W-:Y:S01]  /*0bf0*/  IADD3 R29, PT, PT, R21, R2, RZ ;  /* 0x00000002151d7210 */ /* 0x000fe20007ffe0ff */
[----:B------:R-:W-:-:S07]  /*0c00*/  IMAD R27, R2, 0x3, R21 ;  /* 0x00000003021b7824 */ /* 0x000fce00078e0215 */
.L_x_160:
[----:B------:R-:W-:-:S06]  /*0c10*/  IMAD.WIDE.U32 R4, R21, 0x10, R22 ;  /* 0x0000001015047825 */ /* 0x000fcc00078e0016 */
[----:B------:R-:W2:Y:S01]  /*0c20*/  LDG.E.128 R4, desc[UR8][R4.64] ;  /* 0x0000000804047981 */ /* 0x000ea2000c1e1d00 */
[----:B------:R-:W-:-:S06]  /*0c30*/  IMAD.WIDE.U32 R8, R29, 0x10, R22 ;  /* 0x000000101d087825 */ /* 0x000fcc00078e0016 */
[----:B------:R-:W3:Y:S01]  /*0c40*/  LDG.E.128 R8, desc[UR8][R8.64] ;  /* 0x0000000808087981 */ /* 0x000ee2000c1e1d00 */
[----:B------:R-:W-:-:S06]  /*0c50*/  IMAD.WIDE.U32 R12, R25, 0x10, R22 ;  /* 0x00000010190c7825 */ /* 0x000fcc00078e0016 */
[----:B------:R-:W4:Y:S01]  /*0c60*/  LDG.E.128 R12, desc[UR8][R12.64] ;  /* 0x000000080c0c7981 */ /* 0x000f22000c1e1d00 */
[----:B--2---:R-:W-:-:S04]  /*0c70*/  IMAD.U32 R17, R4, 0x10000, RZ ;  /* 0x0001000004117824 */ /* 0x004fc800078e00ff */
[----:B------:R-:W-:Y:S01]  /*0c80*/  FFMA.FTZ R24, R17, R17, R16 ;  /* 0x0000001111187223 */ /* 0x000fe20000010010 */
[----:B------:R-:W-:-:S06]  /*0c90*/  IMAD.WIDE.U32 R16, R27, 0x10, R22 ;  /* 0x000000101b107825 */ /* 0x000fcc00078e0016 */
[----:B------:R-:W2:Y:S01]  /*0ca0*/  LDG.E.128 R16, desc[UR8][R16.64] ;  /* 0x0000000810107981 */ /* 0x000ea2000c1e1d00 */
[----:B------:R-:W-:Y:S01]  /*0cb0*/  PRMT R26, R4, 0x7632, R26 ;  /* 0x00007632041a7816 */ /* 0x000fe2000000001a */
[C---:B------:R-:W-:Y:S01]  /*0cc0*/  IMAD.U32 R4, R5.reuse, 0x10000, RZ ;  /* 0x0001000005047824 */ /* 0x040fe200078e00ff */
[----:B------:R-:W-:Y:S01]  /*0cd0*/  PRMT R5, R5, 0x7632, R5 ;  /* 0x0000763205057816 */ /* 0x000fe20000000005 */
[----:B------:R-:W-:Y:S01]  /*0ce0*/  IMAD R29, R2, 0x4, R29 ;  /* 0x00000004021d7824 */ /* 0x000fe200078e021d */
[----:B------:R-:W-:Y:S01]  /*0cf0*/  SHF.L.U32 R26, R26, 0x10, RZ ;  /* 0x000000101a1a7819 */ /* 0x000fe200000006ff */
[C---:B------:R-:W-:Y:S01]  /*0d00*/  IMAD R27, R2.reuse, 0x4, R27 ;  /* 0x00000004021b7824 */ /* 0x040fe200078e021b */
[----:B------:R-:W-:Y:S02]  /*0d10*/  SHF.L.U32 R5, R5, 0x10, RZ ;  /* 0x0000001005057819 */ /* 0x000fe400000006ff */
[----:B------:R-:W-:Y:S01]  /*0d20*/  IADD3 R21, PT, PT, R2, R21, R2 ;  /* 0x0000001502157210 */ /* 0x000fe20007ffe002 */
[----:B------:R-:W-:Y:S01]  /*0d30*/  FFMA.FTZ R24, R26, R26, R24 ;  /* 0x0000001a1a187223 */ /* 0x000fe20000010018 */
[----:B------:R-:W-:-:S02]  /*0d40*/  LEA R25, R2, R25, 0x2 ;  /* 0x0000001902197211 */ /* 0x000fc400078e10ff */
[----:B------:R-:W-:Y:S01]  /*0d50*/  IADD3 R21, PT, PT, R2, R21, R2 ;  /* 0x0000001502157210 */ /* 0x000fe20007ffe002 */
[----:B------:R-:W-:Y:S01]  /*0d60*/  FFMA.FTZ R24, R4, R4, R24 ;  /* 0x0000000404187223 */ /* 0x000fe20000010018 */
[----:B---3--:R-:W-:Y:S02]  /*0d70*/  PRMT R4, R10, 0x7632, R4 ;  /* 0x000076320a047816 */ /* 0x008fe40000000004 */
[----:B------:R-:W-:Y:S01]  /*0d80*/  ISETP.GE.AND P0, PT, R21, R20, PT ;  /* 0x000000141500720c */ /* 0x000fe20003f06270 */
[----:B------:R-:W-:Y:S01]  /*0d90*/  FFMA.FTZ R24, R5, R5, R24 ;  /* 0x0000000505187223 */ /* 0x000fe20000010018 */
[C---:B------:R-:W-:Y:S01]  /*0da0*/  IMAD.U32 R5, R6.reuse, 0x10000, RZ ;  /* 0x0001000006057824 */ /* 0x040fe200078e00ff */
[----:B------:R-:W-:-:S03]  /*0db0*/  PRMT R6, R6, 0x7632, R6 ;  /* 0x0000763206067816 */ /* 0x000fc60000000006 */
[----:B------:R-:W-:Y:S01]  /*0dc0*/  FFMA.FTZ R24, R5, R5, R24 ;  /* 0x0000000505187223 */ /* 0x000fe20000010018 */
[----:B------:R-:W-:-:S05]  /*0dd0*/  SHF.L.U32 R5, R6, 0x10, RZ ;  /* 0x0000001006057819 */ /* 0x000fca00000006ff */
[----:B------:R-:W-:Y:S01]  /*0de0*/  FFMA.FTZ R24, R5, R5, R24 ;  /* 0x0000000505187223 */ /* 0x000fe20000010018 */
[C---:B------:R-:W-:Y:S01]  /*0df0*/  IMAD.U32 R5, R7.reuse, 0x10000, RZ ;  /* 0x0001000007057824 */ /* 0x040fe200078e00ff */
[----:B------:R-:W-:-:S03]  /*0e00*/  PRMT R7, R7, 0x7632, R7 ;  /* 0x0000763207077816 */ /* 0x000fc60000000007 */
[----:B------:R-:W-:Y:S01]  /*0e10*/  FFMA.FTZ R24, R5, R5, R24 ;  /* 0x0000000505187223 */ /* 0x000fe20000010018 */
[----:B------:R-:W-:Y:S01]  /*0e20*/  SHF.L.U32 R7, R7, 0x10, RZ ;  /* 0x0000001007077819 */ /* 0x000fe200000006ff */
[C---:B------:R-:W-:Y:S01]  /*0e30*/  IMAD.U32 R5, R8.reuse, 0x10000, RZ ;  /* 0x0001000008057824 */ /* 0x040fe200078e00ff */
[----:B------:R-:W-:-:S03]  /*0e40*/  PRMT R8, R8, 0x7632, R8 ;  /* 0x0000763208087816 */ /* 0x000fc60000000008 */
[----:B------:R-:W-:Y:S01]  /*0e50*/  FFMA.FTZ R24, R7, R7, R24 ;  /* 0x0000000707187223 */ /* 0x000fe20000010018 */
[----:B------:R-:W-:Y:S02]  /*0e60*/  SHF.L.U32 R7, R4, 0x10, RZ ;  /* 0x0000001004077819 */ /* 0x000fe400000006ff */
[----:B------:R-:W-:Y:S01]  /*0e70*/  PRMT R4, R11, 0x7632, R4 ;  /* 0x000076320b047816 */ /* 0x000fe20000000004 */
[----:B------:R-:W-:Y:S01]  /*0e80*/  FFMA.FTZ R24, R5, R5, R24 ;  /* 0x0000000505187223 */ /* 0x000fe20000010018 */
[----:B------:R-:W-:Y:S01]  /*0e90*/  SHF.L.U32 R5, R8, 0x10, RZ ;  /* 0x0000001008057819 */ /* 0x000fe200000006ff */
[----:B------:R-:W-:-:S04]  /*0ea0*/  IMAD.U32 R11, R11, 0x10000, RZ ;  /* 0x000100000b0b7824 */ /* 0x000fc800078e00ff */
[----:B------:R-:W-:Y:S01]  /*0eb0*/  FFMA.FTZ R24, R5, R5, R24 ;  /* 0x0000000505187223 */ /* 0x000fe20000010018 */
[C---:B------:R-:W-:Y:S01]  /*0ec0*/  IMAD.U32 R5, R9.reuse, 0x10000, RZ ;  /* 0x0001000009057824 */ /* 0x040fe200078e00ff */
[----:B------:R-:W-:-:S03]  /*0ed0*/  PRMT R9, R9, 0x7632, R9 ;  /* 0x0000763209097816 */ /* 0x000fc60000000009 */
[----:B------:R-:W-:Y:S01]  /*0ee0*/  FFMA.FTZ R24, R5, R5, R24 ;  /* 0x0000000505187223 */ /* 0x000fe20000010018 */
[----:B------:R-:W-:Y:S01]  /*0ef0*/  SHF.L.U32 R9, R9, 0x10, RZ ;  /* 0x0000001009097819 */ /* 0x000fe200000006ff */
[----:B------:R-:W-:-:S04]  /*0f00*/  IMAD.U32 R5, R10, 0x10000, RZ ;  /* 0x000100000a057824 */ /* 0x000fc800078e00ff */
[----:B------:R-:W-:-:S04]  /*0f10*/  FFMA.FTZ R24, R9, R9, R24 ;  /* 0x0000000909187223 */ /* 0x000fc80000010018 */
[----:B------:R-:W-:Y:S01]  /*0f20*/  FFMA.FTZ R24, R5, R5, R24 ;  /* 0x0000000505187223 */ /* 0x000fe20000010018 */
[----:B------:R-:W-:Y:S02]  /*0f30*/  SHF.L.U32 R5, R4, 0x10, RZ ;  /* 0x0000001004057819 */ /* 0x000fe400000006ff */
[C---:B----4-:R-:W-:Y:S01]  /*0f40*/  PRMT R4, R12.reuse, 0x7632, R4 ;  /* 0x000076320c047816 */ /* 0x050fe20000000004 */
[----:B------:R-:W-:Y:S01]  /*0f50*/  FFMA.FTZ R24, R7, R7, R24 ;  /* 0x0000000707187223 */ /* 0x000fe20000010018 */
[----:B------:R-:W-:-:S03]  /*0f60*/  IMAD.U32 R7, R12, 0x10000, RZ ;  /* 0x000100000c077824 */ /* 0x000fc600078e00ff */
[----:B------:R-:W-:-:S04]  /*0f70*/  FFMA.FTZ R24, R11, R11, R24 ;  /* 0x0000000b0b187223 */ /* 0x000fc80000010018 */
[----:B------:R-:W-:Y:S01]  /*0f80*/  FFMA.FTZ R24, R5, R5, R24 ;  /* 0x0000000505187223 */ /* 0x000fe20000010018 */
[----:B------:R-:W-:Y:S02]  /*0f90*/  SHF.L.U32 R5, R4, 0x10, RZ ;  /* 0x0000001004057819 */ /* 0x000fe400000006ff */
[----:B------:R-:W-:Y:S01]  /*0fa0*/  PRMT R4, R13, 0x7632, R4 ;  /* 0x000076320d047816 */ /* 0x000fe20000000004 */
[----:B------:R-:W-:Y:S01]  /*0fb0*/  FFMA.FTZ R24, R7, R7, R24 ;  /* 0x0000000707187223 */ /* 0x000fe20000010018 */
[----:B------:R-:W-:Y:S02]  /*0fc0*/  IMAD.U32 R13, R13, 0x10000, RZ ;  /* 0x000100000d0d7824 */ /* 0x000fe400078e00ff */
[----:B------:R-:W-:Y:S02]  /*0fd0*/  IMAD.U32 R7, R14, 0x10000, RZ ;  /* 0x000100000e077824 */ /* 0x000fe400078e00ff */
[----:B------:R-:W-:Y:S01]  /*0fe0*/  FFMA.FTZ R24, R5, R5, R24 ;  /* 0x0000000505187223 */ /* 0x000fe20000010018 */
[----:B------:R-:W-:-:S02]  /*0ff0*/  SHF.L.U32 R5, R4, 0x10, RZ ;  /* 0x0000001004057819 */ /* 0x000fc400000006ff */
[----:B------:R-:W-:Y:S01]  /*1000*/  PRMT R4, R14, 0x7632, R4 ;  /* 0x000076320e047816 */ /* 0x000fe20000000004 */
[----:B------:R-:W-:-:S04]  /*1010*/  FFMA.FTZ R24, R13, R13, R24 ;  /* 0x0000000d0d187223 */ /* 0x000fc80000010018 */
[----:B------:R-:W-:Y:S01]  /*1020*/  FFMA.FTZ R24, R5, R5, R24 ;  /* 0x0000000505187223 */ /* 0x000fe20000010018 */
[----:B------:R-:W-:Y:S02]  /*1030*/  SHF.L.U32 R5, R4, 0x10, RZ ;  /* 0x0000001004057819 */ /* 0x000fe400000006ff */
[----:B------:R-:W-:Y:S01]  /*1040*/  PRMT R4, R15, 0x7632, R4 ;  /* 0x000076320f047816 */ /* 0x000fe20000000004 */
[----:B------:R-:W-:Y:S01]  /*1050*/  FFMA.FTZ R24, R7, R7, R24 ;  /* 0x0000000707187223 */ /* 0x000fe20000010018 */
[----:B------:R-:W-:-:S03]  /*1060*/  IMAD.U32 R15, R15, 0x10000, RZ ;  /* 0x000100000f0f7824 */ /* 0x000fc600078e00ff */
[----:B------:R-:W-:Y:S01]  /*1070*/  FFMA.FTZ R24, R5, R5, R24 ;  /* 0x0000000505187223 */ /* 0x000fe20000010018 */
[----:B------:R-:W-:-:S03]  /*1080*/  SHF.L.U32 R5, R4, 0x10, RZ ;  /* 0x0000001004057819 */ /* 0x000fc600000006ff */
[----:B------:R-:W-:-:S04]  /*1090*/  FFMA.FTZ R24, R15, R15, R24 ;  /* 0x0000000f0f187223 */ /* 0x000fc80000010018 */
[----:B------:R-:W-:Y:S01]  /*10a0*/  FFMA.FTZ R24, R5, R5, R24 ;  /* 0x0000000505187223 */ /* 0x000fe20000010018 */
[C---:B--2---:R-:W-:Y:S01]  /*10b0*/  PRMT R4, R16.reuse, 0x7632, R4 ;  /* 0x0000763210047816 */ /* 0x044fe20000000004 */
[----:B------:R-:W-:-:S03]  /*10c0*/  IMAD.U32 R7, R16, 0x10000, RZ ;  /* 0x0001000010077824 */ /* 0x000fc600078e00ff */
[----:B------:R-:W-:Y:S01]  /*10d0*/  SHF.L.U32 R5, R4, 0x10, RZ ;  /* 0x0000001004057819 */ /* 0x000fe200000006ff */
[----:B------:R-:W-:Y:S01]  /*10e0*/  FFMA.FTZ R24, R7, R7, R24 ;  /* 0x0000000707187223 */ /* 0x000fe20000010018 */
[C---:B------:R-:W-:Y:S01]  /*10f0*/  PRMT R4, R17.reuse, 0x7632, R4 ;  /* 0x0000763211047816 */ /* 0x040fe20000000004 */
[----:B------:R-:W-:Y:S02]  /*1100*/  IMAD.U32 R17, R17, 0x10000, RZ ;  /* 0x0001000011117824 */ /* 0x000fe400078e00ff */
[----:B------:R-:W-:Y:S01]  /*1110*/  FFMA.FTZ R24, R5, R5, R24 ;  /* 0x0000000505187223 */ /* 0x000fe20000010018 */
[----:B------:R-:W-:Y:S01]  /*1120*/  SHF.L.U32 R5, R4, 0x10, RZ ;  /* 0x0000001004057819 */ /* 0x000fe200000006ff */
[C---:B------:R-:W-:Y:S01]  /*1130*/  IMAD.U32 R7, R18.reuse, 0x10000, RZ ;  /* 0x0001000012077824 */ /* 0x040fe200078e00ff */
        /* <DEDUP_REMOVED lines=11> */
[----:B------:R-:W-:Y:S06]  /*11f0*/  @!P0 BRA `(.L_x_160) ;  /* 0xfffffff800848947 */ /* 0x000fec000383ffff */
[----:B------:R-:W-:Y:S05]  /*1200*/  BSYNC.RECONVERGENT B1 ;  /* 0x0000000000017941 */ /* 0x000fea0003800200 */
.L_x_159:
[----:B------:R-:W-:Y:S05]  /*1210*/  BRA `(.L_x_155) ;  /* 0x0000001000807947 */ /* 0x000fea0003800000 */
.L_x_154:
[----:B------:R-:W-:Y:S01]  /*1220*/  IADD3 R6, PT, PT, -R22, RZ, RZ ;  /* 0x000000ff16067210 */ /* 0x000fe20007ffe1ff */
[----:B------:R-:W-:Y:S01]  /*1230*/  BSSY.RECONVERGENT B1, `(.L_x_161) ;  /* 0x000001c000017945 */ /* 0x000fe20003800200 */
[----:B------:R-:W-:Y:S02]  /*1240*/  MOV R16, RZ ;  /* 0x000000ff00107202 */ /* 0x000fe40000000f00 */
[----:B------:R-:W-:-:S04]  /*1250*/  SHF.R.U32.HI R6, RZ, 0x1, R6 ;  /* 0x00000001ff067819 */ /* 0x000fc80000011606 */
[----:B------:R-:W-:-:S04]  /*1260*/  LOP3.LUT R11, R6, 0x7, RZ, 0xc0, !PT ;  /* 0x00000007060b7812 */ /* 0x000fc800078ec0ff */
[----:B------:R-:W-:-:S04]  /*1270*/  VIMNMX R11, PT, PT, R11, R0, PT ;  /* 0x000000000b0b7248 */ /* 0x000fc80003fe0100 */
[----:B------:R-:W-:Y:S01]  /*1280*/  ISETP.GE.AND P0, PT, R3, R11, PT ;  /* 0x0000000b0300720c */ /* 0x000fe20003f06270 */
[----:B------:R-:W-:-:S05]  /*1290*/  IMAD.IADD R10, R0, 0x1, -R11 ;  /* 0x00000001000a7824 */ /* 0x000fca00078e0a0b */
[----:B------:R-:W-:-:S04]  /*12a0*/  SHF.R.S32.HI R7, RZ, 0x1f, R10 ;  /* 0x0000001fff077819 */ /* 0x000fc8000001140a */
[----:B------:R-:W-:-:S04]  /*12b0*/  LEA.HI R7, R7, R10, RZ, 0x3 ;  /* 0x0000000a07077211 */ /* 0x000fc800078f18ff */
[----:B------:R-:W-:-:S04]  /*12c0*/  SHF.R.S32.HI R12, RZ, 0x3, R7 ;  /* 0x00000003ff0c7819 */ /* 0x000fc80000011407 */
[----:B------:R-:W-:Y:S01]  /*12d0*/  ISETP.GE.AND P1, PT, R3, R12, PT ;  /* 0x0000000c0300720c */ /* 0x000fe20003f26270 */
[----:B------:R-:W-:-:S12]  /*12e0*/  @P0 BRA `(.L_x_162) ;  /* 0x0000000000400947 */ /* 0x000fd80003800000 */
[----:B------:R-:W-:Y:S01]  /*12f0*/  MOV R7, R5 ;  /* 0x0000000500077202 */ /* 0x000fe20000000f00 */
[----:B------:R-:W-:Y:S01]  /*1300*/  IMAD.MOV.U32 R6, RZ, RZ, R4 ;  /* 0x000000ffff067224 */ /* 0x000fe200078e0004 */
[----:B------:R-:W-:Y:S01]  /*1310*/  MOV R13, R3 ;  /* 0x00000003000d7202 */ /* 0x000fe20000000f00 */
[----:B------:R-:W-:Y:S02]  /*1320*/  IMAD.MOV.U32 R16, RZ, RZ, RZ ;  /* 0x000000ffff107224 */ /* 0x000fe400078e00ff */
[----:B------:R-:W-:-:S03]  /*1330*/  IMAD.WIDE.U32 R6, R3, 0x2, R6 ;  /* 0x0000000203067825 */ /* 0x000fc600078e0006 */
[----:B------:R-:W-:-:S04]  /*1340*/  IADD3 R6, P0, PT, R6, UR4, RZ ;  /* 0x0000000406067c10 */ /* 0x000fc8000ff1e0ff */
[----:B------:R-:W-:-:S09]  /*1350*/  IADD3.X R7, PT, PT, R7, UR5, RZ, P0, !PT ;  /* 0x0000000507077c10 */ /* 0x000fd200087fe4ff */
.L_x_163:
[----:B------:R-:W-:Y:S01]  /*1360*/  IMAD.MOV.U32 R8, RZ, RZ, R6 ;  /* 0x000000ffff087224 */ /* 0x000fe200078e0006 */
[----:B------:R-:W-:-:S05]  /*1370*/  MOV R9, R7 ;  /* 0x0000000700097202 */ /* 0x000fca0000000f00 */
[----:B------:R-:W3:Y:S01]  /*1380*/  LDG.E.U16 R14, desc[UR8][R8.64] ;  /* 0x00000008080e7981 */ /* 0x000ee2000c1e1500 */
[C---:B--2---:R-:W-:Y:S02]  /*1390*/  IMAD.IADD R13, R2.reuse, 0x1, R13 ;  /* 0x00000001020d7824 */ /* 0x044fe400078e020d */
[----:B------:R-:W-:-:S03]  /*13a0*/  IMAD.WIDE.U32 R6, R2, 0x2, R8 ;  /* 0x0000000202067825 */ /* 0x000fc600078e0008 */
[----:B------:R-:W-:Y:S02]  /*13b0*/  ISETP.GE.AND P0, PT, R13, R11, PT ;  /* 0x0000000b0d00720c */ /* 0x000fe40003f06270 */
[----:B---3--:R-:W-:-:S05]  /*13c0*/  SHF.L.U32 R15, R14, 0x10, RZ ;  /* 0x000000100e0f7819 */ /* 0x008fca00000006ff */
[----:B------:R-:W-:-:S06]  /*13d0*/  FFMA.FTZ R16, R15, R15, R16 ;  /* 0x0000000f0f107223 */ /* 0x000fcc0000010010 */
[----:B------:R-:W-:Y:S05]  /*13e0*/  @!P0 BRA `(.L_x_163) ;  /* 0xfffffffc00dc8947 */ /* 0x000fea000383ffff */
.L_x_162:
[----:B------:R-:W-:Y:S05]  /*13f0*/  BSYNC.RECONVERGENT B1 ;  /* 0x0000000000017941 */ /* 0x000fea0003800200 */
.L_x_161:
[----:B------:R-:W-:Y:S01]  /*1400*/  BSSY.RECONVERGENT B1, `(.L_x_164) ;  /* 0x00000ba000017945 */ /* 0x000fe20003800200 */
[----:B------:R-:W-:-:S03]  /*1410*/  IMAD.WIDE R6, R11, 0x2, R22 ;  /* 0x000000020b067825 */ /* 0x000fc600078e0216 */
        /* <DEDUP_REMOVED lines=22> */
[----:B------:R-:W-:Y:S02]  /*1580*/  ISETP.GE.U32.AND P1, PT, R13, R2, PT ;  /* 0x000000020d00720c */ /* 0x000fe40003f26070 */
[----:B------:R-:W-:-:S11]  /*1590*/  MOV R13, R3 ;  /* 0x00000003000d7202 */ /* 0x000fd60000000f00 */
[----:B------:R-:W-:Y:S02]  /*15a0*/  @P1 IADD3 R9, PT, PT, R9, 0x1, RZ ;  /* 0x0000000109091810 */ /* 0x000fe40007ffe0ff */
[----:B------:R-:W-:-:S05]  /*15b0*/  @!P2 LOP3.LUT R9, RZ, R2, RZ, 0x33, !PT ;  /* 0x00000002ff09a212 */ /* 0x000fca00078e33ff */
[----:B------:R-:W-:-:S05]  /*15c0*/  IMAD.IADD R14, R14, 0x1, R9 ;  /* 0x000000010e0e7824 */ /* 0x000fca00078e0209 */
[C---:B------:R-:W-:Y:S02]  /*15d0*/  LOP3.LUT R8, R14.reuse, 0x3, RZ, 0xc0, !PT ;  /* 0x000000030e087812 */ /* 0x040fe400078ec0ff */
[----:B------:R-:W-:Y:S02]  /*15e0*/  ISETP.GE.U32.AND P0, PT, R14, 0x3, PT ;  /* 0x000000030e00780c */ /* 0x000fe40003f06070 */
[----:B------:R-:W-:-:S13]  /*15f0*/  ISETP.NE.AND P1, PT, R8, 0x3, PT ;  /* 0x000000030800780c */ /* 0x000fda0003f25270 */
[----:B------:R-:W-:Y:S05]  /*1600*/  @!P1 BRA `(.L_x_167) ;  /* 0x0000000000a49947 */ /* 0x000fea0003800000 */
[----:B------:R-:W-:Y:S01]  /*1610*/  IMAD.WIDE R8, R11, 0x2, RZ ;  /* 0x000000020b087825 */ /* 0x000fe200078e02ff */
[----:B------:R-:W-:-:S03]  /*1620*/  MOV R13, R3 ;  /* 0x00000003000d7202 */ /* 0x000fc60000000f00 */
[----:B------:R-:W-:-:S03]  /*1630*/  IMAD.WIDE.U32 R8, R3, 0x10, R8 ;  /* 0x0000001003087825 */ /* 0x000fc600078e0008 */
[----:B------:R-:W-:Y:S01]  /*1640*/  IADD3 R17, P1, P2, R8, UR4, R4 ;  /* 0x0000000408117c10 */ /* 0x000fe2000fa3e004 */
[----:B------:R-:W-:-:S03]  /*1650*/  VIADD R8, R14, 0x1 ;  /* 0x000000010e087836 */ /* 0x000fc60000000000 */
[----:B------:R-:W-:Y:S02]  /*1660*/  IADD3 R17, P3, PT, R17, 0x8, RZ ;  /* 0x0000000811117810 */ /* 0x000fe40007f7e0ff */
[----:B------:R-:W-:Y:S02]  /*1670*/  LOP3.LUT R8, R8, 0x3, RZ, 0xc0, !PT ;  /* 0x0000000308087812 */ /* 0x000fe400078ec0ff */
[----:B------:R-:W-:-:S03]  /*1680*/  IADD3.X R9, PT, PT, R9, UR5, R5, P1, P2 ;  /* 0x0000000509097c10 */ /* 0x000fc60008fe4405 */
[----:B------:R-:W-:Y:S01]  /*1690*/  IMAD.MOV R14, RZ, RZ, -R8 ;  /* 0x000000ffff0e7224 */ /* 0x000fe200078e0a08 */
[----:B------:R-:W-:-:S07]  /*16a0*/  IADD3.X R9, PT, PT, RZ, R9, RZ, P3, !PT ;  /* 0x00000009ff097210 */ /* 0x000fce0001ffe4ff */
.L_x_168:
[----:B------:R-:W-:-:S05]  /*16b0*/  IMAD.MOV.U32 R8, RZ, RZ, R17 ;  /* 0x000000ffff087224 */ /* 0x000fca00078e0011 */
[----:B------:R-:W2:Y:S04]  /*16c0*/  LDG.E.U16 R18, desc[UR8][R8.64+-0x8] ;  /* 0xfffff80808127981 */ /* 0x000ea8000c1e1500 */
[----:B------:R-:W3:Y:S04]  /*16d0*/  LDG.E.U16 R21, desc[UR8][R8.64+-0x6] ;  /* 0xfffffa0808157981 */ /* 0x000ee8000c1e1500 */
[----:B------:R-:W4:Y:S04]  /*16e0*/  LDG.E.U16 R24, desc[UR8][R8.64+-0x4] ;  /* 0xfffffc0808187981 */ /* 0x000f28000c1e1500 */
[----:B------:R-:W5:Y:S04]  /*16f0*/  LDG.E.U16 R15, desc[UR8][R8.64+-0x2] ;  /* 0xfffffe08080f7981 */ /* 0x000f68000c1e1500 */
[----:B------:R-:W4:Y:S01]  /*1700*/  LDG.E.U16 R17, desc[UR8][R8.64] ;  /* 0x0000000808117981 */ /* 0x000f22000c1e1500 */
[----:B--2---:R-:W-:-:S03]  /*1710*/  SHF.L.U32 R19, R18, 0x10, RZ ;  /* 0x0000001012137819 */ /* 0x004fc600000006ff */
[----:B------:R-:W2:Y:S02]  /*1720*/  LDG.E.U16 R18, desc[UR8][R8.64+0x2] ;  /* 0x0000020808127981 */ /* 0x000ea4000c1e1500 */
[----:B------:R-:W-:Y:S02]  /*1730*/  FFMA.FTZ R20, R19, R19, R16 ;  /* 0x0000001313147223 */ /* 0x000fe40000010010 */
[----:B------:R-:W2:Y:S04]  /*1740*/  LDG.E.U16 R19, desc[UR8][R8.64+0x4] ;  /* 0x0000040808137981 */ /* 0x000ea8000c1e1500 */
[----:B------:R0:W2:Y:S01]  /*1750*/  LDG.E.U16 R16, desc[UR8][R8.64+0x6] ;  /* 0x0000060808107981 */ /* 0x0000a2000c1e1500 */
[----:B---3--:R-:W-:Y:S01]  /*1760*/  IMAD.U32 R21, R21, 0x10000, RZ ;  /* 0x0001000015157824 */ /* 0x008fe200078e00ff */
[----:B------:R-:W-:Y:S01]  /*1770*/  IADD3 R14, PT, PT, R14, 0x1, RZ ;  /* 0x000000010e0e7810 */ /* 0x000fe20007ffe0ff */
[----:B-----5:R-:W-:Y:S01]  /*1780*/  IMAD.U32 R15, R15, 0x10000, RZ ;  /* 0x000100000f0f7824 */ /* 0x020fe200078e00ff */
[----:B------:R-:W-:Y:S01]  /*1790*/  IADD3 R13, PT, PT, R2, R13, RZ ;  /* 0x0000000d020d7210 */ /* 0x000fe20007ffe0ff */
[----:B------:R-:W-:Y:S01]  /*17a0*/  FFMA.FTZ R20, R21, R21, R20 ;  /* 0x0000001515147223 */ /* 0x000fe20000010014 */
[----:B----4-:R-:W-:-:S02]  /*17b0*/  SHF.L.U32 R21, R24, 0x10, RZ ;  /* 0x0000001018157819 */ /* 0x010fc400000006ff */
[----:B------:R-:W-:Y:S02]  /*17c0*/  SHF.L.U32 R17, R17, 0x10, RZ ;  /* 0x0000001011117819 */ /* 0x000fe400000006ff */
[----:B------:R-:W-:Y:S01]  /*17d0*/  ISETP.NE.AND P1, PT, R14, RZ, PT ;  /* 0x000000ff0e00720c */ /* 0x000fe20003f25270 */
[----:B------:R-:W-:Y:S01]  /*17e0*/  FFMA.FTZ R20, R21, R21, R20 ;  /* 0x0000001515147223 */ /* 0x000fe20000010014 */
[----:B0-----:R-:W-:-:S04]  /*17f0*/  IMAD.WIDE.U32 R8, R2, 0x10, R8 ;  /* 0x0000001002087825 */ /* 0x001fc800078e0008 */
[----:B------:R-:W-:-:S04]  /*1800*/  FFMA.FTZ R20, R15, R15, R20 ;  /* 0x0000000f0f147223 */ /* 0x000fc80000010014 */
[----:B------:R-:W-:Y:S01]  /*1810*/  FFMA.FTZ R20, R17, R17, R20 ;  /* 0x0000001111147223 */ /* 0x000fe20000010014 */
[----:B------:R-:W-:Y:S02]  /*1820*/  IMAD.MOV.U32 R17, RZ, RZ, R8 ;  /* 0x000000ffff117224 */ /* 0x000fe400078e0008 */
[----:B--2---:R-:W-:-:S04]  /*1830*/  IMAD.U32 R15, R18, 0x10000, RZ ;  /* 0x00010000120f7824 */ /* 0x004fc800078e00ff */
[----:B------:R-:W-:Y:S01]  /*1840*/  FFMA.FTZ R20, R15, R15, R20 ;  /* 0x0000000f0f147223 */ /* 0x000fe20000010014 */
[----:B------:R-:W-:Y:S01]  /*1850*/  IMAD.U32 R19, R19, 0x10000, RZ ;  /* 0x0001000013137824 */ /* 0x000fe200078e00ff */
[----:B------:R-:W-:-:S03]  /*1860*/  SHF.L.U32 R15, R16, 0x10, RZ ;  /* 0x00000010100f7819 */ /* 0x000fc600000006ff */
[----:B------:R-:W-:-:S04]  /*1870*/  FFMA.FTZ R20, R19, R19, R20 ;  /* 0x0000001313147223 */ /* 0x000fc80000010014 */
[----:B------:R-:W-:Y:S01]  /*1880*/  FFMA.FTZ R16, R15, R15, R20 ;  /* 0x0000000f0f107223 */ /* 0x000fe20000010014 */
[----:B------:R-:W-:Y:S06]  /*1890*/  @P1 BRA `(.L_x_168) ;  /* 0xfffffffc00841947 */ /* 0x000fec000383ffff */
.L_x_167:
[----:B------:R-:W-:Y:S05]  /*18a0*/  BSYNC.RECONVERGENT B2 ;  /* 0x0000000000027941 */ /* 0x000fea0003800200 */
.L_x_166:
[----:B------:R-:W-:Y:S05]  /*18b0*/  @!P0 BRA `(.L_x_165) ;  /* 0x0000000400b88947 */ /* 0x000fea0003800000 */
[C-C-:B------:R-:W-:Y:S01]  /*18c0*/  IMAD R17, R2.reuse, 0x2, R13.reuse ;  /* 0x0000000202117824 */ /* 0x140fe200078e020d */
[----:B------:R-:W-:Y:S01]  /*18d0*/  IADD3 R21, PT, PT, R13, R2, RZ ;  /* 0x000000020d157210 */ /* 0x000fe20007ffe0ff */
[----:B------:R-:W-:-:S07]  /*18e0*/  IMAD R19, R2, 0x3, R13 ;  /* 0x0000000302137824 */ /* 0x000fce00078e020d */
.L_x_169:
[----:B------:R-:W-:-:S05]  /*18f0*/  IMAD.WIDE.U32 R8, R13, 0x10, R6 ;  /* 0x000000100d087825 */ /* 0x000fca00078e0006 */
[----:B------:R-:W2:Y:S04]  /*1900*/  LDG.E.U16 R20, desc[UR8][R8.64] ;  /* 0x0000000808147981 */ /* 0x000ea8000c1e1500 */
[----:B------:R-:W3:Y:S04]  /*1910*/  LDG.E.U16 R24, desc[UR8][R8.64+0x2] ;  /* 0x0000020808187981 */ /* 0x000ee8000c1e1500 */
[----:B------:R-:W4:Y:S04]  /*1920*/  LDG.E.U16 R15, desc[UR8][R8.64+0x4] ;  /* 0x00000408080f7981 */ /* 0x000f28000c1e1500 */
[----:B------:R-:W5:Y:S04]  /*1930*/  LDG.E.U16 R14, desc[UR8][R8.64+0x6] ;  /* 0x00000608080e7981 */ /* 0x000f68000c1e1500 */
[----:B------:R-:W5:Y:S01]  /*1940*/  LDG.E.U16 R18, desc[UR8][R8.64+0x8] ;  /* 0x0000080808127981 */ /* 0x000f62000c1e1500 */
[----:B--2---:R-:W-:-:S03]  /*1950*/  IMAD.U32 R25, R20, 0x10000, RZ ;  /* 0x0001000014197824 */ /* 0x004fc600078e00ff */
[----:B------:R-:W2:Y:S01]  /*1960*/  LDG.E.U16 R20, desc[UR8][R8.64+0xc] ;  /* 0x00000c0808147981 */ /* 0x000ea2000c1e1500 */
[----:B------:R-:W-:Y:S01]  /*1970*/  FFMA.FTZ R25, R25, R25, R16 ;  /* 0x0000001919197223 */ /* 0x000fe20000010010 */
[----:B---3--:R-:W-:Y:S02]  /*1980*/  SHF.L.U32 R24, R24, 0x10, RZ ;  /* 0x0000001018187819 */ /* 0x008fe400000006ff */
[----:B------:R-:W3:Y:S01]  /*1990*/  LDG.E.U16 R16, desc[UR8][R8.64+0xa] ;  /* 0x00000a0808107981 */ /* 0x000ee2000c1e1500 */
[----:B----4-:R-:W-:Y:S02]  /*19a0*/  IMAD.U32 R26, R15, 0x10000, RZ ;  /* 0x000100000f1a7824 */ /* 0x010fe400078e00ff */
[----:B------:R-:W-:Y:S02]  /*19b0*/  FFMA.FTZ R25, R24, R24, R25 ;  /* 0x0000001818197223 */ /* 0x000fe40000010019 */
[----:B------:R2:W4:Y:S02]  /*19c0*/  LDG.E.U16 R24, desc[UR8][R8.64+0xe] ;  /* 0x00000e0808187981 */ /* 0x000524000c1e1500 */
[----:B------:R-:W-:Y:S01]  /*19d0*/  FFMA.FTZ R25, R26, R26, R25 ;  /* 0x0000001a1a197223 */ /* 0x000fe20000010019 */
[----:B-----5:R-:W-:Y:S01]  /*19e0*/  SHF.L.U32 R26, R14, 0x10, RZ ;  /* 0x000000100e1a7819 */ /* 0x020fe200000006ff */
[----:B------:R-:W-:-:S04]  /*19f0*/  IMAD.WIDE.U32 R14, R21, 0x10, R6 ;  /* 0x00000010150e7825 */ /* 0x000fc800078e0006 */
[----:B------:R-:W-:Y:S02]  /*1a00*/  FFMA.FTZ R26, R26, R26, R25 ;  /* 0x0000001a1a1a7223 */ /* 0x000fe40000010019 */
[----:B------:R-:W5:Y:S01]  /*1a10*/  LDG.E.U16 R25, desc[UR8][R14.64] ;  /* 0x000000080e197981 */ /* 0x000f62000c1e1500 */
[----:B------:R-:W-:-:S03]  /*1a20*/  IMAD.U32 R27, R18, 0x10000, RZ ;  /* 0x00010000121b7824 */ /* 0x000fc600078e00ff */
[----:B------:R-:W5:Y:S01]  /*1a30*/  LDG.E.U16 R18, desc[UR8][R14.64+0x2] ;  /* 0x000002080e127981 */ /* 0x000f62000c1e1500 */
[----:B------:R-:W-:-:S03]  /*1a40*/  FFMA.FTZ R26, R27, R27, R26 ;  /* 0x0000001b1b1a7223 */ /* 0x000fc6000001001a */
[----:B------:R-:W5:Y:S01]  /*1a50*/  LDG.E.U16 R8, desc[UR8][R14.64+0x4] ;  /* 0x000004080e087981 */ /* 0x000f62000c1e1500 */
[----:B--2---:R-:W-:-:S03]  /*1a60*/  IMAD.U32 R9, R20, 0x10000, RZ ;  /* 0x0001000014097824 */ /* 0x004fc600078e00ff */
[----:B------:R-:W2:Y:S01]  /*1a70*/  LDG.E.U16 R20, desc[UR8][R14.64+0xa] ;  /* 0x00000a080e147981 */ /* 0x000ea2000c1e1500 */
[----:B---3--:R-:W-:-:S03]  /*1a80*/  SHF.L.U32 R27, R16, 0x10, RZ ;  /* 0x00000010101b7819 */ /* 0x008fc600000006ff */
[----:B------:R-:W3:Y:S02]  /*1a90*/  LDG.E.U16 R16, desc[UR8][R14.64+0x8] ;  /* 0x000008080e107981 */ /* 0x000ee4000c1e1500 */
[----:B------:R-:W-:-:S04]  /*1aa0*/  FFMA.FTZ R26, R27, R27, R26 ;  /* 0x0000001b1b1a7223 */ /* 0x000fc8000001001a */
[----:B------:R-:W-:Y:S02]  /*1ab0*/  FFMA.FTZ R26, R9, R9, R26 ;  /* 0x00000009091a7223 */ /* 0x000fe4000001001a */
[----:B------:R-:W2:Y:S01]  /*1ac0*/  LDG.E.U16 R9, desc[UR8][R14.64+0x6] ;  /* 0x000006080e097981 */ /* 0x000ea2000c1e1500 */
[----:B----4-:R-:W-:-:S03]  /*1ad0*/  SHF.L.U32 R27, R24, 0x10, RZ ;  /* 0x00000010181b7819 */ /* 0x010fc600000006ff */
[----:B------:R0:W4:Y:S01]  /*1ae0*/  LDG.E.U16 R24, desc[UR8][R14.64+0xe] ;  /* 0x00000e080e187981 */ /* 0x000122000c1e1500 */
[----:B-----5:R-:W-:Y:S02]  /*1af0*/  IMAD.U32 R25, R25, 0x10000, RZ ;  /* 0x0001000019197824 */ /* 0x020fe400078e00ff */
[----:B------:R-:W-:-:S04]  /*1b00*/  FFMA.FTZ R26, R27, R27, R26 ;  /* 0x0000001b1b1a7223 */ /* 0x000fc8000001001a */
[----:B------:R-:W-:Y:S01]  /*1b10*/  FFMA.FTZ R26, R25, R25, R26 ;  /* 0x00000019191a7223 */ /* 0x000fe2000001001a */
[----:B------:R-:W-:Y:S02]  /*1b20*/  SHF.L.U32 R25, R18, 0x10, RZ ;  /* 0x0000001012197819 */ /* 0x000fe400000006ff */
[----:B------:R-:W0:Y:S03]  /*1b30*/  LDG.E.U16 R18, desc[UR8][R14.64+0xc] ;  /* 0x00000c080e127981 */ /* 0x000e26000c1e1500 */
[----:B------:R-:W-:Y:S01]  /*1b40*/  FFMA.FTZ R26, R25, R25, R26 ;  /* 0x00000019191a7223 */ /* 0x000fe2000001001a */
[----:B------:R-:W-:-:S04]  /*1b50*/  IMAD.U32 R25, R8, 0x10000, RZ ;  /* 0x0001000008197824 */ /* 0x000fc800078e00ff */
[----:B------:R-:W-:Y:S01]  /*1b60*/  FFMA.FTZ R26, R25, R25, R26 ;  /* 0x00000019191a7223 */ /* 0x000fe2000001001a */
[----:B--2---:R-:W-:-:S05]  /*1b70*/  SHF.L.U32 R9, R9, 0x10, RZ ;  /* 0x0000001009097819 */ /* 0x004fca00000006ff */
[----:B------:R-:W-:Y:S01]  /*1b80*/  FFMA.FTZ R26, R9, R9, R26 ;  /* 0x00000009091a7223 */ /* 0x000fe2000001001a */
[----:B------:R-:W-:-:S04]  /*1b90*/  IMAD.WIDE.U32 R8, R17, 0x10, R6 ;  /* 0x0000001011087825 */ /* 0x000fc800078e0006 */
[----:B---3--:R-:W-:Y:S01]  /*1ba0*/  IMAD.U32 R25, R16, 0x10000, RZ ;  /* 0x0001000010197824 */ /* 0x008fe200078e00ff */
[----:B------:R-:W2:Y:S04]  /*1bb0*/  LDG.E.U16 R14, desc[UR8][R8.64+0x4] ;  /* 0x00000408080e7981 */ /* 0x000ea8000c1e1500 */
[----:B------:R-:W3:Y:S01]  /*1bc0*/  LDG.E.U16 R16, desc[UR8][R8.64] ;  /* 0x0000000808107981 */ /* 0x000ee2000c1e1500 */
[----:B------:R-:W-:Y:S01]  /*1bd0*/  FFMA.FTZ R26, R25, R25, R26 ;  /* 0x00000019191a7223 */ /* 0x000fe2000001001a */
[----:B------:R-:W-:Y:S02]  /*1be0*/  SHF.L.U32 R25, R20, 0x10, RZ ;  /* 0x0000001014197819 */ /* 0x000fe400000006ff */
[----:B------:R-:W5:Y:S01]  /*1bf0*/  LDG.E.U16 R20, desc[UR8][R8.64+0x2] ;  /* 0x0000020808147981 */ /* 0x000f62000c1e1500 */
[----:B0-----:R-:W-:-:S02]  /*1c00*/  IMAD.U32 R15, R18, 0x10000, RZ ;  /* 0x00010000120f7824 */ /* 0x001fc400078e00ff */
[----:B------:R-:W-:Y:S01]  /*1c10*/  FFMA.FTZ R26, R25, R25, R26 ;  /* 0x00000019191a7223 */ /* 0x000fe2000001001a */
[----:B------:R-:W2:Y:S03]  /*1c20*/  LDG.E.U16 R18, desc[UR8][R8.64+0x8] ;  /* 0x0000080808127981 */ /* 0x000ea6000c1e1500 */
[----:B------:R-:W-:Y:S02]  /*1c30*/  FFMA.FTZ R26, R15, R15, R26 ;  /* 0x0000000f0f1a7223 */ /* 0x000fe4000001001a */
[----:B------:R-:W2:Y:S01]  /*1c40*/  LDG.E.U16 R15, desc[UR8][R8.64+0x6] ;  /* 0x00000608080f7981 */ /* 0x000ea2000c1e1500 */
[----:B----4-:R-:W-:-:S03]  /*1c50*/  SHF.L.U32 R25, R24, 0x10, RZ ;  /* 0x0000001018197819 */ /* 0x010fc600000006ff */
[----:B------:R0:W4:Y:S02]  /*1c60*/  LDG.E.U16 R24, desc[UR8][R8.64+0xe] ;  /* 0x00000e0808187981 */ /* 0x000124000c1e1500 */
[----:B------:R-:W-:Y:S01]  /*1c70*/  FFMA.FTZ R26, R25, R25, R26 ;  /* 0x00000019191a7223 */ /* 0x000fe2000001001a */
[----:B---3--:R-:W-:Y:S02]  /*1c80*/  IMAD.U32 R25, R16, 0x10000, RZ ;  /* 0x0001000010197824 */ /* 0x008fe400078e00ff */
[----:B------:R-:W3:Y:S02]  /*1c90*/  LDG.E.U16 R16, desc[UR8][R8.64+0xa] ;  /* 0x00000a0808107981 */ /* 0x000ee4000c1e1500 */
[----:B------:R-:W-:Y:S01]  /*1ca0*/  FFMA.FTZ R26, R25, R25, R26 ;  /* 0x00000019191a7223 */ /* 0x000fe2000001001a */
[----:B-----5:R-:W-:Y:S02]  /*1cb0*/  SHF.L.U32 R25, R20, 0x10, RZ ;  /* 0x0000001014197819 */ /* 0x020fe400000006ff */
[----:B------:R-:W0:Y:S03]  /*1cc0*/  LDG.E.U16 R20, desc[UR8][R8.64+0xc] ;  /* 0x00000c0808147981 */ /* 0x000e26000c1e1500 */
[----:B------:R-:W-:Y:S01]  /*1cd0*/  FFMA.FTZ R26, R25, R25, R26 ;  /* 0x00000019191a7223 */ /* 0x000fe2000001001a */
[----:B--2---:R-:W-:-:S04]  /*1ce0*/  IMAD.U32 R25, R14, 0x10000, RZ ;  /* 0x000100000e197824 */ /* 0x004fc800078e00ff */
[----:B------:R-:W-:Y:S01]  /*1cf0*/  FFMA.FTZ R26, R25, R25, R26 ;  /* 0x00000019191a7223 */ /* 0x000fe2000001001a */
[----:B------:R-:W-:Y:S01]  /*1d00*/  SHF.L.U32 R25, R15, 0x10, RZ ;  /* 0x000000100f197819 */ /* 0x000fe200000006ff */
[----:B------:R-:W-:-:S04]  /*1d10*/  IMAD.WIDE.U32 R14, R19, 0x10, R6 ;  /* 0x00000010130e7825 */ /* 0x000fc800078e0006 */
[----:B------:R-:W-:Y:S01]  /*1d20*/  FFMA.FTZ R26, R25, R25, R26 ;  /* 0x00000019191a7223 */ /* 0x000fe2000001001a */
[----:B------:R-:W-:Y:S01]  /*1d30*/  IMAD.U32 R27, R18, 0x10000, RZ ;  /* 0x00010000121b7824 */ /* 0x000fe200078e00ff */
[----:B------:R-:W2:Y:S04]  /*1d40*/  LDG.E.U16 R25, desc[UR8][R14.64] ;  /* 0x000000080e197981 */ /* 0x000ea8000c1e1500 */
[----:B------:R-:W5:Y:S01]  /*1d50*/  LDG.E.U16 R18, desc[UR8][R14.64+0x2] ;  /* 0x000002080e127981 */ /* 0x000f62000c1e1500 */
[----:B------:R-:W-:-:S03]  /*1d60*/  FFMA.FTZ R26, R27, R27, R26 ;  /* 0x0000001b1b1a7223 */ /* 0x000fc6000001001a */
[----:B------:R-:W5:Y:S01]  /*1d70*/  LDG.E.U16 R8, desc[UR8][R14.64+0x4] ;  /* 0x000004080e087981 */ /* 0x000f62000c1e1500 */
[----:B---3--:R-:W-:-:S03]  /*1d80*/  SHF.L.U32 R27, R16, 0x10, RZ ;  /* 0x00000010101b7819 */ /* 0x008fc600000006ff */
[----:B------:R-:W3:Y:S02]  /*1d90*/  LDG.E.U16 R16, desc[UR8][R14.64+0x8] ;  /* 0x000008080e107981 */ /* 0x000ee4000c1e1500 */
[----:B------:R-:W-:Y:S01]  /*1da0*/  FFMA.FTZ R26, R27, R27, R26 ;  /* 0x0000001b1b1a7223 */ /* 0x000fe2000001001a */
[----:B0-----:R-:W-:Y:S02]  /*1db0*/  IMAD.U32 R9, R20, 0x10000, RZ ;  /* 0x0001000014097824 */ /* 0x001fe400078e00ff */
[----:B------:R-:W3:Y:S02]  /*1dc0*/  LDG.E.U16 R20, desc[UR8][R14.64+0xa] ;  /* 0x00000a080e147981 */ /* 0x000ee4000c1e1500 */
[----:B------:R-:W-:Y:S01]  /*1dd0*/  FFMA.FTZ R26, R9, R9, R26 ;  /* 0x00000009091a7223 */ /* 0x000fe2000001001a */
[----:B----4-:R-:W-:Y:S02]  /*1de0*/  SHF.L.U32 R9, R24, 0x10, RZ ;  /* 0x0000001018097819 */ /* 0x010fe400000006ff */
[----:B------:R-:W4:Y:S03]  /*1df0*/  LDG.E.U16 R24, desc[UR8][R14.64+0xe] ;  /* 0x00000e080e187981 */ /* 0x000f26000c1e1500 */
[----:B------:R-:W-:-:S02]  /*1e00*/  FFMA.FTZ R26, R9, R9, R26 ;  /* 0x00000009091a7223 */ /* 0x000fc4000001001a */
[----:B------:R-:W4:Y:S01]  /*1e10*/  LDG.E.U16 R9, desc[UR8][R14.64+0x6] ;  /* 0x000006080e097981 */ /* 0x000f22000c1e1500 */
[----:B--2---:R-:W-:-:S04]  /*1e20*/  IMAD.U32 R25, R25, 0x10000, RZ ;  /* 0x0001000019197824 */ /* 0x004fc800078e00ff */
[----:B------:R-:W-:Y:S01]  /*1e30*/  FFMA.FTZ R26, R25, R25, R26 ;  /* 0x00000019191a7223 */ /* 0x000fe2000001001a */
[----:B-----5:R-:W-:Y:S02]  /*1e40*/  SHF.L.U32 R25, R18, 0x10, RZ ;  /* 0x0000001012197819 */ /* 0x020fe400000006ff */
[----:B------:R-:W2:Y:S01]  /*1e50*/  LDG.E.U16 R18, desc[UR8][R14.64+0xc] ;  /* 0x00000c080e127981 */ /* 0x000ea2000c1e1500 */
[----:B------:R-:W-:Y:S02]  /*1e60*/  IADD3 R13, PT, PT, R2, R13, R2 ;  /* 0x0000000d020d7210 */ /* 0x000fe40007ffe002 */
[----:B------:R-:W-:Y:S01]  /*1e70*/  FFMA.FTZ R26, R25, R25, R26 ;  /* 0x00000019191a7223 */ /* 0x000fe2000001001a */
[----:B------:R-:W-:Y:S01]  /*1e80*/  IMAD.U32 R25, R8, 0x10000, RZ ;  /* 0x0001000008197824 */ /* 0x000fe200078e00ff */
[----:B------:R-:W-:-:S03]  /*1e90*/  IADD3 R13, PT, PT, R2, R13, R2 ;  /* 0x0000000d020d7210 */ /* 0x000fc60007ffe002 */
[----:B------:R-:W-:Y:S01]  /*1ea0*/  FFMA.FTZ R26, R25, R25, R26 ;  /* 0x00000019191a7223 */ /* 0x000fe2000001001a */
[----:B------:R-:W-:Y:S01]  /*1eb0*/  ISETP.GE.AND P0, PT, R13, R12, PT ;  /* 0x0000000c0d00720c */ /* 0x000fe20003f06270 */
[C---:B------:R-:W-:Y:S01]  /*1ec0*/  IMAD R21, R2.reuse, 0x4, R21 ;  /* 0x0000000402157824 */ /* 0x040fe200078e0215 */
[C---:B------:R-:W-:Y:S02]  /*1ed0*/  LEA R17, R2.reuse, R17, 0x2 ;  /* 0x0000001102117211 */ /* 0x040fe400078e10ff */
[----:B------:R-:W-:Y:S01]  /*1ee0*/  LEA R19, R2, R19, 0x2 ;  /* 0x0000001302137211 */ /* 0x000fe200078e10ff */
[----:B---3--:R-:W-:Y:S01]  /*1ef0*/  IMAD.U32 R25, R16, 0x10000, RZ ;  /* 0x0001000010197824 */ /* 0x008fe200078e00ff */
[----:B----4-:R-:W-:-:S05]  /*1f00*/  SHF.L.U32 R9, R9, 0x10, RZ ;  /* 0x0000001009097819 */ /* 0x010fca00000006ff */
[----:B------:R-:W-:Y:S01]  /*1f10*/  FFMA.FTZ R26, R9, R9, R26 ;  /* 0x00000009091a7223 */ /* 0x000fe2000001001a */
[----:B------:R-:W-:-:S03]  /*1f20*/  SHF.L.U32 R9, R20, 0x10, RZ ;  /* 0x0000001014097819 */ /* 0x000fc600000006ff */
[----:B------:R-:W-:Y:S01]  /*1f30*/  FFMA.FTZ R26, R25, R25, R26 ;  /* 0x00000019191a7223 */ /* 0x000fe2000001001a */
[----:B--2---:R-:W-:-:S03]  /*1f40*/  IMAD.U32 R25, R18, 0x10000, RZ ;  /* 0x0001000012197824 */ /* 0x004fc600078e00ff */
[----:B------:R-:W-:Y:S01]  /*1f50*/  FFMA.FTZ R26, R9, R9, R26 ;  /* 0x00000009091a7223 */ /* 0x000fe2000001001a */
[----:B------:R-:W-:-:S03]  /*1f60*/  SHF.L.U32 R9, R24, 0x10, RZ ;  /* 0x0000001018097819 */ /* 0x000fc600000006ff */
[----:B------:R-:W-:-:S04]  /*1f70*/  FFMA.FTZ R26, R25, R25, R26 ;  /* 0x00000019191a7223 */ /* 0x000fc8000001001a */
[----:B------:R-:W-:Y:S01]  /*1f80*/  FFMA.FTZ R16, R9, R9, R26 ;  /* 0x0000000909107223 */ /* 0x000fe2000001001a */
[----:B------:R-:W-:Y:S06]  /*1f90*/  @!P0 BRA `(.L_x_169) ;  /* 0xfffffff800548947 */ /* 0x000fec000383ffff */
.L_x_165:
[----:B------:R-:W-:Y:S05]  /*1fa0*/  BSYNC.RECONVERGENT B1 ;  /* 0x0000000000017941 */ /* 0x000fea0003800200 */
.L_x_164:
[----:B------:R-:W-:-:S05]  /*1fb0*/  IMAD R9, R12, 0x8, R3 ;  /* 0x000000080c097824 */ /* 0x000fca00078e0203 */
[----:B------:R-:W-:-:S13]  /*1fc0*/  ISETP.GE.AND P0, PT, R9, R10, PT ;  /* 0x0000000a0900720c */ /* 0x000fda0003f06270 */
[----:B------:R-:W-:Y:S05]  /*1fd0*/  @P0 BRA `(.L_x_155) ;  /* 0x0000000400100947 */ /* 0x000fea0003800000 */
[----:B--2---:R-:W0:Y:S01]  /*1fe0*/  I2F.U32.RP R17, R2 ;  /* 0x0000000200117306 */ /* 0x004e220000209000 */
[----:B------:R-:W-:Y:S01]  /*1ff0*/  IMAD.IADD R15, R9, 0x1, R2 ;  /* 0x00000001090f7824 */ /* 0x000fe200078e0202 */
[----:B------:R-:W-:Y:S01]  /*2000*/  ISETP.NE.U32.AND P2, PT, R2, RZ, PT ;  /* 0x000000ff0200720c */ /* 0x000fe20003f45070 */
[----:B------:R-:W-:Y:S03]  /*2010*/  BSSY.RECONVERGENT B1, `(.L_x_170) ;  /* 0x0000028000017945 */ /* 0x000fe60003800200 */
[----:B------:R-:W-:Y:S02]  /*2020*/  ISETP.GE.AND P0, PT, R15, R10, PT ;  /* 0x0000000a0f00720c */ /* 0x000fe40003f06270 */
[----:B------:R-:W-:Y:S02]  /*2030*/  VIMNMX R8, PT, PT, R10, R15, !PT ;  /* 0x0000000f0a087248 */ /* 0x000fe40007fe0100 */
[----:B------:R-:W-:-:S04]  /*2040*/  SEL R14, RZ, 0x1, P0 ;  /* 0x00000001ff0e7807 */ /* 0x000fc80000000000 */
[----:B------:R-:W-:Y:S01]  /*2050*/  IADD3 R15, PT, PT, R8, -R15, -R14 ;  /* 0x8000000f080f7210 */ /* 0x000fe20007ffe80e */
[----:B0-----:R-:W0:Y:S02]  /*2060*/  MUFU.RCP R17, R17 ;  /* 0x0000001100117308 */ /* 0x001e240000001000 */
[----:B0-----:R-:W-:-:S06]  /*2070*/  IADD3 R12, PT, PT, R17, 0xffffffe, RZ ;  /* 0x0ffffffe110c7810 */ /* 0x001fcc0007ffe0ff */
[----:B------:R0:W1:Y:S02]  /*2080*/  F2I.FTZ.U32.TRUNC.NTZ R13, R12 ;  /* 0x0000000c000d7305 */ /* 0x000064000021f000 */
[----:B0-----:R-:W-:Y:S01]  /*2090*/  HFMA2 R12, -RZ, RZ, 0, 0 ;  /* 0x00000000ff0c7431 */ /* 0x001fe200000001ff */
[----:B-1----:R-:W-:-:S05]  /*20a0*/  IADD3 R19, PT, PT, RZ, -R13, RZ ;  /* 0x8000000dff137210 */ /* 0x002fca0007ffe0ff */
        /* <DEDUP_REMOVED lines=17> */
[----:B------:R-:W-:Y:S02]  /*21c0*/  IADD3 R8, PT, PT, R8, 0x1, RZ ;  /* 0x0000000108087810 */ /* 0x000fe40007ffe0ff */
[----:B------:R-:W-:Y:S02]  /*21d0*/  IADD3 R4, P0, PT, R4, UR4, RZ ;  /* 0x0000000404047c10 */ /* 0x000fe4000ff1e0ff */
[----:B------:R-:W-:Y:S02]  /*21e0*/  LOP3.LUT R8, R8, 0x3, RZ, 0xc0, !PT ;  /* 0x0000000308087812 */ /* 0x000fe400078ec0ff */
[----:B------:R-:W-:Y:S02]  /*21f0*/  IADD3.X R5, PT, PT, R5, UR5, RZ, P0, !PT ;  /* 0x0000000505057c10 */ /* 0x000fe400087fe4ff */
[----:B------:R-:W-:-:S07]  /*2200*/  IADD3 R8, PT, PT, -R8, RZ, RZ ;  /* 0x000000ff08087210 */ /* 0x000fce0007ffe1ff */
.L_x_172:
[----:B------:R-:W-:-:S06]  /*2210*/  IMAD.WIDE R12, R9, 0x2, R4 ;  /* 0x00000002090c7825 */ /* 0x000fcc00078e0204 */
[----:B------:R-:W2:Y:S01]  /*2220*/  LDG.E.U16 R12, desc[UR8][R12.64] ;  /* 0x000000080c0c7981 */ /* 0x000ea2000c1e1500 */
[----:B------:R-:W-:Y:S01]  /*2230*/  VIADD R8, R8, 0x1 ;  /* 0x0000000108087836 */ /* 0x000fe20000000000 */
[----:B------:R-:W-:-:S04]  /*2240*/  IADD3 R9, PT, PT, R2, R9, RZ ;  /* 0x0000000902097210 */ /* 0x000fc80007ffe0ff */
[----:B------:R-:W-:Y:S02]  /*2250*/  ISETP.NE.AND P0, PT, R8, RZ, PT ;  /* 0x000000ff0800720c */ /* 0x000fe40003f05270 */
[----:B--2---:R-:W-:-:S05]  /*2260*/  SHF.L.U32 R11, R12, 0x10, RZ ;  /* 0x000000100c0b7819 */ /* 0x004fca00000006ff */
[----:B------:R-:W-:-:S06]  /*2270*/  FFMA.FTZ R16, R11, R11, R16 ;  /* 0x0000000b0b107223 */ /* 0x000fcc0000010010 */
[----:B------:R-:W-:Y:S05]  /*2280*/  @P0 BRA `(.L_x_172) ;  /* 0xfffffffc00e00947 */ /* 0x000fea000383ffff */
.L_x_171:
[----:B------:R-:W-:Y:S05]  /*2290*/  BSYNC.RECONVERGENT B1 ;  /* 0x0000000000017941 */ /* 0x000fea0003800200 */
.L_x_170:
[----:B------:R-:W-:Y:S05]  /*22a0*/  @!P1 BRA `(.L_x_155) ;  /* 0x00000000005c9947 */ /* 0x000fea0003800000 */
[----:B------:R-:W-:-:S07]  /*22b0*/  IMAD.SHL.U32 R11, R2, 0x2, RZ ;  /* 0x00000002020b7824 */ /* 0x000fce00078e00ff */
.L_x_173:
[----:B------:R-:W-:-:S03]  /*22c0*/  IMAD.WIDE R14, R9, 0x2, R6 ;  /* 0x00000002090e7825 */ /* 0x000fc600078e0206 */
[----:B------:R-:W-:-:S03]  /*22d0*/  IADD3 R18, P0, PT, R11, R14, RZ ;  /* 0x0000000e0b127210 */ /* 0x000fc60007f1e0ff */
[----:B------:R-:W2:Y:S01]  /*22e0*/  LDG.E.U16 R14, desc[UR8][R14.64] ;  /* 0x000000080e0e7981 */ /* 0x000ea2000c1e1500 */
[----:B------:R-:W-:Y:S02]  /*22f0*/  IADD3.X R19, PT, PT, RZ, R15, RZ, P0, !PT ;  /* 0x0000000fff137210 */ /* 0x000fe400007fe4ff */
[----:B------:R-:W-:-:S03]  /*2300*/  IADD3 R4, P0, PT, R11, R18, RZ ;  /* 0x000000120b047210 */ /* 0x000fc60007f1e0ff */
[----:B------:R-:W3:Y:S01]  /*2310*/  LDG.E.U16 R18, desc[UR8][R18.64] ;  /* 0x0000000812127981 */ /* 0x000ee2000c1e1500 */
[----:B------:R-:W-:Y:S02]  /*2320*/  IADD3.X R5, PT, PT, RZ, R19, RZ, P0, !PT ;  /* 0x00000013ff057210 */ /* 0x000fe400007fe4ff */
[----:B------:R-:W-:-:S03]  /*2330*/  IADD3 R12, P0, PT, R11, R4, RZ ;  /* 0x000000040b0c7210 */ /* 0x000fc60007f1e0ff */
[----:B------:R-:W4:Y:S02]  /*2340*/  LDG.E.U16 R4, desc[UR8][R4.64] ;  /* 0x0000000804047981 */ /* 0x000f24000c1e1500 */
[----:B------:R-:W-:-:S05]  /*2350*/  IMAD.X R13, RZ, RZ, R5, P0 ;  /* 0x000000ffff0d7224 */ /* 0x000fca00000e0605 */
[----:B------:R-:W5:Y:S01]  /*2360*/  LDG.E.U16 R12, desc[UR8][R12.64] ;  /* 0x000000080c0c7981 */ /* 0x000f62000c1e1500 */
[----:B------:R-:W-:-:S05]  /*2370*/  IMAD R9, R2, 0x4, R9 ;  /* 0x0000000402097824 */ /* 0x000fca00078e0209 */
[----:B------:R-:W-:Y:S02]  /*2380*/  ISETP.GE.AND P0, PT, R9, R10, PT ;  /* 0x0000000a0900720c */ /* 0x000fe40003f06270 */
[----:B--2---:R-:W-:-:S05]  /*2390*/  SHF.L.U32 R17, R14, 0x10, RZ ;  /* 0x000000100e117819 */ /* 0x004fca00000006ff */
[----:B------:R-:W-:Y:S01]  /*23a0*/  FFMA.FTZ R16, R17, R17, R16 ;  /* 0x0000001111107223 */ /* 0x000fe20000010010 */
[----:B---3--:R-:W-:-:S05]  /*23b0*/  SHF.L.U32 R21, R18, 0x10, RZ ;  /* 0x0000001012157819 */ /* 0x008fca00000006ff */
[----:B------:R-:W-:Y:S01]  /*23c0*/  FFMA.FTZ R16, R21, R21, R16 ;  /* 0x0000001515107223 */ /* 0x000fe20000010010 */
[----:B----4-:R-:W-:-:S05]  /*23d0*/  SHF.L.U32 R15, R4, 0x10, RZ ;  /* 0x00000010040f7819 */ /* 0x010fca00000006ff */
[----:B------:R-:W-:Y:S01]  /*23e0*/  FFMA.FTZ R16, R15, R15, R16 ;  /* 0x0000000f0f107223 */ /* 0x000fe20000010010 */
[----:B-----5:R-:W-:-:S05]  /*23f0*/  SHF.L.U32 R17, R12, 0x10, RZ ;  /* 0x000000100c117819 */ /* 0x020fca00000006ff */
[----:B------:R-:W-:Y:S01]  /*2400*/  FFMA.FTZ R16, R17, R17, R16 ;  /* 0x0000001111107223 */ /* 0x000fe20000010010 */
[----:B------:R-:W-:Y:S06]  /*2410*/  @!P0 BRA `(.L_x_173) ;  /* 0xfffffffc00a88947 */ /* 0x000fec000383ffff */
.L_x_155:
[----:B------:R-:W-:Y:S05]  /*2420*/  BSYNC.RECONVERGENT B0 ;  /* 0x0000000000007941 */ /* 0x000fea0003800200 */
.L_x_153:
        /* <DEDUP_REMOVED lines=11> */
[----:B------:R-:W-:-:S03]  /*24e0*/  @!P1 SHF.R.U32.HI R5, RZ, 0x3, R3 ;  /* 0x00000003ff059819 */ /* 0x000fc60000011603 */
[----:B------:R-:W-:Y:S01]  /*24f0*/  @!P1 VIADD R8, R8, 0x4 ;  /* 0x0000000408089836 */ /* 0x000fe20000000000 */
[----:B------:R-:W0:Y:S01]  /*2500*/  SHFL.DOWN P0, R7, R4, 0x4, 0x1f ;  /* 0x08801f0004077f89 */ /* 0x000e220000000000 */
[----:B------:R-:W-:-:S03]  /*2510*/  @!P1 LOP3.LUT R5, R5, 0x7c, RZ, 0xc0, !PT ;  /* 0x0000007c05059812 */ /* 0x000fc600078ec0ff */
        /* <DEDUP_REMOVED lines=16> */
[----:B-1----:R-:W1:Y:S04]  /*2620*/  LDS.128 R8, [R20+0x30] ;  /* 0x0000300014087984 */ /* 0x002e680000000c00 */
        /* <DEDUP_REMOVED lines=39> */
.L_x_175:
        /* <DEDUP_REMOVED lines=18> */
[----:B------:R-:W-:-:S05]  /*29c0*/  @!P1 LOP3.LUT R4, R4, 0x7c, RZ, 0xc0, !PT ;  /* 0x0000007c04049812 */ /* 0x000fca00078ec0ff */
        /* <DEDUP_REMOVED lines=19> */
[----:B------:R-:W2:Y:S04]  /*2b00*/  LDS.128 R8, [R20+0x30] ;  /* 0x0000300014087984 */ /* 0x000ea80000000c00 */
[----:B------:R-:W3:Y:S04]  /*2b10*/  LDS.128 R16, [R20+0x40] ;  /* 0x0000400014107984 */ /* 0x000ee80000000c00 */
[----:B0-----:R-:W0:Y:S01]  /*2b20*/  LDS.128 R4, [R20+0x50] ;  /* 0x0000500014047984 */ /* 0x001e220000000c00 */
[----:B-1----:R-:W-:Y:S01]  /*2b30*/  @P1 FADD.FTZ R21, R21, R12 ;  /* 0x0000000c15151221 */ /* 0x002fe20000010000 */
[----:B------:R-:W-:-:S03]  /*2b40*/  ISETP.GT.U32.AND P1, PT, R2, 0xa0, PT ;  /* 0x000000a00200780c */ /* 0x000fc60003f24070 */
[----:B------:R-:W-:Y:S01]  /*2b50*/  @P2 FADD.FTZ R21, R21, R13 ;  /* 0x0000000d15152221 */ /* 0x000fe20000010000 */
[C---:B------:R-:W-:Y:S01]  /*2b60*/  ISETP.GT.U32.AND P2, PT, R2.reuse, 0xc0, PT ;  /* 0x000000c00200780c */ /* 0x040fe20003f44070 */
        /* <DEDUP_REMOVED lines=8> */
[C---:B------:R-:W-:Y:S01]  /*2bf0*/  ISETP.GT.U32.AND P2, PT, R2.reuse, 0x140, PT ;  /* 0x000001400200780c */ /* 0x040fe20003f44070 */
        /* <DEDUP_REMOVED lines=8> */
[C---:B------:R-:W-:Y:S01]  /*2c80*/  ISETP.GT.U32.AND P2, PT, R2.reuse, 0x1c0, PT ;  /* 0x000001c00200780c */ /* 0x040fe20003f44070 */
[----:B------:R-:W3:Y:S04]  /*2c90*/  LDS.128 R16, [R20+0x80] ;  /* 0x0000800014107984 */ /* 0x000ee80000000c00 */
[----:B0-----:R-:W-:Y:S01]  /*2ca0*/  @P0 FADD.FTZ R21, R21, R4 ;  /* 0x0000000415150221 */ /* 0x001fe20000010000 */
[----:B------:R-:W-:-:S03]  /*2cb0*/  ISETP.GT.U32.AND P0, PT, R2, 0x1e0, PT ;  /* 0x000001e00200780c */ /* 0x000fc60003f04070 */
[----:B------:R-:W-:Y:S01]  /*2cc0*/  @P1 FADD.FTZ R21, R21, R5 ;  /* 0x0000000515151221 */ /* 0x000fe20000010000 */
[----:B------:R-:W-:-:S03]  /*2cd0*/  ISETP.GT.U32.AND P1, PT, R2, 0x200, PT ;  /* 0x000002000200780c */ /* 0x000fc60003f24070 */
[----:B------:R-:W-:Y:S01]  /*2ce0*/  @P3 FADD.FTZ R21, R21, R6 ;  /* 0x0000000615153221 */ /* 0x000fe20000010000 */
[----:B------:R-:W-:-:S03]  /*2cf0*/  ISETP.GT.U32.AND P3, PT, R2, 0x220, PT ;  /* 0x000002200200780c */ /* 0x000fc60003f64070 */
[----:B------:R-:W-:Y:S01]  /*2d00*/  @P2 FADD.FTZ R21, R21, R7 ;  /* 0x0000000715152221 */ /* 0x000fe20000010000 */
[C---:B------:R-:W-:Y:S01]  /*2d10*/  ISETP.GT.U32.AND P2, PT, R2.reuse, 0x240, PT ;  /* 0x000002400200780c */ /* 0x040fe20003f44070 */
        /* <DEDUP_REMOVED lines=9> */
[----:B--2---:R-:W-:Y:S01]  /*2db0*/  @P0 FADD.FTZ R21, R21, R8 ;  /* 0x0000000815150221 */ /* 0x004fe20000010000 */
[C---:B------:R-:W-:Y:S01]  /*2dc0*/  ISETP.GT.U32.AND P0, PT, R2.reuse, 0x2c0, PT ;  /* 0x000002c00200780c */ /* 0x040fe20003f04070 */
[----:B------:R-:W1:Y:S02]  /*2dd0*/  LDS R8, [R20+0xa0] ;  /* 0x0000a00014087984 */ /* 0x000e640000000800 */
[----:B------:R-:W-:Y:S01]  /*2de0*/  @P1 FADD.FTZ R21, R21, R9 ;  /* 0x0000000915151221 */ /* 0x000fe20000010000 */
[----:B------:R-:W-:-:S03]  /*2df0*/  ISETP.GT.U32.AND P1, PT, R2, 0x2e0, PT ;  /* 0x000002e00200780c */ /* 0x000fc60003f24070 */
[----:B------:R-:W-:Y:S01]  /*2e00*/  @P3 FADD.FTZ R21, R21, R10 ;  /* 0x0000000a15153221 */ /* 0x000fe20000010000 */
[----:B------:R-:W-:-:S05]  /*2e10*/  ISETP.GT.U32.AND P3, PT, R2, 0x300, PT ;  /* 0x000003000200780c */ /* 0x000fca0003f64070 */
[----:B------:R-:W-:Y:S01]  /*2e20*/  @P0 FADD.FTZ R21, R21, R11 ;  /* 0x0000000b15150221 */ /* 0x000fe20000010000 */
[----:B------:R-:W-:-:S03]  /*2e30*/  ISETP.GT.U32.AND P0, PT, R2, 0x340, PT ;  /* 0x000003400200780c */ /* 0x000fc60003f04070 */
[----:B---3--:R-:W-:Y:S01]  /*2e40*/  @P1 FADD.FTZ R21, R21, R16 ;  /* 0x0000001015151221 */ /* 0x008fe20000010000 */
        /* <DEDUP_REMOVED lines=9> */
[----:B------:R-:W-:-:S04]  /*2ee0*/  @P3 FADD.FTZ R21, R21, R5 ;  /* 0x0000000515153221 */ /* 0x000fc80000010000 */
[----:B------:R-:W-:-:S04]  /*2ef0*/  @P2 FADD.FTZ R21, R21, R6 ;  /* 0x0000000615152221 */ /* 0x000fc80000010000 */
[----:B------:R-:W-:-:S04]  /*2f00*/  @P0 FADD.FTZ R21, R21, R7 ;  /* 0x0000000715150221 */ /* 0x000fc80000010000 */
[----:B-1----:R-:W-:-:S07]  /*2f10*/  @P1 FADD.FTZ R21, R21, R8 ;  /* 0x0000000815151221 */ /* 0x002fce0000010000 */
.L_x_177:
[----:B------:R-:W-:Y:S01]  /*2f20*/  I2FP.F32.S32 R4, R0 ;  /* 0x0000000000047245 */ /* 0x000fe20000201400 */
[----:B------:R-:W0:Y:S05]  /*2f30*/  LDCU UR4, c[0x0][0x3c0] ;  /* 0x00007800ff0477ac */ /* 0x000e2a0008000800 */
[----:B------:R-:W0:Y:S02]  /*2f40*/  MUFU.RCP R4, R4 ;  /* 0x0000000400047308 */ /* 0x000e240000001000 */
[----:B0-----:R-:W-:-:S06]  /*2f50*/  FFMA.FTZ R21, R4, R21, UR4 ;  /* 0x0000000404157e23 */ /* 0x001fcc0008010015 */
[----:B------:R-:W0:Y:S02]  /*2f60*/  MUFU.RSQ R21, R21 ;  /* 0x0000001500157308 */ /* 0x000e240000001400 */
[----:B0-----:R2:W-:Y:S02]  /*2f70*/  STS [R20], R21 ;  /* 0x0000001514007388 */ /* 0x0015e40000000800 */
.L_x_176:
[----:B------:R-:W-:Y:S05]  /*2f80*/  BSYNC.RECONVERGENT B0 ;  /* 0x0000000000007941 */ /* 0x000fea0003800200 */
.L_x_174:
[----:B------:R-:W-:Y:S01]  /*2f90*/  SHF.R.S32.HI R5, RZ, 0x1f, R0 ;  /* 0x0000001fff057819 */ /* 0x000fe20000011400 */
[----:B------:R-:W-:Y:S03]  /*2fa0*/  BAR.SYNC.DEFER_BLOCKING 0x0 ;  /* 0x0000000000007b1d */ /* 0x000fe60000010000 */
[----:B0-----:R-:W-:Y:S01]  /*2fb0*/  LEA.HI R4, R5, R0, RZ, 0x3 ;  /* 0x0000000005047211 */ /* 0x001fe200078f18ff */
[----:B------:R-:W-:-:S03]  /*2fc0*/  IMAD R5, R0, UR6, RZ ;  /* 0x0000000600057c24 */ /* 0x000fc6000f8e02ff */
[----:B------:R-:W-:-:S04]  /*2fd0*/  SHF.R.S32.HI R4, RZ, 0x3, R4 ;  /* 0x00000003ff047819 */ /* 0x000fc80000011404 */
[----:B------:R-:W-:-:S13]  /*2fe0*/  ISETP.GE.AND P0, PT, R3, R4, PT ;  /* 0x000000040300720c */ /* 0x000fda0003f06270 */
[----:B------:R-:W-:Y:S05]  /*2ff0*/  @P0 EXIT ;  /* 0x000000000000094d */ /* 0x000fea0003800000 */
[----:B-1----:R-:W0:Y:S01]  /*3000*/  I2F.U32.RP R8, R2 ;  /* 0x0000000200087306 */ /* 0x002e220000209000 */
[----:B------:R-:W-:Y:S01]  /*3010*/  IADD3 R11, PT, PT, R3, R2, RZ ;  /* 0x00000002030b7210 */ /* 0x000fe20007ffe0ff */
[----:B------:R-:W1:Y:S01]  /*3020*/  S2UR UR5, SR_CgaCtaId ;  /* 0x00000000000579c3 */ /* 0x000e620000008800 */
[----:B------:R-:W-:Y:S01]  /*3030*/  ISETP.NE.U32.AND P2, PT, R2, RZ, PT ;  /* 0x000000ff0200720c */ /* 0x000fe20003f45070 */
[----:B------:R-:W-:Y:S01]  /*3040*/  UMOV UR4, 0x400 ;  /* 0x0000040000047882 */ /* 0x000fe20000000000 */
[CC--:B------:R-:W-:Y:S01]  /*3050*/  ISETP.GE.U32.AND P0, PT, R11.reuse, R4.reuse, PT ;  /* 0x000000040b00720c */ /* 0x0c0fe20003f06070 */
[----:B------:R-:W-:Y:S01]  /*3060*/  BSSY.RECONVERGENT B0, `(.L_x_178) ;  /* 0x000006c000007945 */ /* 0x000fe20003800200 */
[----:B------:R-:W-:Y:S02]  /*3070*/  VIMNMX.U32 R0, PT, PT, R11, R4, !PT ;  /* 0x000000040b007248 */ /* 0x000fe40007fe0000 */
[----:B------:R-:W-:Y:S01]  /*3080*/  SEL R9, RZ, 0x1, P0 ;  /* 0x00000001ff097807 */ /* 0x000fe20000000000 */
[----:B------:R-:W3:Y:S01]  /*3090*/  LDC.64 R24, c[0x0][0x380] ;  /* 0x0000e000ff187b82 */ /* 0x000ee20000000a00 */
[----:B0-----:R-:W0:Y:S01]  /*30a0*/  MUFU.RCP R8, R8 ;  /* 0x0000000800087308 */ /* 0x001e220000001000 */
[----:B-1----:R-:W-:Y:S01]  /*30b0*/  ULEA UR4, UR5, UR4, 0x18 ;  /* 0x0000000405047291 */ /* 0x002fe2000f8ec0ff */
[----:B0-----:R-:W-:Y:S01]  /*30c0*/  IADD3 R6, PT, PT, R8, 0xffffffe, RZ ;  /* 0x0ffffffe08067810 */ /* 0x001fe20007ffe0ff */
[----:B---3--:R-:W-:-:S05]  /*30d0*/  IMAD.WIDE.U32 R24, R5, 0x2, R24 ;  /* 0x0000000205187825 */ /* 0x008fca00078e0018 */
[----:B------:R0:W1:Y:S02]  /*30e0*/  F2I.FTZ.U32.TRUNC.NTZ R7, R6 ;  /* 0x0000000600077305 */ /* 0x000064000021f000 */
[----:B0-----:R-:W-:Y:S01]  /*30f0*/  MOV R6, RZ ;  /* 0x000000ff00067202 */ /* 0x001fe20000000f00 */
[----:B-1----:R-:W-:-:S04]  /*3100*/  IMAD.MOV R13, RZ, RZ, -R7 ;  /* 0x000000ffff0d7224 */ /* 0x002fc800078e0a07 */
[----:B------:R-:W-:-:S04]  /*3110*/  IMAD R13, R13, R2, RZ ;  /* 0x000000020d0d7224 */ /* 0x000fc800078e02ff */
[----:B------:R-:W-:Y:S01]  /*3120*/  IMAD.HI.U32 R8, R7, R13, R6 ;  /* 0x0000000d07087227 */ /* 0x000fe200078e0006 */
[----:B------:R-:W-:-:S05]  /*3130*/  IADD3 R7, PT, PT, R0, -R11, -R9 ;  /* 0x8000000b00077210 */ /* 0x000fca0007ffe809 */
        /* <DEDUP_REMOVED lines=9> */
[----:B------:R-:W-:Y:S02]  /*31d0*/  IADD3 R9, PT, PT, R9, R0, RZ ;  /* 0x0000000009097210 */ /* 0x000fe40007ffe0ff */
[----:B------:R-:W0:Y:S01]  /*31e0*/  LDS R0, [UR4] ;  /* 0x00000004ff007984 */ /* 0x000e220008000800 */
[----:B------:R-:W1:Y:S01]  /*31f0*/  LDCU.64 UR4, c[0x0][0x3b8] ;  /* 0x00007700ff0477ac */ /* 0x000e620008000a00 */
[C---:B------:R-:W-:Y:S02]  /*3200*/  LOP3.LUT R6, R9.reuse, 0x3, RZ, 0xc0, !PT ;  /* 0x0000000309067812 */ /* 0x040fe400078ec0ff */
[----:B------:R-:W-:Y:S02]  /*3210*/  ISETP.GE.U32.AND P0, PT, R9, 0x3, PT ;  /* 0x000000030900780c */ /* 0x000fe40003f06070 */
[----:B------:R-:W-:-:S13]  /*3220*/  ISETP.NE.AND P1, PT, R6, 0x3, PT ;  /* 0x000000030600780c */ /* 0x000fda0003f25270 */
[----:B-1----:R-:W-:Y:S05]  /*3230*/  @!P1 BRA `(.L_x_179) ;  /* 0x0000000400389947 */ /* 0x002fea0003800000 */
[----:B------:R-:W-:Y:S01]  /*3240*/  IADD3 R5, PT, PT, R9, 0x1, RZ ;  /* 0x0000000109057810 */ /* 0x000fe20007ffe0ff */
[----:B------:R-:W-:-:S03]  /*3250*/  IMAD.WIDE.U32 R6, R3, 0x10, RZ ;  /* 0x0000001003067825 */ /* 0x000fc600078e00ff */
[----:B------:R-:W-:-:S05]  /*3260*/  LOP3.LUT R5, R5, 0x3, RZ, 0xc0, !PT ;  /* 0x0000000305057812 */ /* 0x000fca00078ec0ff */
[----:B------:R-:W-:Y:S02]  /*3270*/  IMAD R3, R5, R2, R3 ;  /* 0x0000000205037224 */ /* 0x000fe400078e0203 */
[----:B------:R-:W-:-:S07]  /*3280*/  IMAD.MOV R5, RZ, RZ, -R5 ;  /* 0x000000ffff057224 */ /* 0x000fce00078e0a05 */
.L_x_180:
[----:B-1----:R-:W-:-:S04]  /*3290*/  IADD3 R8, P1, PT, R6, R22, RZ ;  /* 0x0000001606087210 */ /* 0x002fc80007f3e0ff */
[----:B------:R-:W-:-:S06]  /*32a0*/  IADD3.X R9, PT, PT, R7, R23, RZ, P1, !PT ;  /* 0x0000001707097210 */ /* 0x000fcc0000ffe4ff */
[----:B------:R-:W3:Y:S01]  /*32b0*/  LDG.E.128 R8, desc[UR8][R8.64] ;  /* 0x0000000808087981 */ /* 0x000ee2000c1e1d00 */
[----:B------:R-:W-:-:S04]  /*32c0*/  IADD3 R12, P1, PT, R6, UR4, RZ ;  /* 0x00000004060c7c10 */ /* 0x000fc8000ff3e0ff */
[----:B------:R-:W-:-:S06]  /*32d0*/  IADD3.X R13, PT, PT, R7, UR5, RZ, P1, !PT ;  /* 0x00000005070d7c10 */ /* 0x000fcc0008ffe4ff */
[----:B------:R-:W4:Y:S01]  /*32e0*/  LDG.E.128.CONSTANT R12, desc[UR8][R12.64] ;  /* 0x000000080c0c7981 */ /* 0x000f22000c1e9d00 */
[----:B------:R-:W-:Y:S01]  /*32f0*/  VIADD R5, R5, 0x1 ;  /* 0x0000000105057836 */ /* 0x000fe20000000000 */
[----:B---3--:R-:W-:Y:S02]  /*3300*/  SHF.L.U32 R17, R11, 0x10, RZ ;  /* 0x000000100b117819 */ /* 0x008fe400000006ff */
[----:B------:R-:W-:Y:S02]  /*3310*/  SHF.L.U32 R19, R9, 0x10, RZ ;  /* 0x0000001009137819 */ /* 0x000fe400000006ff */
[----:B--2---:R-:W-:Y:S01]  /*3320*/  SHF.L.U32 R21, R8, 0x10, RZ ;  /* 0x0000001008157819 */ /* 0x004fe200000006ff */
[----:B0-----:R-:W-:Y:S01]  /*3330*/  FMUL.FTZ R16, R0, R17 ;  /* 0x0000001100107220 */ /* 0x001fe20000410000 */
[----:B------:R-:W-:Y:S02]  /*3340*/  IMAD.U32 R17, R10, 0x10000, RZ ;  /* 0x000100000a117824 */ /* 0x000fe400078e00ff */
[C---:B------:R-:W-:Y:S01]  /*3350*/  FMUL.FTZ R19, R0.reuse, R19 ;  /* 0x0000001300137220 */ /* 0x040fe20000410000 */
[----:B------:R-:W-:Y:S01]  /*3360*/  PRMT R11, R11, 0x7632, R11 ;  /* 0x000076320b0b7816 */ /* 0x000fe2000000000b */
[C---:B------:R-:W-:Y:S01]  /*3370*/  FMUL.FTZ R18, R0.reuse, R21 ;  /* 0x0000001500127220 */ /* 0x040fe20000410000 */
[----:B------:R-:W-:Y:S01]  /*3380*/  FMUL.FTZ R17, R0, R17 ;  /* 0x0000001100117220 */ /* 0x000fe20000410000 */
[----:B------:R-:W0:Y:S01]  /*3390*/  F2F.BF16.F32 R16, R16 ;  /* 0x0000001000107304 */ /* 0x000e220000202000 */
[----:B----4-:R-:W-:-:S02]  /*33a0*/  SHF.L.U32 R21, R15, 0x10, RZ ;  /* 0x000000100f157819 */ /* 0x010fc400000006ff */
[----:B------:R-:W-:Y:S02]  /*33b0*/  PRMT R10, R10, 0x7632, R10 ;  /* 0x000076320a0a7816 */ /* 0x000fe4000000000a */
[----:B------:R-:W-:Y:S02]  /*33c0*/  PRMT R9, R9, 0x7632, R9 ;  /* 0x0000763209097816 */ /* 0x000fe40000000009 */
[----:B------:R-:W-:Y:S01]  /*33d0*/  SHF.L.U32 R27, R11, 0x10, RZ ;  /* 0x000000100b1b7819 */ /* 0x000fe200000006ff */
[----:B------:R-:W1:Y:S01]  /*33e0*/  F2F.BF16.F32 R17, R17 ;  /* 0x0000001100117304 */ /* 0x000e620000202000 */
[----:B------:R-:W-:Y:S01]  /*33f0*/  PRMT R8, R8, 0x7632, R8 ;  /* 0x0000763208087816 */ /* 0x000fe20000000008 */
[----:B------:R-:W-:-:S04]  /*3400*/  IMAD.U32 R9, R9, 0x10000, RZ ;  /* 0x0001000009097824 */ /* 0x000fc800078e00ff */
[----:B------:R-:W-:Y:S01]  /*3410*/  FMUL.FTZ R26, R0, R9 ;  /* 0x00000009001a7220 */ /* 0x000fe20000410000 */
[----:B0-----:R-:W-:Y:S01]  /*3420*/  IMAD.U32 R20, R16, 0x10000, RZ ;  /* 0x0001000010147824 */ /* 0x001fe200078e00ff */
[----:B------:R-:W0:Y:S01]  /*3430*/  F2F.BF16.F32 R19, R19 ;  /* 0x0000001300137304 */ /* 0x000e220000202000 */
[----:B------:R-:W-:Y:S02]  /*3440*/  FMUL.FTZ R16, R0, R27 ;  /* 0x0000001b00107220 */ /* 0x000fe40000410000 */
[----:B------:R-:W-:Y:S01]  /*3450*/  FMUL.FTZ R11, R20, R21 ;  /* 0x00000015140b7220 */ /* 0x000fe20000410000 */
[----:B------:R-:W-:Y:S01]  /*3460*/  IMAD.U32 R21, R10, 0x10000, RZ ;  /* 0x000100000a157824 */ /* 0x000fe200078e00ff */
[----:B-1----:R-:W-:-:S03]  /*3470*/  SHF.L.U32 R10, R17, 0x10, RZ ;  /* 0x00000010110a7819 */ /* 0x002fc600000006ff */
[----:B------:R-:W1:Y:S01]  /*3480*/  F2F.BF16.F32 R18, R18 ;  /* 0x0000001200127304 */ /* 0x000e620000202000 */
[----:B------:R-:W-:Y:S01]  /*3490*/  FMUL.FTZ R27, R0, R21 ;  /* 0x00000015001b7220 */ /* 0x000fe20000410000 */
[----:B------:R-:W-:Y:S01]  /*34a0*/  SHF.L.U32 R21, R8, 0x10, RZ ;  /* 0x0000001008157819 */ /* 0x000fe200000006ff */
[----:B------:R-:W-:Y:S01]  /*34b0*/  IMAD.U32 R8, R13, 0x10000, RZ ;  /* 0x000100000d087824 */ /* 0x000fe200078e00ff */
[----:B------:R-:W-:Y:S02]  /*34c0*/  SHF.L.U32 R17, R14, 0x10, RZ ;  /* 0x000000100e117819 */ /* 0x000fe400000006ff */
[----:B0-----:R-:W-:Y:S01]  /*34d0*/  SHF.L.U32 R9, R19, 0x10, RZ ;  /* 0x0000001013097819 */ /* 0x001fe200000006ff */
[----:B------:R-:W-:Y:S01]  /*34e0*/  FMUL.FTZ R20, R0, R21 ;  /* 0x0000001500147220 */ /* 0x000fe20000410000 */
[----:B------:R-:W0:Y:S01]  /*34f0*/  F2F.BF16.F32 R16, R16 ;  /* 0x0000001000107304 */ /* 0x000e220000202000 */
[----:B------:R-:W-:Y:S01]  /*3500*/  FMUL.FTZ R10, R10, R17 ;  /* 0x000000110a0a7220 */ /* 0x000fe20000410000 */
[----:B------:R-:W-:Y:S01]  /*3510*/  SHF.L.U32 R21, R12, 0x10, RZ ;  /* 0x000000100c157819 */ /* 0x000fe200000006ff */
[----:B------:R-:W-:Y:S01]  /*3520*/  FMUL.FTZ R9, R9, R8 ;  /* 0x0000000809097220 */ /* 0x000fe20000410000 */
[----:B------:R-:W-:-:S02]  /*3530*/  PRMT R12, R15, 0x7632, R12 ;  /* 0x000076320f0c7816 */ /* 0x000fc4000000000c */
[----:B-1----:R-:W-:Y:S02]  /*3540*/  SHF.L.U32 R8, R18, 0x10, RZ ;  /* 0x0000001012087819 */ /* 0x002fe400000006ff */
[----:B------:R-:W1:Y:S01]  /*3550*/  F2F.BF16.F32 R17, R27 ;  /* 0x0000001b00117304 */ /* 0x000e620000202000 */
[----:B------:R-:W-:Y:S02]  /*3560*/  PRMT R15, R14, 0x7632, R15 ;  /* 0x000076320e0f7816 */ /* 0x000fe4000000000f */
[----:B------:R-:W-:Y:S01]  /*3570*/  PRMT R14, R13, 0x7632, R14 ;  /* 0x000076320d0e7816 */ /* 0x000fe2000000000e */
[----:B------:R-:W-:Y:S01]  /*3580*/  FMUL.FTZ R8, R8, R21 ;  /* 0x0000001508087220 */ /* 0x000fe20000410000 */
[C---:B------:R-:W-:Y:S01]  /*3590*/  PRMT R13, R12.reuse, 0x7632, R13 ;  /* 0x000076320c0d7816 */ /* 0x040fe2000000000d */
[----:B------:R-:W-:Y:S01]  /*35a0*/  IMAD.U32 R12, R12, 0x10000, RZ ;  /* 0x000100000c0c7824 */ /* 0x000fe200078e00ff */
[----:B0-----:R-:W-:Y:S01]  /*35b0*/  SHF.L.U32 R21, R16, 0x10, RZ ;  /* 0x0000001010157819 */ /* 0x001fe200000006ff */
[----:B------:R0:W2:Y:S01]  /*35c0*/  F2F.BF16.F32 R18, R20 ;  /* 0x0000001400127304 */ /* 0x0000a20000202000 */
[----:B------:R-:W-:Y:S01]  /*35d0*/  SHF.L.U32 R15, R15, 0x10, RZ ;  /* 0x000000100f0f7819 */ /* 0x000fe200000006ff */
[----:B------:R-:W-:Y:S01]  /*35e0*/  IMAD.U32 R13, R13, 0x10000, RZ ;  /* 0x000100000d0d7824 */ /* 0x000fe200078e00ff */
[----:B------:R-:W-:-:S02]  /*35f0*/  SHF.L.U32 R14, R14, 0x10, RZ ;  /* 0x000000100e0e7819 */ /* 0x000fc400000006ff */
[----:B-1----:R-:W-:-:S03]  /*3600*/  SHF.L.U32 R16, R17, 0x10, RZ ;  /* 0x0000001011107819 */ /* 0x002fc600000006ff */
[----:B------:R-:W1:Y:S01]  /*3610*/  F2F.BF16.F32 R19, R26 ;  /* 0x0000001a00137304 */ /* 0x000e620000202000 */
[----:B0-----:R-:W-:Y:S01]  /*3620*/  FMUL.FTZ R20, R21, R12 ;  /* 0x0000000c15147220 */ /* 0x001fe20000410000 */
[----:B------:R-:W-:Y:S01]  /*3630*/  IADD3 R12, P1, PT, R24, R6, RZ ;  /* 0x00000006180c7210 */ /* 0x000fe20007f3e0ff */
[----:B------:R-:W-:-:S03]  /*3640*/  FMUL.FTZ R17, R16, R15 ;  /* 0x0000000f10117220 */ /* 0x000fc60000410000 */
[----:B------:R-:W-:Y:S02]  /*3650*/  F2FP.BF16.F32.PACK_AB R11, R20, R11 ;  /* 0x0000000b140b723e */ /* 0x000fe400000010ff */
[----:B--2---:R-:W-:Y:S02]  /*3660*/  SHF.L.U32 R18, R18, 0x10, RZ ;  /* 0x0000001012127819 */ /* 0x004fe400000006ff */
[----:B------:R-:W-:-:S03]  /*3670*/  F2FP.BF16.F32.PACK_AB R10, R17, R10 ;  /* 0x0000000a110a723e */ /* 0x000fc600000010ff */
[----:B------:R-:W-:Y:S01]  /*3680*/  FMUL.FTZ R15, R18, R13 ;  /* 0x0000000d120f7220 */ /* 0x000fe20000410000 */
[----:B------:R-:W-:Y:S01]  /*3690*/  IADD3.X R13, PT, PT, R25, R7, RZ, P1, !PT ;  /* 0x00000007190d7210 */ /* 0x000fe20000ffe4ff */
[----:B-1----:R-:W-:Y:S01]  /*36a0*/  IMAD.U32 R19, R19, 0x10000, RZ ;  /* 0x0001000013137824 */ /* 0x002fe200078e00ff */
[----:B------:R-:W-:Y:S01]  /*36b0*/  ISETP.NE.AND P1, PT, R5, RZ, PT ;  /* 0x000000ff0500720c */ /* 0x000fe20003f25270 */
[----:B------:R-:W-:Y:S01]  /*36c0*/  IMAD.WIDE.U32 R6, R2, 0x10, R6 ;  /* 0x0000001002067825 */ /* 0x000fe200078e0006 */
[----:B------:R-:W-:-:S03]  /*36d0*/  F2FP.BF16.F32.PACK_AB R8, R15, R8 ;  /* 0x000000080f08723e */ /* 0x000fc600000010ff */
[----:B------:R-:W-:-:S05]  /*36e0*/  FMUL.FTZ R14, R19, R14 ;  /* 0x0000000e130e7220 */ /* 0x000fca0000410000 */
[----:B------:R-:W-:-:S05]  /*36f0*/  F2FP.BF16.F32.PACK_AB R9, R14, R9 ;  /* 0x000000090e09723e */ /* 0x000fca00000010ff */
[----:B------:R1:W-:Y:S01]  /*3700*/  STG.E.128 desc[UR8][R12.64], R8 ;  /* 0x000000080c007986 */ /* 0x0003e2000c101d08 */
[----:B------:R-:W-:Y:S05]  /*3710*/  @P1 BRA `(.L_x_180) ;  /* 0xfffffff800dc1947 */ /* 0x000fea000383ffff */
.L_x_179:
[----:B------:R-:W-:Y:S05]  /*3720*/  BSYNC.RECONVERGENT B0 ;  /* 0x0000000000007941 */ /* 0x000fea0003800200 */
.L_x_178:
[----:B------:R-:W-:Y:S05]  /*3730*/  @!P0 EXIT ;  /* 0x000000000000894d */ /* 0x000fea0003800000 */
[C---:B--2---:R-:W-:Y:S01]  /*3740*/  LEA R21, R2.reuse, R3, 0x1 ;  /* 0x0000000302157211 */ /* 0x044fe200078e08ff */
[----:B------:R-:W-:Y:S01]  /*3750*/  IMAD R7, R2, 0x3, R3 ;  /* 0x0000000302077824 */ /* 0x000fe200078e0203 */
[----:B------:R-:W-:-:S07]  /*3760*/  IADD3 R5, PT, PT, R3, R2, RZ ;  /* 0x0000000203057210 */ /* 0x000fce0007ffe0ff */
.L_x_181:
[C---:B-12---:R-:W-:Y:S01]  /*3770*/  IMAD.WIDE.U32 R8, R3.reuse, 0x10, R22 ;  /* 0x0000001003087825 */ /* 0x046fe200078e0016 */
[----:B------:R-:W1:Y:S05]  /*3780*/  LDC.64 R26, c[0x0][0x3b8] ;  /* 0x0000ee00ff1a7b82 */ /* 0x000e6a0000000a00 */
[----:B------:R-:W2:Y:S01]  /*3790*/  LDG.E.128 R8, desc[UR8][R8.64] ;  /* 0x0000000808087981 */ /* 0x000ea2000c1e1d00 */
[----:B-1----:R-:W-:-:S06]  /*37a0*/  IMAD.WIDE.U32 R12, R3, 0x10, R26 ;  /* 0x00000010030c7825 */ /* 0x002fcc00078e001a */
[----:B------:R-:W3:Y:S01]  /*37b0*/  LDG.E.128.CONSTANT R12, desc[UR8][R12.64] ;  /* 0x000000080c0c7981 */ /* 0x000ee2000c1e9d00 */
[----:B--2---:R-:W-:Y:S01]  /*37c0*/  IMAD.U32 R17, R11, 0x10000, RZ ;  /* 0x000100000b117824 */ /* 0x004fe200078e00ff */
[----:B------:R-:W-:Y:S02]  /*37d0*/  SHF.L.U32 R19, R9, 0x10, RZ ;  /* 0x0000001009137819 */ /* 0x000fe400000006ff */
[----:B------:R-:W-:Y:S01]  /*37e0*/  PRMT R11, R11, 0x7632, R11 ;  /* 0x000076320b0b7816 */ /* 0x000fe2000000000b */
[----:B0-----:R-:W-:Y:S01]  /*37f0*/  FMUL.FTZ R6, R0, R17 ;  /* 0x0000001100067220 */ /* 0x001fe20000410000 */
[----:B------:R-:W-:Y:S01]  /*3800*/  SHF.L.U32 R17, R10, 0x10, RZ ;  /* 0x000000100a117819 */ /* 0x000fe200000006ff */
[----:B------:R-:W-:Y:S01]  /*3810*/  FMUL.FTZ R16, R0, R19 ;  /* 0x0000001300107220 */ /* 0x000fe20000410000 */
[----:B------:R-:W-:Y:S01]  /*3820*/  IMAD.U32 R19, R8, 0x10000, RZ ;  /* 0x0001000008137824 */ /* 0x000fe200078e00ff */
[----:B------:R-:W-:Y:S01]  /*3830*/  PRMT R10, R10, 0x7632, R10 ;  /* 0x000076320a0a7816 */ /* 0x000fe2000000000a */
[----:B------:R-:W-:Y:S01]  /*3840*/  IMAD.U32 R11, R11, 0x10000, RZ ;  /* 0x000100000b0b7824 */ /* 0x000fe200078e00ff */
[----:B------:R-:W0:Y:S01]  /*3850*/  F2F.BF16.F32 R6, R6 ;  /* 0x0000000600067304 */ /* 0x000e220000202000 */
[C---:B------:R-:W-:Y:S01]  /*3860*/  FMUL.FTZ R17, R0.reuse, R17 ;  /* 0x0000001100117220 */ /* 0x040fe20000410000 */
[C---:B------:R-:W-:Y:S01]  /*3870*/  FMUL.FTZ R18, R0.reuse, R19 ;  /* 0x0000001300127220 */ /* 0x040fe20000410000 */
[----:B------:R-:W-:Y:S01]  /*3880*/  PRMT R9, R9, 0x7632, R9 ;  /* 0x0000763209097816 */ /* 0x000fe20000000009 */
[----:B------:R-:W-:Y:S01]  /*3890*/  FMUL.FTZ R28, R0, R11 ;  /* 0x0000000b001c7220 */ /* 0x000fe20000410000 */
[----:B------:R-:W-:-:S03]  /*38a0*/  PRMT R11, R8, 0x7632, R11 ;  /* 0x00007632080b7816 */ /* 0x000fc6000000000b */
[----:B------:R-:W1:Y:S01]  /*38b0*/  F2F.BF16.F32 R17, R17 ;  /* 0x0000001100117304 */ /* 0x000e620000202000 */
[----:B------:R-:W-:Y:S02]  /*38c0*/  SHF.L.U32 R11, R11, 0x10, RZ ;  /* 0x000000100b0b7819 */ /* 0x000fe400000006ff */
[----:B0-----:R-:W-:-:S05]  /*38d0*/  SHF.L.U32 R19, R6, 0x10, RZ ;  /* 0x0000001006137819 */ /* 0x001fca00000006ff */
[----:B------:R-:W0:Y:S01]  /*38e0*/  F2F.BF16.F32 R16, R16 ;  /* 0x0000001000107304 */ /* 0x000e220000202000 */
[----:B---3--:R-:W-:Y:S01]  /*38f0*/  SHF.L.U32 R20, R15, 0x10, RZ ;  /* 0x000000100f147819 */ /* 0x008fe200000006ff */
[----:B------:R-:W-:-:S04]  /*3900*/  IMAD.U32 R29, R14, 0x10000, RZ ;  /* 0x000100000e1d7824 */ /* 0x000fc800078e00ff */
[----:B------:R-:W-:Y:S01]  /*3910*/  FMUL.FTZ R19, R19, R20 ;  /* 0x0000001413137220 */ /* 0x000fe20000410000 */
[----:B------:R-:W-:Y:S01]  /*3920*/  SHF.L.U32 R20, R10, 0x10, RZ ;  /* 0x000000100a147819 */ /* 0x000fe200000006ff */
[----:B------:R2:W3:Y:S01]  /*3930*/  F2F.BF16.F32 R6, R18 ;  /* 0x0000001200067304 */ /* 0x0004e20000202000 */
[----:B-1----:R-:W-:Y:S02]  /*3940*/  SHF.L.U32 R10, R17, 0x10, RZ ;  /* 0x00000010110a7819 */ /* 0x002fe400000006ff */
[----:B------:R-:W-:Y:S01]  /*3950*/  SHF.L.U32 R17, R9, 0x10, RZ ;  /* 0x0000001009117819 */ /* 0x000fe200000006ff */
[----:B0-----:R-:W-:-:S04]  /*3960*/  IMAD.U32 R16, R16, 0x10000, RZ ;  /* 0x0001000010107824 */ /* 0x001fc800078e00ff */
[----:B------:R0:W1:Y:S01]  /*3970*/  F2F.BF16.F32 R8, R28 ;  /* 0x0000001c00087304 */ /* 0x0000620000202000 */
[----:B--2---:R-:W-:Y:S01]  /*3980*/  FMUL.FTZ R18, R10, R29 ;  /* 0x0000001d0a127220 */ /* 0x004fe20000410000 */
[----:B------:R-:W-:Y:S01]  /*3990*/  FMUL.FTZ R10, R0, R17 ;  /* 0x00000011000a7220 */ /* 0x000fe20000410000 */
[----:B------:R-:W-:-:S05]  /*39a0*/  SHF.L.U32 R17, R13, 0x10, RZ ;  /* 0x000000100d117819 */ /* 0x000fca00000006ff */
[----:B------:R-:W-:Y:S01]  /*39b0*/  FMUL.FTZ R17, R16, R17 ;  /* 0x0000001110117220 */ /* 0x000fe20000410000 */
[C---:B0-----:R-:W-:Y:S01]  /*39c0*/  FMUL.FTZ R28, R0.reuse, R20 ;  /* 0x00000014001c7220 */ /* 0x041fe20000410000 */
[----:B------:R-:W-:Y:S01]  /*39d0*/  FMUL.FTZ R20, R0, R11 ;  /* 0x0000000b00147220 */ /* 0x000fe20000410000 */
[----:B---3--:R-:W-:Y:S01]  /*39e0*/  SHF.L.U32 R16, R6, 0x10, RZ ;  /* 0x0000001006107819 */ /* 0x008fe200000006ff */
[----:B------:R-:W-:Y:S01]  /*39f0*/  F2F.BF16.F32 R10, R10 ;  /* 0x0000000a000a7304 */ /* 0x000fe20000202000 */
[----:B------:R-:W-:Y:S01]  /*3a00*/  IMAD.U32 R11, R12, 0x10000, RZ ;  /* 0x000100000c0b7824 */ /* 0x000fe200078e00ff */
[----:B------:R-:W-:Y:S02]  /*3a10*/  PRMT R12, R14, 0x7632, R12 ;  /* 0x000076320e0c7816 */ /* 0x000fe4000000000c */
[----:B------:R-:W-:Y:S01]  /*3a20*/  PRMT R14, R13, 0x7632, R14 ;  /* 0x000076320d0e7816 */ /* 0x000fe2000000000e */
[----:B------:R-:W-:Y:S01]  /*3a30*/  FMUL.FTZ R16, R16, R11 ;  /* 0x0000000b10107220 */ /* 0x000fe20000410000 */
[----:B------:R-:W-:-:S02]  /*3a40*/  PRMT R11, R15, 0x7632, R11 ;  /* 0x000076320f0b7816 */ /* 0x000fc4000000000b */
[----:B------:R0:W2:Y:S01]  /*3a50*/  F2F.BF16.F32 R9, R28 ;  /* 0x0000001c00097304 */ /* 0x0000a20000202000 */
[----:B------:R-:W-:Y:S01]  /*3a60*/  PRMT R13, R12, 0x7632, R13 ;  /* 0x000076320c0d7816 */ /* 0x000fe2000000000d */
[----:B------:R-:W-:Y:S01]  /*3a70*/  IMAD.U32 R14, R14, 0x10000, RZ ;  /* 0x000100000e0e7824 */ /* 0x000fe200078e00ff */
[----:B------:R-:W-:Y:S02]  /*3a80*/  SHF.L.U32 R11, R11, 0x10, RZ ;  /* 0x000000100b0b7819 */ /* 0x000fe400000006ff */
[----:B-1----:R-:W-:Y:S02]  /*3a90*/  SHF.L.U32 R8, R8, 0x10, RZ ;  /* 0x0000001008087819 */ /* 0x002fe400000006ff */
[----:B------:R-:W-:Y:S01]  /*3aa0*/  SHF.L.U32 R12, R12, 0x10, RZ ;  /* 0x000000100c0c7819 */ /* 0x000fe200000006ff */
[----:B------:R-:W1:Y:S01]  /*3ab0*/  F2F.BF16.F32 R6, R20 ;  /* 0x0000001400067304 */ /* 0x000e620000202000 */
[----:B------:R-:W-:Y:S01]  /*3ac0*/  SHF.L.U32 R13, R13, 0x10, RZ ;  /* 0x000000100d0d7819 */ /* 0x000fe200000006ff */
[----:B------:R-:W-:Y:S01]  /*3ad0*/  FMUL.FTZ R8, R8, R11 ;  /* 0x0000000b08087220 */ /* 0x000fe20000410000 */
[----:B0-----:R-:W-:-:S04]  /*3ae0*/  IMAD.WIDE.U32 R28, R3, 0x10, R24 ;  /* 0x00000010031c7825 */ /* 0x001fc800078e0018 */
[----:B--2---:R-:W-:Y:S01]  /*3af0*/  IMAD.U32 R15, R9, 0x10000, RZ ;  /* 0x00010000090f7824 */ /* 0x004fe200078e00ff */
[----:B------:R-:W-:Y:S02]  /*3b00*/  SHF.L.U32 R9, R10, 0x10, RZ ;  /* 0x000000100a097819 */ /* 0x000fe400000006ff */
[----:B------:R-:W-:Y:S01]  /*3b10*/  F2FP.BF16.F32.PACK_AB R19, R8, R19 ;  /* 0x000000130813723e */ /* 0x000fe200000010ff */
[----:B------:R-:W-:Y:S02]  /*3b20*/  FMUL.FTZ R15, R15, R12 ;  /* 0x0000000c0f0f7220 */ /* 0x000fe40000410000 */
[----:B------:R-:W-:Y:S01]  /*3b30*/  FMUL.FTZ R14, R9, R14 ;  /* 0x0000000e090e7220 */ /* 0x000fe20000410000 */
[----:B------:R-:W-:Y:S01]  /*3b40*/  IMAD.WIDE.U32 R8, R5, 0x10, R22 ;  /* 0x0000001005087825 */ /* 0x000fe200078e0016 */
[----:B-1----:R-:W-:Y:S02]  /*3b50*/  SHF.L.U32 R6, R6, 0x10, RZ ;  /* 0x0000001006067819 */ /* 0x002fe400000006ff */
[----:B------:R-:W-:-:S02]  /*3b60*/  F2FP.BF16.F32.PACK_AB R18, R15, R18 ;  /* 0x000000120f12723e */ /* 0x000fc400000010ff */
[----:B------:R-:W-:Y:S01]  /*3b70*/  F2FP.BF16.F32.PACK_AB R17, R14, R17 ;  /* 0x000000110e11723e */ /* 0x000fe200000010ff */
[----:B------:R-:W-:-:S05]  /*3b80*/  FMUL.FTZ R13, R6, R13 ;  /* 0x0000000d060d7220 */ /* 0x000fca0000410000 */
[----:B------:R-:W-:-:S05]  /*3b90*/  F2FP.BF16.F32.PACK_AB R16, R13, R16 ;  /* 0x000000100d10723e */ /* 0x000fca00000010ff */
[----:B------:R0:W-:Y:S04]  /*3ba0*/  STG.E.128 desc[UR8][R28.64], R16 ;  /* 0x000000101c007986 */ /* 0x0001e8000c101d08 */
[----:B------:R-:W2:Y:S01]  /*3bb0*/  LDG.E.128 R8, desc[UR8][R8.64] ;  /* 0x0000000808087981 */ /* 0x000ea2000c1e1d00 */
[----:B------:R-:W-:-:S06]  /*3bc0*/  IMAD.WIDE.U32 R12, R5, 0x10, R26 ;  /* 0x00000010050c7825 */ /* 0x000fcc00078e001a */
[----:B------:R-:W3:Y:S01]  /*3bd0*/  LDG.E.128.CONSTANT R12, desc[UR8][R12.64] ;  /* 0x000000080c0c7981 */ /* 0x000ee2000c1e9d00 */
[----:B--2---:R-:W-:Y:S01]  /*3be0*/  IMAD.U32 R6, R11, 0x10000, RZ ;  /* 0x000100000b067824 */ /* 0x004fe200078e00ff */
[----:B0-----:R-:W-:Y:S02]  /*3bf0*/  SHF.L.U32 R17, R9, 0x10, RZ ;  /* 0x0000001009117819 */ /* 0x001fe400000006ff */
[----:B------:R-:W-:Y:S01]  /*3c00*/  SHF.L.U32 R20, R10, 0x10, RZ ;  /* 0x000000100a147819 */ /* 0x000fe200000006ff */
[C---:B------:R-:W-:Y:S01]  /*3c10*/  FMUL.FTZ R6, R0.reuse, R6 ;  /* 0x0000000600067220 */ /* 0x040fe20000410000 */
[----:B------:R-:W-:Y:S01]  /*3c20*/  PRMT R11, R11, 0x7632, R11 ;  /* 0x000076320b0b7816 */ /* 0x000fe2000000000b */
[----:B------:R-:W-:Y:S01]  /*3c30*/  FMUL.FTZ R16, R0, R17 ;  /* 0x0000001100107220 */ /* 0x000fe20000410000 */
[----:B------:R-:W-:Y:S02]  /*3c40*/  IMAD.U32 R17, R8, 0x10000, RZ ;  /* 0x0001000008117824 */ /* 0x000fe400078e00ff */
[----:B------:R-:W-:Y:S01]  /*3c50*/  FMUL.FTZ R20, R0, R20 ;  /* 0x0000001400147220 */ /* 0x000fe20000410000 */
[----:B------:R-:W-:Y:S01]  /*3c60*/  PRMT R10, R10, 0x7632, R10 ;  /* 0x000076320a0a7816 */ /* 0x000fe2000000000a */
[----:B------:R-:W0:Y:S01]  /*3c70*/  F2F.BF16.F32 R6, R6 ;  /* 0x0000000600067304 */ /* 0x000e220000202000 */
[----:B------:R-:W-:Y:S01]  /*3c80*/  FMUL.FTZ R17, R0, R17 ;  /* 0x0000001100117220 */ /* 0x000fe20000410000 */
[----:B------:R-:W-:Y:S01]  /*3c90*/  IMAD.U32 R11, R11, 0x10000, RZ ;  /* 0x000100000b0b7824 */ /* 0x000fe200078e00ff */
[----:B------:R-:W-:Y:S01]  /*3ca0*/  PRMT R9, R9, 0x7632, R9 ;  /* 0x0000763209097816 */ /* 0x000fe20000000009 */
[----:B---3--:R-:W-:Y:S01]  /*3cb0*/  IMAD.U32 R29, R14, 0x10000, RZ ;  /* 0x000100000e1d7824 */ /* 0x008fe200078e00ff */
[----:B------:R-:W-:Y:S01]  /*3cc0*/  SHF.L.U32 R10, R10, 0x10, RZ ;  /* 0x000000100a0a7819 */ /* 0x000fe200000006ff */
[----:B------:R-:W-:Y:S01]  /*3cd0*/  FMUL.FTZ R28, R0, R11 ;  /* 0x0000000b001c7220 */ /* 0x000fe20000410000 */
[----:B------:R-:W-:Y:S01]  /*3ce0*/  PRMT R11, R8, 0x7632, R11 ;  /* 0x00007632080b7816 */ /* 0x000fe2000000000b */
[----:B------:R-:W1:Y:S01]  /*3cf0*/  F2F.BF16.F32 R16, R16 ;  /* 0x0000001000107304 */ /* 0x000e620000202000 */
[----:B------:R-:W-:-:S02]  /*3d00*/  SHF.L.U32 R18, R15, 0x10, RZ ;  /* 0x000000100f127819 */ /* 0x000fc400000006ff */
[----:B------:R-:W-:Y:S02]  /*3d10*/  SHF.L.U32 R11, R11, 0x10, RZ ;  /* 0x000000100b0b7819 */ /* 0x000fe400000006ff */
[----:B0-----:R-:W-:-:S03]  /*3d20*/  SHF.L.U32 R19, R6, 0x10, RZ ;  /* 0x0000001006137819 */ /* 0x001fc600000006ff */
[----:B------:R-:W0:Y:S02]  /*3d30*/  F2F.BF16.F32 R20, R20 ;  /* 0x0000001400147304 */ /* 0x000e240000202000 */
[----:B------:R-:W-:Y:S01]  /*3d40*/  FMUL.FTZ R19, R19, R18 ;  /* 0x0000001213137220 */ /* 0x000fe20000410000 */
[----:B-1----:R-:W-:-:S05]  /*3d50*/  IMAD.U32 R16, R16, 0x10000, RZ ;  /* 0x0001000010107824 */ /* 0x002fca00078e00ff */
[----:B------:R1:W2:Y:S01]  /*3d60*/  F2F.BF16.F32 R6, R17 ;  /* 0x0000001100067304 */ /* 0x0002a20000202000 */
[----:B0-----:R-:W-:-:S07]  /*3d70*/  SHF.L.U32 R18, R20, 0x10, RZ ;  /* 0x0000001014127819 */ /* 0x001fce00000006ff */
[----:B------:R0:W3:Y:S01]  /*3d80*/  F2F.BF16.F32 R8, R28 ;  /* 0x0000001c00087304 */ /* 0x0000e20000202000 */
[----:B-1----:R-:W-:Y:S01]  /*3d90*/  SHF.L.U32 R17, R9, 0x10, RZ ;  /* 0x0000001009117819 */ /* 0x002fe200000006ff */
[----:B------:R-:W-:Y:S01]  /*3da0*/  FMUL.FTZ R20, R0, R11 ;  /* 0x0000000b00147220 */ /* 0x000fe20000410000 */
[----:B------:R-:W-:Y:S01]  /*3db0*/  IMAD.U32 R11, R12, 0x10000, RZ ;  /* 0x000100000c0b7824 */ /* 0x000fe200078e00ff */
[----:B------:R-:W-:Y:S01]  /*3dc0*/  PRMT R12, R14, 0x7632, R12 ;  /* 0x000076320e0c7816 */ /* 0x000fe2000000000c */
[----:B------:R-:W-:Y:S01]  /*3dd0*/  FMUL.FTZ R18, R18, R29 ;  /* 0x0000001d12127220 */ /* 0x000fe20000410000 */
[C---:B------:R-:W-:Y:S01]  /*3de0*/  PRMT R14, R13.reuse, 0x7632, R14 ;  /* 0x000076320d0e7816 */ /* 0x040fe2000000000e */
[C---:B0-----:R-:W-:Y:S01]  /*3df0*/  FMUL.FTZ R28, R0.reuse, R10 ;  /* 0x0000000a001c7220 */ /* 0x041fe20000410000 */
[----:B------:R-:W-:Y:S01]  /*3e00*/  FMUL.FTZ R10, R0, R17 ;  /* 0x00000011000a7220 */ /* 0x000fe20000410000 */
[----:B------:R-:W-:Y:S02]  /*3e10*/  SHF.L.U32 R17, R13, 0x10, RZ ;  /* 0x000000100d117819 */ /* 0x000fe400000006ff */
[----:B------:R-:W-:Y:S01]  /*3e20*/  IMAD.U32 R14, R14, 0x10000, RZ ;  /* 0x000100000e0e7824 */ /* 0x000fe200078e00ff */
[----:B------:R0:W1:Y:S01]  /*3e30*/  F2F.BF16.F32 R9, R28 ;  /* 0x0000001c00097304 */ /* 0x0000620000202000 */
[----:B------:R-:W-:Y:S01]  /*3e40*/  PRMT R13, R12, 0x7632, R13 ;  /* 0x000076320c0d7816 */ /* 0x000fe2000000000d */
[----:B------:R-:W-:Y:S01]  /*3e50*/  FMUL.FTZ R17, R16, R17 ;  /* 0x0000001110117220 */ /* 0x000fe20000410000 */
[----:B--2---:R-:W-:-:S02]  /*3e60*/  SHF.L.U32 R16, R6, 0x10, RZ ;  /* 0x0000001006107819 */ /* 0x004fc400000006ff */
[----:B---3--:R-:W-:-:S03]  /*3e70*/  SHF.L.U32 R8, R8, 0x10, RZ ;  /* 0x0000001008087819 */ /* 0x008fc600000006ff */
[----:B------:R-:W2:Y:S01]  /*3e80*/  F2F.BF16.F32 R10, R10 ;  /* 0x0000000a000a7304 */ /* 0x000ea20000202000 */
[----:B------:R-:W-:Y:S01]  /*3e90*/  FMUL.FTZ R16, R16, R11 ;  /* 0x0000000b10107220 */ /* 0x000fe20000410000 */
[----:B------:R-:W-:Y:S01]  /*3ea0*/  PRMT R11, R15, 0x7632, R11 ;  /* 0x000076320f0b7816 */ /* 0x000fe2000000000b */
[----:B0-----:R-:W-:Y:S01]  /*3eb0*/  IMAD.WIDE.U32 R28, R5, 0x10, R24 ;  /* 0x00000010051c7825 */ /* 0x001fe200078e0018 */
[----:B------:R-:W-:Y:S02]  /*3ec0*/  SHF.L.U32 R12, R12, 0x10, RZ ;  /* 0x000000100c0c7819 */ /* 0x000fe400000006ff */
[----:B------:R-:W-:Y:S01]  /*3ed0*/  SHF.L.U32 R11, R11, 0x10, RZ ;  /* 0x000000100b0b7819 */ /* 0x000fe200000006ff */
[----:B-1----:R-:W-:Y:S01]  /*3ee0*/  IMAD.U32 R15, R9, 0x10000, RZ ;  /* 0x00010000090f7824 */ /* 0x002fe200078e00ff */
[----:B------:R-:W0:Y:S01]  /*3ef0*/  F2F.BF16.F32 R6, R20 ;  /* 0x0000001400067304 */ /* 0x000e220000202000 */
[----:B------:R-:W-:Y:S02]  /*3f00*/  SHF.L.U32 R13, R13, 0x10, RZ ;  /* 0x000000100d0d7819 */ /* 0x000fe400000006ff */
[----:B------:R-:W-:Y:S01]  /*3f10*/  FMUL.FTZ R8, R8, R11 ;  /* 0x0000000b08087220 */ /* 0x000fe20000410000 */
[----:B------:R-:W-:Y:S01]  /*3f20*/  FMUL.FTZ R15, R15, R12 ;  /* 0x0000000c0f0f7220 */ /* 0x000fe20000410000 */
[----:B--2---:R-:W-:-:S03]  /*3f30*/  SHF.L.U32 R9, R10, 0x10, RZ ;  /* 0x000000100a097819 */ /* 0x004fc600000006ff */
[----:B------:R-:W-:Y:S02]  /*3f40*/  F2FP.BF16.F32.PACK_AB R19, R8, R19 ;  /* 0x000000130813723e */ /* 0x000fe400000010ff */
[----:B------:R-:W-:Y:S01]  /*3f50*/  F2FP.BF16.F32.PACK_AB R18, R15, R18 ;  /* 0x000000120f12723e */ /* 0x000fe200000010ff */
[----:B------:R-:W-:Y:S01]  /*3f60*/  FMUL.FTZ R14, R9, R14 ;  /* 0x0000000e090e7220 */ /* 0x000fe20000410000 */
[----:B------:R-:W-:Y:S01]  /*3f70*/  IMAD.WIDE.U32 R8, R21, 0x10, R22 ;  /* 0x0000001015087825 */ /* 0x000fe200078e0016 */
[----:B0-----:R-:W-:-:S03]  /*3f80*/  SHF.L.U32 R6, R6, 0x10, RZ ;  /* 0x0000001006067819 */ /* 0x001fc600000006ff */
[----:B------:R-:W-:Y:S02]  /*3f90*/  F2FP.BF16.F32.PACK_AB R17, R14, R17 ;  /* 0x000000110e11723e */ /* 0x000fe400000010ff */
        /* <DEDUP_REMOVED lines=72> */
[C-C-:B------:R-:W-:Y:S01]  /*4420*/  IADD3 R3, PT, PT, R2.reuse, R3, R2.reuse ;  /* 0x0000000302037210 */ /* 0x140fe20007ffe002 */
[C---:B------:R-:W-:Y:S01]  /*4430*/  IMAD R21, R2.reuse, 0x4, R21 ;  /* 0x0000000402157824 */ /* 0x040fe200078e0215 */
[C---:B------:R-:W-:Y:S02]  /*4440*/  LEA R5, R2.reuse, R5, 0x2 ;  /* 0x0000000502057211 */ /* 0x040fe400078e10ff */
[----:B------:R-:W-:-:S04]  /*4450*/  IADD3 R3, PT, PT, R2, R3, R2 ;  /* 0x0000000302037210 */ /* 0x000fc80007ffe002 */
[----:B------:R-:W-:Y:S01]  /*4460*/  ISETP.GE.AND P0, PT, R3, R4, PT ;  /* 0x000000040300720c */ /* 0x000fe20003f06270 */
[C---:B--2---:R-:W-:Y:S01]  /*4470*/  IMAD.U32 R27, R11.reuse, 0x10000, RZ ;  /* 0x000100000b1b7824 */ /* 0x044fe200078e00ff */
[----:B------:R-:W-:Y:S01]  /*4480*/  PRMT R11, R11, 0x7632, R11 ;  /* 0x000076320b0b7816 */ /* 0x000fe2000000000b */
[----:B0-----:R-:W-:Y:S01]  /*4490*/  IMAD.U32 R19, R8, 0x10000, RZ ;  /* 0x0001000008137824 */ /* 0x001fe200078e00ff */
[----:B------:R-:W-:Y:S01]  /*44a0*/  SHF.L.U32 R6, R10, 0x10, RZ ;  /* 0x000000100a067819 */ /* 0x000fe200000006ff */
[----:B------:R-:W-:Y:S01]  /*44b0*/  FMUL.FTZ R26, R0, R27 ;  /* 0x0000001b001a7220 */ /* 0x000fe20000410000 */
[----:B------:R-:W-:Y:S02]  /*44c0*/  SHF.L.U32 R11, R11, 0x10, RZ ;  /* 0x000000100b0b7819 */ /* 0x000fe400000006ff */
[----:B------:R-:W-:Y:S01]  /*44d0*/  PRMT R10, R10, 0x7632, R10 ;  /* 0x000076320a0a7816 */ /* 0x000fe2000000000a */
[C---:B------:R-:W-:Y:S01]  /*44e0*/  FMUL.FTZ R20, R0.reuse, R6 ;  /* 0x0000000600147220 */ /* 0x040fe20000410000 */
[C---:B------:R-:W-:Y:S01]  /*44f0*/  SHF.L.U32 R27, R9.reuse, 0x10, RZ ;  /* 0x00000010091b7819 */ /* 0x040fe200000006ff */
[----:B------:R-:W-:Y:S01]  /*4500*/  FMUL.FTZ R18, R0, R11 ;  /* 0x0000000b00127220 */ /* 0x000fe20000410000 */
[----:B------:R-:W-:Y:S01]  /*4510*/  SHF.L.U32 R11, R10, 0x10, RZ ;  /* 0x000000100a0b7819 */ /* 0x000fe200000006ff */
[----:B------:R-:W0:Y:S01]  /*4520*/  F2F.BF16.F32 R26, R26 ;  /* 0x0000001a001a7304 */ /* 0x000e220000202000 */
[----:B------:R-:W-:Y:S01]  /*4530*/  PRMT R9, R9, 0x7632, R9 ;  /* 0x0000763209097816 */ /* 0x000fe20000000009 */
[C---:B------:R-:W-:Y:S01]  /*4540*/  FMUL.FTZ R17, R0.reuse, R27 ;  /* 0x0000001b00117220 */ /* 0x040fe20000410000 */
[C---:B------:R-:W-:Y:S01]  /*4550*/  FMUL.FTZ R6, R0.reuse, R19 ;  /* 0x0000001300067220 */ /* 0x040fe20000410000 */
[----:B------:R-:W-:Y:S01]  /*4560*/  FMUL.FTZ R27, R0, R11 ;  /* 0x0000000b001b7220 */ /* 0x000fe20000410000 */
[----:B------:R-:W-:Y:S01]  /*4570*/  PRMT R11, R8, 0x7632, R11 ;  /* 0x00007632080b7816 */ /* 0x000fe2000000000b */
[----:B---3--:R-:W-:Y:S01]  /*4580*/  IMAD.U32 R29, R15, 0x10000, RZ ;  /* 0x000100000f1d7824 */ /* 0x008fe200078e00ff */
[----:B------:R-:W-:Y:S01]  /*4590*/  SHF.L.U32 R19, R9, 0x10, RZ ;  /* 0x0000001009137819 */ /* 0x000fe200000006ff */
[----:B------:R-:W1:Y:S01]  /*45a0*/  F2F.BF16.F32 R20, R20 ;  /* 0x0000001400147304 */ /* 0x000e620000202000 */
[----:B------:R-:W-:Y:S01]  /*45b0*/  PRMT R15, R15, 0x7632, R15 ;  /* 0x000076320f0f7816 */ /* 0x000fe2000000000f */
[----:B------:R-:W-:-:S02]  /*45c0*/  IMAD.U32 R9, R11, 0x10000, RZ ;  /* 0x000100000b097824 */ /* 0x000fc400078e00ff */
[----:B------:R-:W-:Y:S01]  /*45d0*/  FMUL.FTZ R16, R0, R19 ;  /* 0x0000001300107220 */ /* 0x000fe20000410000 */
[----:B0-----:R-:W-:-:S03]  /*45e0*/  SHF.L.U32 R26, R26, 0x10, RZ ;  /* 0x000000101a1a7819 */ /* 0x001fc600000006ff */
[----:B------:R-:W0:Y:S02]  /*45f0*/  F2F.BF16.F32 R17, R17 ;  /* 0x0000001100117304 */ /* 0x000e240000202000 */
[----:B------:R-:W-:Y:S01]  /*4600*/  FMUL.FTZ R11, R26, R29 ;  /* 0x0000001d1a0b7220 */ /* 0x000fe20000410000 */
[----:B------:R-:W-:Y:S02]  /*4610*/  SHF.L.U32 R26, R14, 0x10, RZ ;  /* 0x000000100e1a7819 */ /* 0x000fe400000006ff */
[----:B-1----:R-:W-:-:S03]  /*4620*/  SHF.L.U32 R19, R20, 0x10, RZ ;  /* 0x0000001014137819 */ /* 0x002fc600000006ff */
[----:B------:R1:W2:Y:S01]  /*4630*/  F2F.BF16.F32 R10, R18 ;  /* 0x00000012000a7304 */ /* 0x0002a20000202000 */
[----:B------:R-:W-:Y:S02]  /*4640*/  SHF.L.U32 R20, R13, 0x10, RZ ;  /* 0x000000100d147819 */ /* 0x000fe400000006ff */
[----:B------:R-:W-:-:S04]  /*4650*/  PRMT R14, R14, 0x7632, R14 ;  /* 0x000076320e0e7816 */ /* 0x000fc8000000000e */
[----:B------:R-:W-:Y:S01]  /*4660*/  SHF.L.U32 R14, R14, 0x10, RZ ;  /* 0x000000100e0e7819 */ /* 0x000fe200000006ff */
[----:B------:R-:W3:Y:S01]  /*4670*/  F2F.BF16.F32 R6, R6 ;  /* 0x0000000600067304 */ /* 0x000ee20000202000 */
[----:B-1----:R-:W-:Y:S01]  /*4680*/  FMUL.FTZ R18, R0, R9 ;  /* 0x0000000900127220 */ /* 0x002fe20000410000 */
[----:B0-----:R-:W-:Y:S02]  /*4690*/  IMAD.U32 R9, R17, 0x10000, RZ ;  /* 0x0001000011097824 */ /* 0x001fe400078e00ff */
[----:B------:R-:W-:Y:S01]  /*46a0*/  FMUL.FTZ R17, R19, R26 ;  /* 0x0000001a13117220 */ /* 0x000fe20000410000 */
[----:B------:R-:W-:Y:S01]  /*46b0*/  PRMT R19, R13, 0x7632, R19 ;  /* 0x000076320d137816 */ /* 0x000fe20000000013 */
[----:B------:R-:W-:Y:S01]  /*46c0*/  FMUL.FTZ R9, R9, R20 ;  /* 0x0000001409097220 */ /* 0x000fe20000410000 */
[C---:B------:R-:W-:Y:S01]  /*46d0*/  PRMT R20, R12.reuse, 0x7632, R20 ;  /* 0x000076320c147816 */ /* 0x040fe20000000014 */
[----:B------:R-:W0:Y:S01]  /*46e0*/  F2F.BF16.F32 R16, R16 ;  /* 0x0000001000107304 */ /* 0x000e220000202000 */
[----:B------:R-:W-:Y:S01]  /*46f0*/  SHF.L.U32 R13, R12, 0x10, RZ ;  /* 0x000000100c0d7819 */ /* 0x000fe200000006ff */
[----:B------:R-:W-:Y:S01]  /*4700*/  IMAD.U32 R12, R15, 0x10000, RZ ;  /* 0x000100000f0c7824 */ /* 0x000fe200078e00ff */
[----:B--2---:R-:W-:-:S02]  /*4710*/  SHF.L.U32 R29, R10, 0x10, RZ ;  /* 0x000000100a1d7819 */ /* 0x004fc400000006ff */
[----:B------:R-:W-:Y:S01]  /*4720*/  SHF.L.U32 R15, R19, 0x10, RZ ;  /* 0x00000010130f7819 */ /* 0x000fe200000006ff */
[----:B------:R-:W-:Y:S01]  /*4730*/  IMAD.U32 R19, R20, 0x10000, RZ ;  /* 0x0001000014137824 */ /* 0x000fe200078e00ff */
[----:B---3--:R-:W-:Y:S01]  /*4740*/  SHF.L.U32 R6, R6, 0x10, RZ ;  /* 0x0000001006067819 */ /* 0x008fe200000006ff */
[----:B------:R-:W1:Y:S01]  /*4750*/  F2F.BF16.F32 R18, R18 ;  /* 0x0000001200127304 */ /* 0x000e620000202000 */
[----:B------:R-:W-:-:S05]  /*4760*/  FMUL.FTZ R12, R29, R12 ;  /* 0x0000000c1d0c7220 */ /* 0x000fca0000410000 */
[----:B------:R-:W-:Y:S02]  /*4770*/  F2FP.BF16.F32.PACK_AB R11, R12, R11 ;  /* 0x0000000b0c0b723e */ /* 0x000fe400000010ff */
[----:B------:R-:W2:Y:S01]  /*4780*/  F2F.BF16.F32 R8, R27 ;  /* 0x0000001b00087304 */ /* 0x000ea20000202000 */
[----:B0-----:R-:W-:-:S05]  /*4790*/  SHF.L.U32 R16, R16, 0x10, RZ ;  /* 0x0000001010107819 */ /* 0x001fca00000006ff */
[----:B------:R-:W-:Y:S01]  /*47a0*/  FMUL.FTZ R16, R16, R15 ;  /* 0x0000000f10107220 */ /* 0x000fe20000410000 */
[----:B-1----:R-:W-:-:S04]  /*47b0*/  SHF.L.U32 R18, R18, 0x10, RZ ;  /* 0x0000001012127819 */ /* 0x002fc800000006ff */
[----:B------:R-:W-:Y:S01]  /*47c0*/  F2FP.BF16.F32.PACK_AB R9, R16, R9 ;  /* 0x000000091009723e */ /* 0x000fe200000010ff */
[----:B------:R-:W-:Y:S01]  /*47d0*/  FMUL.FTZ R19, R18, R19 ;  /* 0x0000001312137220 */ /* 0x000fe20000410000 */
[----:B--2---:R-:W-:Y:S02]  /*47e0*/  IMAD.U32 R27, R8, 0x10000, RZ ;  /* 0x00010000081b7824 */ /* 0x004fe400078e00ff */
[----:B------:R-:W-:Y:S01]  /*47f0*/  FMUL.FTZ R8, R6, R13 ;  /* 0x0000000d06087220 */ /* 0x000fe20000410000 */
[----:B------:R-:W-:Y:S01]  /*4800*/  IMAD.WIDE.U32 R12, R7, 0x10, R24 ;  /* 0x00000010070c7825 */ /* 0x000fe200078e0018 */
[----:B------:R-:W-:-:S03]  /*4810*/  LEA R7, R2, R7, 0x2 ;  /* 0x0000000702077211 */ /* 0x000fc600078e10ff */
[----:B------:R-:W-:Y:S01]  /*4820*/  FMUL.FTZ R10, R27, R14 ;  /* 0x0000000e1b0a7220 */ /* 0x000fe20000410000 */
[----:B------:R-:W-:-:S04]  /*4830*/  F2FP.BF16.F32.PACK_AB R8, R19, R8 ;  /* 0x000000081308723e */ /* 0x000fc800000010ff */
[----:B------:R-:W-:-:S05]  /*4840*/  F2FP.BF16.F32.PACK_AB R10, R10, R17 ;  /* 0x000000110a0a723e */ /* 0x000fca00000010ff */
[----:B------:R2:W-:Y:S01]  /*4850*/  STG.E.128 desc[UR8][R12.64], R8 ;  /* 0x000000080c007986 */ /* 0x0005e2000c101d08 */
[----:B------:R-:W-:Y:S05]  /*4860*/  @!P0 BRA `(.L_x_181) ;  /* 0xffffffec00c08947 */ /* 0x000fea000383ffff */
[----:B------:R-:W-:Y:S05]  /*4870*/  EXIT ;  /* 0x000000000000794d */ /* 0x000fea0003800000 */
        .weak           $__internal_3_$__cuda_sm20_div_s64
        .type           $__internal_3_$__cuda_sm20_div_s64,@function
        .size           $__internal_3_$__cuda_sm20_div_s64,(.L_x_1352 - $__internal_3_$__cuda_sm20_div_s64)
$__internal_3_$__cuda_sm20_div_s64:
        /* <DEDUP_REMOVED lines=83> */
[----:B------:R-:W-:Y:S06]  /*4db0*/  RET.REL.NODEC R6 `(_ZN4vllm15rms_norm_kernelIN3c108BFloat16ELi8ELi4EEEvPT_PKS3_lllllS6_fii) ;  /* 0xffffffb006907950 */ /* 0x000fec0003c3ffff */
.L_x_182:
        /* <DEDUP_REMOVED lines=12> */
.L_x_1352:


//--------------------- .text._ZN4vllm15rms_norm_kernelIN3c108BFloat16ELi16ELi4EEEvPT_PKS3_lllllS6_fii --------------------------
	.section	.text._ZN4vllm15rms_norm_kernelIN3c108BFloat16ELi16ELi4EEEvPT_PKS3_lllllS6_fii,"ax",@progbits
	.align	128
        .global         _ZN4vllm15rms_norm_kernelIN3c108BFloat16ELi16ELi4EEEvPT_PKS3_lllllS6_fii
        .type           _ZN4vllm15rms_norm_kernelIN3c108BFloat16ELi16ELi4EEEvPT_PKS3_lllllS6_fii,@function
        .size           _ZN4vllm15rms_norm_kernelIN3c108BFloat16ELi16ELi4EEEvPT_PKS3_lllllS6_fii,(.L_x_1353 - _ZN4vllm15rms_norm_kernelIN3c108BFloat16ELi16ELi4EEEvPT_PKS3_lllllS6_fii)
        .other          _ZN4vllm15rms_norm_kernelIN3c108BFloat16ELi16ELi4EEEvPT_PKS3_lllllS6_fii,@"STO_CUDA_ENTRY STV_DEFAULT"
_ZN4vllm15rms_norm_kernelIN3c108BFloat16ELi16ELi4EEEvPT_PKS3_lllllS6_fii:
.text._ZN4vllm15rms_norm_kernelIN3c108BFloat16ELi16ELi4EEEvPT_PKS3_lllllS6_fii:
        /* <DEDUP_REMOVED lines=34> */
.L_x_183:
[----:B------:R-:W-:Y:S01]  /*0220*/  MOV R12, UR4 ;  /* 0x00000004000c7c02 */ /* 0x000fe20008000f00 */
[----:B------:R-:W-:Y:S01]  /*0230*/  IMAD.MOV.U32 R9, RZ, RZ, RZ ;  /* 0x000000ffff097224 */ /* 0x000fe200078e00ff */
[----:B------:R-:W-:Y:S02]  /*0240*/  MOV R8, R4 ;  /* 0x0000000400087202 */ /* 0x000fe40000000f00 */
[----:B------:R-:W-:-:S07]  /*0250*/  MOV R0, 0x270 ;  /* 0x0000027000007802 */ /* 0x000fce0000000f00 */
[----:B------:R-:W-:Y:S05]  /*0260*/  CALL.REL.NOINC `($__internal_4_$__cuda_sm20_div_s64) ;  /* 0x0000004800387944 */ /* 0x000fea0003c00000 */
        /* <DEDUP_REMOVED lines=10> */
.L_x_184:
        /* <DEDUP_REMOVED lines=28> */
.L_x_185:
[----:B------:R-:W0:Y:S01]  /*04d0*/  LDC R8, c[0x0][0x3a8] ;  /* 0x0000ea00ff087b82 */ /* 0x000e220000000800 */
[----:B------:R-:W-:-:S07]  /*04e0*/  MOV R0, 0x510 ;  /* 0x0000051000007802 */ /* 0x000fce0000000f00 */
[----:B------:R-:W1:Y:S02]  /*04f0*/  LDC R10, c[0x0][0x3ac] ;  /* 0x0000eb00ff0a7b82 */ /* 0x000e640000000800 */
[----:B01----:R-:W-:Y:S05]  /*0500*/  CALL.REL.NOINC `($__internal_4_$__cuda_sm20_div_s64) ;  /* 0x0000004400907944 */ /* 0x003fea0003c00000 */
        /* <DEDUP_REMOVED lines=8> */
.L_x_186:
        /* <DEDUP_REMOVED lines=11> */
[----:B------:R-:W-:Y:S01]  /*0640*/  IMAD.WIDE.U32 R2, R2, UR10, R6 ;  /* 0x0000000a02027c25 */ /* 0x000fe2000f8e0006 */
[----:B------:R-:W2:Y:S03]  /*0650*/  LDCU UR10, c[0x0][0x3c8] ;  /* 0x00007900ff0a77ac */ /* 0x000ea60008000800 */
[----:B------:R-:W-:Y:S02]  /*0660*/  IMAD.IADD R3, R3, 0x1, R5 ;  /* 0x0000000103037824 */ /* 0x000fe400078e0205 */
[----:B------:R-:W-:Y:S02]  /*0670*/  IMAD.WIDE.U32 R4, R12, UR8, R2 ;  /* 0x000000080c047c25 */ /* 0x000fe4000f8e0002 */
[----:B------:R-:W3:Y:S02]  /*0680*/  LDC R2, c[0x0][0x360] ;  /* 0x0000d800ff027b82 */ /* 0x000ee40000000800 */
[----:B------:R-:W-:Y:S01]  /*0690*/  IMAD R3, R8, UR8, RZ ;  /* 0x0000000808037c24 */ /* 0x000fe2000f8e02ff */
[----:B------:R-:W-:-:S03]  /*06a0*/  SHF.L.U32 R6, R4, 0x1, RZ ;  /* 0x0000000104067819 */ /* 0x000fc600000006ff */
[----:B------:R-:W-:Y:S01]  /*06b0*/  IMAD R3, R12, UR9, R3 ;  /* 0x000000090c037c24 */ /* 0x000fe2000f8e0203 */
[----:B0-----:R-:W-:Y:S01]  /*06c0*/  IADD3 R20, P1, PT, R6, UR4, RZ ;  /* 0x0000000406147c10 */ /* 0x001fe2000ff3e0ff */
[----:B------:R-:W0:Y:S02]  /*06d0*/  LDCU.64 UR8, c[0x0][0x358] ;  /* 0x00006b00ff0877ac */ /* 0x000e240008000a00 */
[----:B------:R-:W-:Y:S01]  /*06e0*/  IMAD.IADD R3, R5, 0x1, R3 ;  /* 0x0000000105037824 */ /* 0x000fe200078e0203 */
[----:B------:R-:W-:Y:S01]  /*06f0*/  LOP3.LUT P0, RZ, R20, 0x1f, RZ, 0xc0, !PT ;  /* 0x0000001f14ff7812 */ /* 0x000fe2000780c0ff */
[----:B--2---:R-:W-:-:S03]  /*0700*/  ULOP3.LUT UP0, URZ, UR10, 0xf, URZ, 0xc0, !UPT ;  /* 0x0000000f0aff7892 */ /* 0x004fc6000f80c0ff */
[----:B------:R-:W-:-:S03]  /*0710*/  SHF.L.U64.HI R7, R4, 0x1, R3 ;  /* 0x0000000104077819 */ /* 0x000fc60000010203 */
[----:B------:R-:W-:Y:S02]  /*0720*/  PLOP3.LUT P0, PT, P0, PT, UP0, 0xea, 0xae ;  /* 0x0000000000ae781c */ /* 0x000fe4000070fd0a */
[----:B------:R-:W-:-:S11]  /*0730*/  IADD3.X R21, PT, PT, R7, UR5, RZ, P1, !PT ;  /* 0x0000000507157c10 */ /* 0x000fd60008ffe4ff */
[----:B01----:R-:W-:Y:S05]  /*0740*/  @P0 BRA `(.L_x_188) ;  /* 0x0000000800b00947 */ /* 0x003fea0003800000 */
[----:B------:R-:W-:Y:S01]  /*0750*/  USHF.R.S32.HI UR4, URZ, 0x4, UR10 ;  /* 0x00000004ff047899 */ /* 0x000fe2000801140a */
[----:B------:R-:W-:-:S05]  /*0760*/  HFMA2 R3, -RZ, RZ, 0, 0 ;  /* 0x00000000ff037431 */ /* 0x000fca00000001ff */
[----:B------:R-:W-:-:S13]  /*0770*/  ISETP.GE.AND P0, PT, R0, UR4, PT ;  /* 0x0000000400007c0c */ /* 0x000fda000bf06270 */
[----:B------:R-:W-:Y:S05]  /*0780*/  @P0 BRA `(.L_x_189) ;  /* 0x0000001c00200947 */ /* 0x000fea0003800000 */
[----:B---3--:R-:W0:Y:S01]  /*0790*/  I2F.U32.RP R7, R2 ;  /* 0x0000000200077306 */ /* 0x008e220000209000 */
[----:B------:R-:W-:Y:S01]  /*07a0*/  IMAD.IADD R12, R0, 0x1, R2 ;  /* 0x00000001000c7824 */ /* 0x000fe200078e0202 */
[----:B------:R-:W-:Y:S01]  /*07b0*/  ISETP.NE.U32.AND P2, PT, R2, RZ, PT ;  /* 0x000000ff0200720c */ /* 0x000fe20003f45070 */
[----:B------:R-:W-:Y:S01]  /*07c0*/  BSSY.RECONVERGENT B1, `(.L_x_190) ;  /* 0x0000047000017945 */ /* 0x000fe20003800200 */
[----:B------:R-:W-:Y:S02]  /*07d0*/  IMAD.MOV.U32 R23, RZ, RZ, R0 ;  /* 0x000000ffff177224 */ /* 0x000fe400078e0000 */
[C---:B------:R-:W-:Y:S02]  /*07e0*/  ISETP.GE.U32.AND P0, PT, R12.reuse, UR4, PT ;  /* 0x000000040c007c0c */ /* 0x040fe4000bf06070 */
[----:B------:R-:W-:Y:S02]  /*07f0*/  VIMNMX.U32 R3, PT, PT, R12, UR4, !PT ;  /* 0x000000040c037c48 */ /* 0x000fe4000ffe0000 */
        /* <DEDUP_REMOVED lines=20> */
[----:B------:R-:W-:Y:S02]  /*0940*/  ISETP.NE.AND P1, PT, R5, RZ, PT ;  /* 0x000000ff0500720c */ /* 0x000fe40003f25270 */
[----:B------:R-:W-:Y:S02]  /*0950*/  ISETP.NE.U32.AND P0, PT, R3, 0x1, PT ;  /* 0x000000010300780c */ /* 0x000fe40003f05070 */
[----:B------:R-:W-:-:S11]  /*0960*/  MOV R3, RZ ;  /* 0x000000ff00037202 */ /* 0x000fd60000000f00 */
[----:B------:R-:W-:Y:S05]  /*0970*/  @!P0 BRA `(.L_x_191) ;  /* 0x0000000000ac8947 */ /* 0x000fea0003800000 */
[----:B------:R-:W-:-:S06]  /*0980*/  IMAD.WIDE.U32 R4, R0, 0x20, R20 ;  /* 0x0000002000047825 */ /* 0x000fcc00078e0014 */
[----:B------:R-:W2:Y:S01]  /*0990*/  LDG.E.ENL2.256 R4, R8, desc[UR8][R4.64] ;  /* 0xfe0000080408797e */ /* 0x000ea20008121904 */
[----:B------:R-:W-:Y:S02]  /*09a0*/  MOV R23, R12 ;  /* 0x0000000c00177202 */ /* 0x000fe40000000f00 */
[C---:B--2---:R-:W-:Y:S02]  /*09b0*/  PRMT R3, R8.reuse, 0x7632, R3 ;  /* 0x0000763208037816 */ /* 0x044fe40000000003 */
[----:B------:R-:W-:-:S03]  /*09c0*/  SHF.L.U32 R8, R8, 0x10, RZ ;  /* 0x0000001008087819 */ /* 0x000fc600000006ff */
[----:B------:R-:W-:Y:S01]  /*09d0*/  IMAD.U32 R13, R3, 0x10000, RZ ;  /* 0x00010000030d7824 */ /* 0x000fe200078e00ff */
[C---:B------:R-:W-:Y:S01]  /*09e0*/  PRMT R3, R9.reuse, 0x7632, R3 ;  /* 0x0000763209037816 */ /* 0x040fe20000000003 */
[----:B------:R-:W-:Y:S01]  /*09f0*/  FFMA.FTZ R8, R8, R8, RZ ;  /* 0x0000000808087223 */ /* 0x000fe200000100ff */
[----:B------:R-:W-:-:S03]  /*0a00*/  SHF.L.U32 R9, R9, 0x10, RZ ;  /* 0x0000001009097819 */ /* 0x000fc600000006ff */
[----:B------:R-:W-:Y:S01]  /*0a10*/  FFMA.FTZ R8, R13, R13, R8 ;  /* 0x0000000d0d087223 */ /* 0x000fe20000010008 */
[----:B------:R-:W-:Y:S01]  /*0a20*/  IMAD.U32 R13, R3, 0x10000, RZ ;  /* 0x00010000030d7824 */ /* 0x000fe200078e00ff */
[C---:B------:R-:W-:Y:S02]  /*0a30*/  PRMT R3, R10.reuse, 0x7632, R3 ;  /* 0x000076320a037816 */ /* 0x040fe40000000003 */
[----:B------:R-:W-:Y:S01]  /*0a40*/  FFMA.FTZ R8, R9, R9, R8 ;  /* 0x0000000909087223 */ /* 0x000fe20000010008 */
[----:B------:R-:W-:-:S03]  /*0a50*/  SHF.L.U32 R9, R10, 0x10, RZ ;  /* 0x000000100a097819 */ /* 0x000fc600000006ff */
[----:B------:R-:W-:Y:S01]  /*0a60*/  FFMA.FTZ R8, R13, R13, R8 ;  /* 0x0000000d0d087223 */ /* 0x000fe20000010008 */
[----:B------:R-:W-:Y:S01]  /*0a70*/  IMAD.U32 R13, R3, 0x10000, RZ ;  /* 0x00010000030d7824 */ /* 0x000fe200078e00ff */
[----:B------:R-:W-:Y:S02]  /*0a80*/  PRMT R3, R11, 0x7632, R3 ;  /* 0x000076320b037816 */ /* 0x000fe40000000003 */
[----:B------:R-:W-:Y:S01]  /*0a90*/  FFMA.FTZ R8, R9, R9, R8 ;  /* 0x0000000909087223 */ /* 0x000fe20000010008 */
[----:B------:R-:W-:Y:S02]  /*0aa0*/  SHF.L.U32 R11, R11, 0x10, RZ ;  /* 0x000000100b0b7819 */ /* 0x000fe400000006ff */
[----:B------:R-:W-:Y:S02]  /*0ab0*/  IMAD.U32 R9, R3, 0x10000, RZ ;  /* 0x0001000003097824 */ /* 0x000fe400078e00ff */
[----:B------:R-:W-:Y:S01]  /*0ac0*/  FFMA.FTZ R8, R13, R13, R8 ;  /* 0x0000000d0d087223 */ /* 0x000fe20000010008 */
[----:B------:R-:W-:-:S03]  /*0ad0*/  PRMT R3, R4, 0x7632, R3 ;  /* 0x0000763204037816 */ /* 0x000fc60000000003 */
[----:B------:R-:W-:Y:S01]  /*0ae0*/  FFMA.FTZ R8, R11, R11, R8 ;  /* 0x0000000b0b087223 */ /* 0x000fe20000010008 */
[----:B------:R-:W-:-:S03]  /*0af0*/  SHF.L.U32 R11, R4, 0x10, RZ ;  /* 0x00000010040b7819 */ /* 0x000fc600000006ff */
[----:B------:R-:W-:Y:S01]  /*0b00*/  FFMA.FTZ R8, R9, R9, R8 ;  /* 0x0000000909087223 */ /* 0x000fe20000010008 */
[----:B------:R-:W-:Y:S01]  /*0b10*/  IMAD.U32 R9, R3, 0x10000, RZ ;  /* 0x0001000003097824 */ /* 0x000fe200078e00ff */
[----:B------:R-:W-:Y:S02]  /*0b20*/  PRMT R3, R5, 0x7632, R3 ;  /* 0x0000763205037816 */ /* 0x000fe40000000003 */
[----:B------:R-:W-:Y:S01]  /*0b30*/  FFMA.FTZ R8, R11, R11, R8 ;  /* 0x0000000b0b087223 */ /* 0x000fe20000010008 */
        /* <DEDUP_REMOVED lines=12> */
[----:B------:R-:W-:-:S04]  /*0c00*/  FFMA.FTZ R8, R9, R9, R8 ;  /* 0x0000000909087223 */ /* 0x000fc80000010008 */
[----:B------:R-:W-:-:S04]  /*0c10*/  FFMA.FTZ R8, R7, R7, R8 ;  /* 0x0000000707087223 */ /* 0x000fc80000010008 */
[----:B------:R-:W-:-:S07]  /*0c20*/  FFMA.FTZ R3, R3, R3, R8 ;  /* 0x0000000303037223 */ /* 0x000fce0000010008 */
.L_x_191:
[----:B------:R-:W-:Y:S05]  /*0c30*/  BSYNC.RECONVERGENT B1 ;  /* 0x0000000000017941 */ /* 0x000fea0003800200 */
.L_x_190:
[----:B------:R-:W-:Y:S05]  /*0c40*/  @!P1 BRA `(.L_x_189) ;  /* 0x0000001400f09947 */ /* 0x000fea0003800000 */
[----:B------:R-:W-:Y:S01]  /*0c50*/  BSSY.RECONVERGENT B1, `(.L_x_192) ;  /* 0x000005a000017945 */ /* 0x000fe20003800200 */
[----:B------:R-:W-:-:S07]  /*0c60*/  IMAD.IADD R25, R23, 0x1, R2 ;  /* 0x0000000117197824 */ /* 0x000fce00078e0202 */
.L_x_193:
[----:B------:R-:W-:-:S06]  /*0c70*/  IMAD.WIDE.U32 R4, R23, 0x20, R20 ;  /* 0x0000002017047825 */ /* 0x000fcc00078e0014 */
[----:B------:R-:W2:Y:S01]  /*0c80*/  LDG.E.ENL2.256 R8, R4, desc[UR8][R4.64] ;  /* 0xfe0000080404797e */ /* 0x000ea20008121908 */
[----:B------:R-:W-:-:S06]  /*0c90*/  IMAD.WIDE.U32 R12, R25, 0x20, R20 ;  /* 0x00000020190c7825 */ /* 0x000fcc00078e0014 */
[----:B------:R-:W3:Y:S01]  /*0ca0*/  LDG.E.ENL2.256 R16, R12, desc[UR8][R12.64] ;  /* 0xfe0000080c0c797e */ /* 0x000ee20008121910 */
[C---:B------:R-:W-:Y:S02]  /*0cb0*/  IADD3 R23, PT, PT, R2.reuse, R23, R2 ;  /* 0x0000001702177210 */ /* 0x040fe40007ffe002 */
[----:B------:R-:W-:Y:S02]  /*0cc0*/  LEA R25, R2, R25, 0x1 ;  /* 0x0000001902197211 */ /* 0x000fe400078e08ff */
[----:B------:R-:W-:Y:S02]  /*0cd0*/  ISETP.GE.AND P0, PT, R23, UR4, PT ;  /* 0x0000000417007c0c */ /* 0x000fe4000bf06270 */
[C---:B--2---:R-:W-:Y:S02]  /*0ce0*/  SHF.L.U32 R24, R4.reuse, 0x10, RZ ;  /* 0x0000001004187819 */ /* 0x044fe400000006ff */
[----:B------:R-:W-:Y:S02]  /*0cf0*/  PRMT R22, R4, 0x7632, R22 ;  /* 0x0000763204167816 */ /* 0x000fe40000000016 */
[----:B------:R-:W-:Y:S01]  /*0d00*/  SHF.L.U32 R27, R5, 0x10, RZ ;  /* 0x00000010051b7819 */ /* 0x000fe200000006ff */
[----:B------:R-:W-:-:S02]  /*0d10*/  FFMA.FTZ R3, R24, R24, R3 ;  /* 0x0000001818037223 */ /* 0x000fc40000010003 */
[----:B------:R-:W-:Y:S01]  /*0d20*/  IMAD.U32 R22, R22, 0x10000, RZ ;  /* 0x0001000016167824 */ /* 0x000fe200078e00ff */
[----:B---3--:R-:W-:-:S03]  /*0d30*/  PRMT R4, R12, 0x7632, R4 ;  /* 0x000076320c047816 */ /* 0x008fc60000000004 */
[--C-:B------:R-:W-:Y:S01]  /*0d40*/  FFMA.FTZ R22, R22, R22, R3.reuse ;  /* 0x0000001616167223 */ /* 0x100fe20000010003 */
[----:B------:R-:W-:Y:S02]  /*0d50*/  PRMT R3, R5, 0x7632, R3 ;  /* 0x0000763205037816 */ /* 0x000fe40000000003 */
[C---:B------:R-:W-:Y:S01]  /*0d60*/  SHF.L.U32 R5, R6.reuse, 0x10, RZ ;  /* 0x0000001006057819 */ /* 0x040fe200000006ff */
[----:B------:R-:W-:Y:S02]  /*0d70*/  FFMA.FTZ R22, R27, R27, R22 ;  /* 0x0000001b1b167223 */ /* 0x000fe40000010016 */
[----:B------:R-:W-:Y:S01]  /*0d80*/  IMAD.U32 R29, R3, 0x10000, RZ ;  /* 0x00010000031d7824 */ /* 0x000fe200078e00ff */
[----:B------:R-:W-:-:S03]  /*0d90*/  PRMT R3, R6, 0x7632, R3 ;  /* 0x0000763206037816 */ /* 0x000fc60000000003 */
[----:B------:R-:W-:Y:S02]  /*0da0*/  FFMA.FTZ R22, R29, R29, R22 ;  /* 0x0000001d1d167223 */ /* 0x000fe40000010016 */
[----:B------:R-:W-:Y:S01]  /*0db0*/  IMAD.U32 R27, R3, 0x10000, RZ ;  /* 0x00010000031b7824 */ /* 0x000fe200078e00ff */
[----:B------:R-:W-:Y:S01]  /*0dc0*/  PRMT R3, R7, 0x7632, R3 ;  /* 0x0000763207037816 */ /* 0x000fe20000000003 */
        /* <DEDUP_REMOVED lines=12> */
[C---:B------:R-:W-:Y:S01]  /*0e90*/  SHF.L.U32 R7, R10.reuse, 0x10, RZ ;  /* 0x000000100a077819 */ /* 0x040fe200000006ff */
[----:B------:R-:W-:Y:S01]  /*0ea0*/  FFMA.FTZ R22, R5, R5, R22 ;  /* 0x0000000505167223 */ /* 0x000fe20000010016 */
[----:B------:R-:W-:Y:S01]  /*0eb0*/  IMAD.U32 R5, R3, 0x10000, RZ ;  /* 0x0001000003057824 */ /* 0x000fe200078e00ff */
[----:B------:R-:W-:-:S02]  /*0ec0*/  PRMT R3, R10, 0x7632, R3 ;  /* 0x000076320a037816 */ /* 0x000fc40000000003 */
[----:B------:R-:W-:-:S04]  /*0ed0*/  FFMA.FTZ R22, R9, R9, R22 ;  /* 0x0000000909167223 */ /* 0x000fc80000010016 */
[----:B------:R-:W-:Y:S01]  /*0ee0*/  FFMA.FTZ R22, R5, R5, R22 ;  /* 0x0000000505167223 */ /* 0x000fe20000010016 */
[----:B------:R-:W-:Y:S01]  /*0ef0*/  IMAD.U32 R5, R3, 0x10000, RZ ;  /* 0x0001000003057824 */ /* 0x000fe200078e00ff */
[----:B------:R-:W-:Y:S02]  /*0f00*/  PRMT R3, R11, 0x7632, R3 ;  /* 0x000076320b037816 */ /* 0x000fe40000000003 */
[----:B------:R-:W-:Y:S01]  /*0f10*/  FFMA.FTZ R22, R7, R7, R22 ;  /* 0x0000000707167223 */ /* 0x000fe20000010016 */
[----:B------:R-:W-:Y:S01]  /*0f20*/  SHF.L.U32 R11, R11, 0x10, RZ ;  /* 0x000000100b0b7819 */ /* 0x000fe200000006ff */
[----:B------:R-:W-:Y:S02]  /*0f30*/  IMAD.U32 R7, R4, 0x10000, RZ ;  /* 0x0001000004077824 */ /* 0x000fe400078e00ff */
[----:B------:R-:W-:Y:S01]  /*0f40*/  FFMA.FTZ R22, R5, R5, R22 ;  /* 0x0000000505167223 */ /* 0x000fe20000010016 */
[----:B------:R-:W-:Y:S01]  /*0f50*/  IMAD.U32 R3, R3, 0x10000, RZ ;  /* 0x0001000003037824 */ /* 0x000fe200078e00ff */
[----:B------:R-:W-:-:S02]  /*0f60*/  SHF.L.U32 R5, R12, 0x10, RZ ;  /* 0x000000100c057819 */ /* 0x000fc400000006ff */
[----:B------:R-:W-:-:S04]  /*0f70*/  FFMA.FTZ R22, R11, R11, R22 ;  /* 0x0000000b0b167223 */ /* 0x000fc80000010016 */
[----:B------:R-:W-:Y:S01]  /*0f80*/  FFMA.FTZ R22, R3, R3, R22 ;  /* 0x0000000303167223 */ /* 0x000fe20000010016 */
[C---:B------:R-:W-:Y:S02]  /*0f90*/  PRMT R3, R13.reuse, 0x7632, R3 ;  /* 0x000076320d037816 */ /* 0x040fe40000000003 */
[----:B------:R-:W-:Y:S01]  /*0fa0*/  SHF.L.U32 R13, R13, 0x10, RZ ;  /* 0x000000100d0d7819 */ /* 0x000fe200000006ff */
[----:B------:R-:W-:Y:S02]  /*0fb0*/  FFMA.FTZ R22, R5, R5, R22 ;  /* 0x0000000505167223 */ /* 0x000fe40000010016 */
[----:B------:R-:W-:Y:S01]  /*0fc0*/  IMAD.U32 R5, R3, 0x10000, RZ ;  /* 0x0001000003057824 */ /* 0x000fe200078e00ff */
[C---:B------:R-:W-:Y:S01]  /*0fd0*/  PRMT R3, R14.reuse, 0x7632, R3 ;  /* 0x000076320e037816 */ /* 0x040fe20000000003 */
[----:B------:R-:W-:Y:S01]  /*0fe0*/  FFMA.FTZ R22, R7, R7, R22 ;  /* 0x0000000707167223 */ /* 0x000fe20000010016 */
[----:B------:R-:W-:-:S03]  /*0ff0*/  SHF.L.U32 R7, R14, 0x10, RZ ;  /* 0x000000100e077819 */ /* 0x000fc600000006ff */
[----:B------:R-:W-:-:S04]  /*1000*/  FFMA.FTZ R22, R13, R13, R22 ;  /* 0x0000000d0d167223 */ /* 0x000fc80000010016 */
        /* <DEDUP_REMOVED lines=28> */
[----:B------:R-:W-:Y:S01]  /*11d0*/  FFMA.FTZ R3, R3, R3, R22 ;  /* 0x0000000303037223 */ /* 0x000fe20000010016 */
[----:B------:R-:W-:Y:S06]  /*11e0*/  @!P0 BRA `(.L_x_193) ;  /* 0xfffffff800a08947 */ /* 0x000fec000383ffff */
[----:B------:R-:W-:Y:S05]  /*11f0*/  BSYNC.RECONVERGENT B1 ;  /* 0x0000000000017941 */ /* 0x000fea0003800200 */
.L_x_192:
[----:B------:R-:W-:Y:S05]  /*1200*/  BRA `(.L_x_189) ;  /* 0x0000001000807947 */ /* 0x000fea0003800000 */
.L_x_188:
[----:B------:R-:W-:Y:S01]  /*1210*/  IMAD.MOV R3, RZ, RZ, -R20 ;  /* 0x000000ffff037224 */ /* 0x000fe200078e0a14 */
[----:B------:R-:W-:Y:S04]  /*1220*/  BSSY.RECONVERGENT B1, `(.L_x_194) ;  /* 0x000001a000017945 */ /* 0x000fe80003800200 */
[----:B------:R-:W-:-:S04]  /*1230*/  SHF.R.U32.HI R3, RZ, 0x1, R3 ;  /* 0x00000001ff037819 */ /* 0x000fc80000011603 */
[----:B------:R-:W-:-:S04]  /*1240*/  LOP3.LUT R3, R3, 0xf, RZ, 0xc0, !PT ;  /* 0x0000000f03037812 */ /* 0x000fc800078ec0ff */
[----:B------:R-:W-:-:S04]  /*1250*/  VIMNMX R13, PT, PT, R3, UR10, PT ;  /* 0x0000000a030d7c48 */ /* 0x000fc8000bfe0100 */
[----:B------:R-:W-:Y:S02]  /*1260*/  IADD3 R12, PT, PT, -R13, UR10, RZ ;  /* 0x0000000a0d0c7c10 */ /* 0x000fe4000fffe1ff */
[----:B------:R-:W-:Y:S02]  /*1270*/  ISETP.GE.AND P0, PT, R0, R13, PT ;  /* 0x0000000d0000720c */ /* 0x000fe40003f06270 */
[----:B------:R-:W-:-:S04]  /*1280*/  SHF.R.S32.HI R3, RZ, 0x1f, R12 ;  /* 0x0000001fff037819 */ /* 0x000fc8000001140c */
[----:B------:R-:W-:-:S04]  /*1290*/  LEA.HI R3, R3, R12, RZ, 0x4 ;  /* 0x0000000c03037211 */ /* 0x000fc800078f20ff */
[----:B------:R-:W-:Y:S01]  /*12a0*/  SHF.R.S32.HI R15, RZ, 0x4, R3 ;  /* 0x00000004ff0f7819 */ /* 0x000fe20000011403 */
[----:B------:R-:W-:-:S03]  /*12b0*/  HFMA2 R3, -RZ, RZ, 0, 0 ;  /* 0x00000000ff037431 */ /* 0x000fc600000001ff */
[----:B------:R-:W-:Y:S01]  /*12c0*/  ISETP.GE.AND P1, PT, R0, R15, PT ;  /* 0x0000000f0000720c */ /* 0x000fe20003f26270 */
[----:B------:R-:W-:-:S12]  /*12d0*/  @P0 BRA `(.L_x_195) ;  /* 0x0000000000380947 */ /* 0x000fd80003800000 */
[----:B------:R-:W-:Y:S01]  /*12e0*/  IMAD.WIDE.U32 R4, R0, 0x2, R6 ;  /* 0x0000000200047825 */ /* 0x000fe200078e0006 */
[----:B------:R-:W-:-:S03]  /*12f0*/  MOV R10, R0 ;  /* 0x00000000000a7202 */ /* 0x000fc60000000f00 */
[----:B------:R-:W-:Y:S01]  /*1300*/  IMAD.MOV.U32 R3, RZ, RZ, RZ ;  /* 0x000000ffff037224 */ /* 0x000fe200078e00ff */
[----:B------:R-:W-:-:S04]  /*1310*/  IADD3 R4, P0, PT, R4, UR4, RZ ;  /* 0x0000000404047c10 */ /* 0x000fc8000ff1e0ff */
[----:B------:R-:W-:-:S09]  /*1320*/  IADD3.X R5, PT, PT, R5, UR5, RZ, P0, !PT ;  /* 0x0000000505057c10 */ /* 0x000fd200087fe4ff */
.L_x_196:
[----:B------:R-:W-:Y:S01]  /*1330*/  IMAD.MOV.U32 R8, RZ, RZ, R4 ;  /* 0x000000ffff087224 */ /* 0x000fe200078e0004 */
[----:B------:R-:W-:-:S05]  /*1340*/  MOV R9, R5 ;  /* 0x0000000500097202 */ /* 0x000fca0000000f00 */
[----:B------:R-:W2:Y:S01]  /*1350*/  LDG.E.U16 R11, desc[UR8][R8.64] ;  /* 0x00000008080b7981 */ /* 0x000ea2000c1e1500 */
[C---:B---3--:R-:W-:Y:S02]  /*1360*/  IMAD.IADD R10, R2.reuse, 0x1, R10 ;  /* 0x00000001020a7824 */ /* 0x048fe400078e020a */
[----:B------:R-:W-:-:S03]  /*1370*/  IMAD.WIDE.U32 R4, R2, 0x2, R8 ;  /* 0x0000000202047825 */ /* 0x000fc600078e0008 */
[----:B------:R-:W-:Y:S02]  /*1380*/  ISETP.GE.AND P0, PT, R10, R13, PT ;  /* 0x0000000d0a00720c */ /* 0x000fe40003f06270 */
[----:B--2---:R-:W-:-:S05]  /*1390*/  SHF.L.U32 R14, R11, 0x10, RZ ;  /* 0x000000100b0e7819 */ /* 0x004fca00000006ff */
[----:B------:R-:W-:-:S06]  /*13a0*/  FFMA.FTZ R3, R14, R14, R3 ;  /* 0x0000000e0e037223 */ /* 0x000fcc0000010003 */
[----:B------:R-:W-:Y:S05]  /*13b0*/  @!P0 BRA `(.L_x_196) ;  /* 0xfffffffc00dc8947 */ /* 0x000fea000383ffff */
.L_x_195:
[----:B------:R-:W-:Y:S05]  /*13c0*/  BSYNC.RECONVERGENT B1 ;  /* 0x0000000000017941 */ /* 0x000fea0003800200 */
.L_x_194:
[----:B------:R-:W-:Y:S01]  /*13d0*/  BSSY.RECONVERGENT B1, `(.L_x_197) ;  /* 0x00000bc000017945 */ /* 0x000fe20003800200 */
[----:B------:R-:W-:-:S03]  /*13e0*/  IMAD.WIDE R4, R13, 0x2, R20 ;  /* 0x000000020d047825 */ /* 0x000fc600078e0214 */
[----:B------:R-:W-:Y:S05]  /*13f0*/  @P1 BRA `(.L_x_198) ;  /* 0x0000000800e41947 */ /* 0x000fea0003800000 */
[----:B---3--:R-:W0:Y:S01]  /*1400*/  I2F.U32.RP R16, R2 ;  /* 0x0000000200107306 */ /* 0x008e220000209000 */
[----:B------:R-:W-:Y:S01]  /*1410*/  IMAD.IADD R10, R0, 0x1, R2 ;  /* 0x00000001000a7824 */ /* 0x000fe200078e0202 */
[----:B------:R-:W-:Y:S01]  /*1420*/  ISETP.NE.U32.AND P2, PT, R2, RZ, PT ;  /* 0x000000ff0200720c */ /* 0x000fe20003f45070 */
[----:B------:R-:W-:Y:S03]  /*1430*/  BSSY.RECONVERGENT B2, `(.L_x_199) ;  /* 0x000004d000027945 */ /* 0x000fe60003800200 */
[----:B------:R-:W-:Y:S02]  /*1440*/  ISETP.GE.U32.AND P0, PT, R10, R15, PT ;  /* 0x0000000f0a00720c */ /* 0x000fe40003f06070 */
        /* <DEDUP_REMOVED lines=9> */
[----:B------:R-:W-:Y:S01]  /*14e0*/  IMAD.HI.U32 R16, R9, R17, R8 ;  /* 0x0000001109107227 */ /* 0x000fe200078e0008 */
[----:B------:R-:W-:-:S05]  /*14f0*/  MOV R17, R0 ;  /* 0x0000000000117202 */ /* 0x000fca0000000f00 */
        /* <DEDUP_REMOVED lines=12> */
[----:B------:R-:W-:-:S13]  /*15c0*/  ISETP.NE.U32.AND P0, PT, R8, 0x1, PT ;  /* 0x000000010800780c */ /* 0x000fda0003f05070 */
[----:B------:R-:W-:Y:S05]  /*15d0*/  @!P0 BRA `(.L_x_200) ;  /* 0x0000000000c88947 */ /* 0x000fea0003800000 */
[----:B------:R-:W-:-:S05]  /*15e0*/  IMAD.WIDE.U32 R8, R0, 0x20, R4 ;  /* 0x0000002000087825 */ /* 0x000fca00078e0004 */
[----:B------:R-:W2:Y:S04]  /*15f0*/  LDG.E.U16 R16, desc[UR8][R8.64] ;  /* 0x0000000808107981 */ /* 0x000ea8000c1e1500 */
[----:B------:R-:W3:Y:S04]  /*1600*/  LDG.E.U16 R19, desc[UR8][R8.64+0x2] ;  /* 0x0000020808137981 */ /* 0x000ee8000c1e1500 */
[----:B------:R-:W4:Y:S04]  /*1610*/  LDG.E.U16 R23, desc[UR8][R8.64+0x4] ;  /* 0x0000040808177981 */ /* 0x000f28000c1e1500 */
[----:B------:R-:W5:Y:S04]  /*1620*/  LDG.E.U16 R18, desc[UR8][R8.64+0x6] ;  /* 0x0000060808127981 */ /* 0x000f68000c1e1500 */
[----:B------:R-:W5:Y:S04]  /*1630*/  LDG.E.U16 R17, desc[UR8][R8.64+0x8] ;  /* 0x0000080808117981 */ /* 0x000f68000c1e1500 */
[----:B------:R-:W5:Y:S04]  /*1640*/  LDG.E.U16 R11, desc[UR8][R8.64+0xa] ;  /* 0x00000a08080b7981 */ /* 0x000f68000c1e1500 */
[----:B------:R-:W5:Y:S01]  /*1650*/  LDG.E.U16 R14, desc[UR8][R8.64+0xc] ;  /* 0x00000c08080e7981 */ /* 0x000f62000c1e1500 */
[----:B--2---:R-:W-:-:S03]  /*1660*/  IMAD.U32 R22, R16, 0x10000, RZ ;  /* 0x0001000010167824 */ /* 0x004fc600078e00ff */
[----:B------:R-:W2:Y:S01]  /*1670*/  LDG.E.U16 R16, desc[UR8][R8.64+0xe] ;  /* 0x00000e0808107981 */ /* 0x000ea2000c1e1500 */
[----:B---3--:R-:W-:Y:S01]  /*1680*/  SHF.L.U32 R19, R19, 0x10, RZ ;  /* 0x0000001013137819 */ /* 0x008fe200000006ff */
[----:B------:R-:W-:Y:S02]  /*1690*/  FFMA.FTZ R22, R22, R22, R3 ;  /* 0x0000001616167223 */ /* 0x000fe40000010003 */
[----:B------:R-:W3:Y:S01]  /*16a0*/  LDG.E.U16 R3, desc[UR8][R8.64+0x10] ;  /* 0x0000100808037981 */ /* 0x000ee2000c1e1500 */
[----:B----4-:R-:W-:Y:S02]  /*16b0*/  IMAD.U32 R23, R23, 0x10000, RZ ;  /* 0x0001000017177824 */ /* 0x010fe400078e00ff */
[----:B------:R-:W-:Y:S02]  /*16c0*/  FFMA.FTZ R22, R19, R19, R22 ;  /* 0x0000001313167223 */ /* 0x000fe40000010016 */
[----:B------:R-:W4:Y:S01]  /*16d0*/  LDG.E.U16 R19, desc[UR8][R8.64+0x12] ;  /* 0x0000120808137981 */ /* 0x000f22000c1e1500 */
[----:B-----5:R-:W-:Y:S01]  /*16e0*/  SHF.L.U32 R25, R18, 0x10, RZ ;  /* 0x0000001012197819 */ /* 0x020fe200000006ff */
[----:B------:R-:W-:-:S02]  /*16f0*/  FFMA.FTZ R22, R23, R23, R22 ;  /* 0x0000001717167223 */ /* 0x000fc40000010016 */
[----:B------:R-:W5:Y:S02]  /*1700*/  LDG.E.U16 R18, desc[UR8][R8.64+0x14] ;  /* 0x0000140808127981 */ /* 0x000f64000c1e1500 */
[----:B------:R-:W-:Y:S02]  /*1710*/  FFMA.FTZ R25, R25, R25, R22 ;  /* 0x0000001919197223 */ /* 0x000fe40000010016 */
[----:B------:R-:W5:Y:S01]  /*1720*/  LDG.E.U16 R22, desc[UR8][R8.64+0x16] ;  /* 0x0000160808167981 */ /* 0x000f62000c1e1500 */
[----:B------:R-:W-:-:S03]  /*1730*/  IMAD.U32 R24, R17, 0x10000, RZ ;  /* 0x0001000011187824 */ /* 0x000fc600078e00ff */
[----:B------:R-:W5:Y:S01]  /*1740*/  LDG.E.U16 R17, desc[UR8][R8.64+0x18] ;  /* 0x0000180808117981 */ /* 0x000f62000c1e1500 */
[----:B------:R-:W-:-:S03]  /*1750*/  FFMA.FTZ R26, R24, R24, R25 ;  /* 0x00000018181a7223 */ /* 0x000fc60000010019 */
[----:B------:R-:W5:Y:S04]  /*1760*/  LDG.E.U16 R24, desc[UR8][R8.64+0x1a] ;  /* 0x00001a0808187981 */ /* 0x000f68000c1e1500 */
[----:B------:R-:W5:Y:S04]  /*1770*/  LDG.E.U16 R23, desc[UR8][R8.64+0x1c] ;  /* 0x00001c0808177981 */ /* 0x000f68000c1e1500 */
[----:B------:R0:W5:Y:S01]  /*1780*/  LDG.E.U16 R25, desc[UR8][R8.64+0x1e] ;  /* 0x00001e0808197981 */ /* 0x000162000c1e1500 */
[----:B------:R-:W-:-:S05]  /*1790*/  SHF.L.U32 R11, R11, 0x10, RZ ;  /* 0x000000100b0b7819 */ /* 0x000fca00000006ff */
[----:B------:R-:W-:Y:S01]  /*17a0*/  FFMA.FTZ R26, R11, R11, R26 ;  /* 0x0000000b0b1a7223 */ /* 0x000fe2000001001a */
[----:B------:R-:W-:-:S04]  /*17b0*/  IMAD.U32 R11, R14, 0x10000, RZ ;  /* 0x000100000e0b7824 */ /* 0x000fc800078e00ff */
[----:B------:R-:W-:Y:S01]  /*17c0*/  FFMA.FTZ R26, R11, R11, R26 ;  /* 0x0000000b0b1a7223 */ /* 0x000fe2000001001a */
[----:B--2---:R-:W-:Y:S01]  /*17d0*/  SHF.L.U32 R27, R16, 0x10, RZ ;  /* 0x00000010101b7819 */ /* 0x004fe200000006ff */
[----:B---3--:R-:W-:-:S04]  /*17e0*/  IMAD.U32 R3, R3, 0x10000, RZ ;  /* 0x0001000003037824 */ /* 0x008fc800078e00ff */
[----:B------:R-:W-:Y:S01]  /*17f0*/  FFMA.FTZ R26, R27, R27, R26 ;  /* 0x0000001b1b1a7223 */ /* 0x000fe2000001001a */
[----:B----4-:R-:W-:-:S03]  /*1800*/  SHF.L.U32 R19, R19, 0x10, RZ ;  /* 0x0000001013137819 */ /* 0x010fc600000006ff */
[----:B------:R-:W-:Y:S01]  /*1810*/  FFMA.FTZ R26, R3, R3, R26 ;  /* 0x00000003031a7223 */ /* 0x000fe2000001001a */
[----:B-----5:R-:W-:-:S03]  /*1820*/  IMAD.U32 R3, R18, 0x10000, RZ ;  /* 0x0001000012037824 */ /* 0x020fc600078e00ff */
[----:B------:R-:W-:Y:S01]  /*1830*/  FFMA.FTZ R26, R19, R19, R26 ;  /* 0x00000013131a7223 */ /* 0x000fe2000001001a */
[----:B0-----:R-:W-:-:S03]  /*1840*/  SHF.L.U32 R9, R22, 0x10, RZ ;  /* 0x0000001016097819 */ /* 0x001fc600000006ff */
[----:B------:R-:W-:Y:S01]  /*1850*/  FFMA.FTZ R26, R3, R3, R26 ;  /* 0x00000003031a7223 */ /* 0x000fe2000001001a */
[----:B------:R-:W-:-:S03]  /*1860*/  IMAD.U32 R17, R17, 0x10000, RZ ;  /* 0x0001000011117824 */ /* 0x000fc600078e00ff */
[----:B------:R-:W-:Y:S01]  /*1870*/  FFMA.FTZ R26, R9, R9, R26 ;  /* 0x00000009091a7223 */ /* 0x000fe2000001001a */
[----:B------:R-:W-:-:S03]  /*1880*/  SHF.L.U32 R3, R24, 0x10, RZ ;  /* 0x0000001018037819 */ /* 0x000fc600000006ff */
[----:B------:R-:W-:Y:S01]  /*1890*/  FFMA.FTZ R26, R17, R17, R26 ;  /* 0x00000011111a7223 */ /* 0x000fe2000001001a */
[----:B------:R-:W-:Y:S01]  /*18a0*/  MOV R17, R10 ;  /* 0x0000000a00117202 */ /* 0x000fe20000000f00 */
[----:B------:R-:W-:Y:S02]  /*18b0*/  IMAD.U32 R23, R23, 0x10000, RZ ;  /* 0x0001000017177824 */ /* 0x000fe400078e00ff */
[----:B------:R-:W-:Y:S01]  /*18c0*/  FFMA.FTZ R26, R3, R3, R26 ;  /* 0x00000003031a7223 */ /* 0x000fe2000001001a */
[----:B------:R-:W-:-:S03]  /*18d0*/  SHF.L.U32 R25, R25, 0x10, RZ ;  /* 0x0000001019197819 */ /* 0x000fc600000006ff */
[----:B------:R-:W-:-:S04]  /*18e0*/  FFMA.FTZ R26, R23, R23, R26 ;  /* 0x00000017171a7223 */ /* 0x000fc8000001001a */
[----:B------:R-:W-:-:S07]  /*18f0*/  FFMA.FTZ R3, R25, R25, R26 ;  /* 0x0000001919037223 */ /* 0x000fce000001001a */
.L_x_200:
[----:B------:R-:W-:Y:S05]  /*1900*/  BSYNC.RECONVERGENT B2 ;  /* 0x0000000000027941 */ /* 0x000fea0003800200 */
.L_x_199:
[----:B------:R-:W-:Y:S05]  /*1910*/  @!P1 BRA `(.L_x_198) ;  /* 0x00000004009c9947 */ /* 0x000fea0003800000 */
[----:B------:R-:W-:-:S07]  /*1920*/  IMAD.IADD R19, R17, 0x1, R2 ;  /* 0x0000000111137824 */ /* 0x000fce00078e0202 */
.L_x_201:
[----:B------:R-:W-:-:S05]  /*1930*/  IMAD.WIDE.U32 R8, R17, 0x20, R4 ;  /* 0x0000002011087825 */ /* 0x000fca00078e0004 */
[----:B------:R-:W2:Y:S04]  /*1940*/  LDG.E.U16 R10, desc[UR8][R8.64] ;  /* 0x00000008080a7981 */ /* 0x000ea8000c1e1500 */
[----:B------:R-:W3:Y:S04]  /*1950*/  LDG.E.U16 R24, desc[UR8][R8.64+0x2] ;  /* 0x0000020808187981 */ /* 0x000ee8000c1e1500 */
[----:B------:R-:W4:Y:S04]  /*1960*/  LDG.E.U16 R14, desc[UR8][R8.64+0x4] ;  /* 0x00000408080e7981 */ /* 0x000f28000c1e1500 */
[----:B------:R-:W5:Y:S04]  /*1970*/  LDG.E.U16 R16, desc[UR8][R8.64+0x6] ;  /* 0x0000060808107981 */ /* 0x000f68000c1e1500 */
[----:B------:R-:W5:Y:S04]  /*1980*/  LDG.E.U16 R18, desc[UR8][R8.64+0x8] ;  /* 0x0000080808127981 */ /* 0x000f68000c1e1500 */
[----:B------:R-:W5:Y:S04]  /*1990*/  LDG.E.U16 R11, desc[UR8][R8.64+0xa] ;  /* 0x00000a08080b7981 */ /* 0x000f68000c1e1500 */
[----:B------:R-:W5:Y:S04]  /*19a0*/  LDG.E.U16 R22, desc[UR8][R8.64+0xc] ;  /* 0x00000c0808167981 */ /* 0x000f68000c1e1500 */
[----:B------:R-:W5:Y:S01]  /*19b0*/  LDG.E.U16 R23, desc[UR8][R8.64+0xe] ;  /* 0x00000e0808177981 */ /* 0x000f62000c1e1500 */
[----:B--2---:R-:W-:-:S05]  /*19c0*/  SHF.L.U32 R10, R10, 0x10, RZ ;  /* 0x000000100a0a7819 */ /* 0x004fca00000006ff */
[----:B------:R-:W-:Y:S01]  /*19d0*/  FFMA.FTZ R3, R10, R10, R3 ;  /* 0x0000000a0a037223 */ /* 0x000fe20000010003 */
[----:B---3--:R-:W-:Y:S02]  /*19e0*/  SHF.L.U32 R10, R24, 0x10, RZ ;  /* 0x00000010180a7819 */ /* 0x008fe400000006ff */
[----:B------:R-:W2:Y:S03]  /*19f0*/  LDG.E.U16 R24, desc[UR8][R8.64+0x10] ;  /* 0x0000100808187981 */ /* 0x000ea6000c1e1500 */
[----:B------:R-:W-:Y:S02]  /*1a00*/  FFMA.FTZ R25, R10, R10, R3 ;  /* 0x0000000a0a197223 */ /* 0x000fe40000010003 */
[----:B------:R-:W3:Y:S04]  /*1a10*/  LDG.E.U16 R10, desc[UR8][R8.64+0x12] ;  /* 0x00001208080a7981 */ /* 0x000ee8000c1e1500 */
[----:B------:R-:W3:Y:S01]  /*1a20*/  LDG.E.U16 R3, desc[UR8][R8.64+0x14] ;  /* 0x0000140808037981 */ /* 0x000ee2000c1e1500 */
[----:B----4-:R-:W-:-:S04]  /*1a30*/  IMAD.U32 R14, R14, 0x10000, RZ ;  /* 0x000100000e0e7824 */ /* 0x010fc800078e00ff */
[----:B------:R-:W-:Y:S02]  /*1a40*/  FFMA.FTZ R25, R14, R14, R25 ;  /* 0x0000000e0e197223 */ /* 0x000fe40000010019 */
[----:B------:R-:W4:Y:S01]  /*1a50*/  LDG.E.U16 R14, desc[UR8][R8.64+0x16] ;  /* 0x00001608080e7981 */ /* 0x000f22000c1e1500 */
[----:B-----5:R-:W-:Y:S02]  /*1a60*/  SHF.L.U32 R16, R16, 0x10, RZ ;  /* 0x0000001010107819 */ /* 0x020fe400000006ff */
[----:B------:R-:W-:-:S03]  /*1a70*/  SHF.L.U32 R18, R18, 0x10, RZ ;  /* 0x0000001012127819 */ /* 0x000fc600000006ff */
[----:B------:R-:W-:Y:S01]  /*1a80*/  FFMA.FTZ R25, R16, R16, R25 ;  /* 0x0000001010197223 */ /* 0x000fe20000010019 */
[----:B------:R-:W-:Y:S01]  /*1a90*/  SHF.L.U32 R22, R22, 0x10, RZ ;  /* 0x0000001016167819 */ /* 0x000fe200000006ff */
[----:B------:R-:W5:Y:S02]  /*1aa0*/  LDG.E.U16 R16, desc[UR8][R8.64+0x18] ;  /* 0x0000180808107981 */ /* 0x000f64000c1e1500 */
[----:B------:R-:W-:Y:S01]  /*1ab0*/  FFMA.FTZ R25, R18, R18, R25 ;  /* 0x0000001212197223 */ /* 0x000fe20000010019 */
[----:B------:R-:W-:-:S04]  /*1ac0*/  IMAD.U32 R18, R11, 0x10000, RZ ;  /* 0x000100000b127824 */ /* 0x000fc800078e00ff */
[----:B------:R-:W-:Y:S02]  /*1ad0*/  FFMA.FTZ R25, R18, R18, R25 ;  /* 0x0000001212197223 */ /* 0x000fe40000010019 */
[----:B------:R-:W5:Y:S02]  /*1ae0*/  LDG.E.U16 R18, desc[UR8][R8.64+0x1a] ;  /* 0x00001a0808127981 */ /* 0x000f64000c1e1500 */
[----:B------:R-:W-:Y:S01]  /*1af0*/  FFMA.FTZ R25, R22, R22, R25 ;  /* 0x0000001616197223 */ /* 0x000fe20000010019 */
[----:B------:R-:W-:Y:S02]  /*1b00*/  SHF.L.U32 R22, R23, 0x10, RZ ;  /* 0x0000001017167819 */ /* 0x000fe400000006ff */
[----:B------:R-:W5:Y:S03]  /*1b10*/  LDG.E.U16 R23, desc[UR8][R8.64+0x1e] ;  /* 0x00001e0808177981 */ /* 0x000f66000c1e1500 */
[----:B------:R-:W-:-:S02]  /*1b20*/  FFMA.FTZ R25, R22, R22, R25 ;  /* 0x0000001616197223 */ /* 0x000fc40000010019 */
[----:B------:R5:W5:Y:S01]  /*1b30*/  LDG.E.U16 R22, desc[UR8][R8.64+0x1c] ;  /* 0x00001c0808167981 */ /* 0x000b62000c1e1500 */
[----:B--2---:R-:W-:-:S04]  /*1b40*/  IMAD.U32 R24, R24, 0x10000, RZ ;  /* 0x0001000018187824 */ /* 0x004fc800078e00ff */
[----:B------:R-:W-:Y:S01]  /*1b50*/  FFMA.FTZ R25, R24, R24, R25 ;  /* 0x0000001818197223 */ /* 0x000fe20000010019 */
[----:B---3--:R-:W-:Y:S01]  /*1b60*/  SHF.L.U32 R24, R10, 0x10, RZ ;  /* 0x000000100a187819 */ /* 0x008fe200000006ff */
[----:B------:R-:W-:Y:S01]  /*1b70*/  IMAD.WIDE.U32 R10, R19, 0x20, R4 ;  /* 0x00000020130a7825 */ /* 0x000fe200078e0004 */
[----:B------:R-:W-:-:S03]  /*1b80*/  SHF.L.U32 R26, R3, 0x10, RZ ;  /* 0x00000010031a7819 */ /* 0x000fc600000006ff */
[----:B------:R-:W-:Y:S01]  /*1b90*/  FFMA.FTZ R25, R24, R24, R25 ;  /* 0x0000001818197223 */ /* 0x000fe20000010019 */
[----:B------:R-:W2:Y:S04]  /*1ba0*/  LDG.E.U16 R27, desc[UR8][R10.64+0x6] ;  /* 0x000006080a1b7981 */ /* 0x000ea8000c1e1500 */
[----:B------:R-:W3:Y:S01]  /*1bb0*/  LDG.E.U16 R24, desc[UR8][R10.64] ;  /* 0x000000080a187981 */ /* 0x000ee2000c1e1500 */
[----:B------:R-:W-:-:S03]  /*1bc0*/  FFMA.FTZ R3, R26, R26, R25 ;  /* 0x0000001a1a037223 */ /* 0x000fc60000010019 */
[----:B------:R-:W2:Y:S01]  /*1bd0*/  LDG.E.U16 R25, desc[UR8][R10.64+0x2] ;  /* 0x000002080a197981 */ /* 0x000ea2000c1e1500 */
[----:B----4-:R-:W-:-:S03]  /*1be0*/  IMAD.U32 R14, R14, 0x10000, RZ ;  /* 0x000100000e0e7824 */ /* 0x010fc600078e00ff */
[----:B------:R-:W4:Y:S01]  /*1bf0*/  LDG.E.U16 R26, desc[UR8][R10.64+0x4] ;  /* 0x000004080a1a7981 */ /* 0x000f22000c1e1500 */
[----:B------:R-:W-:-:S03]  /*1c00*/  FFMA.FTZ R14, R14, R14, R3 ;  /* 0x0000000e0e0e7223 */ /* 0x000fc60000010003 */
[----:B------:R-:W4:Y:S04]  /*1c10*/  LDG.E.U16 R3, desc[UR8][R10.64+0x8] ;  /* 0x000008080a037981 */ /* 0x000f28000c1e1500 */
[----:B------:R-:W4:Y:S01]  /*1c20*/  LDG.E.U16 R8, desc[UR8][R10.64+0xa] ;  /* 0x00000a080a087981 */ /* 0x000f22000c1e1500 */
[----:B-----5:R-:W-:-:S05]  /*1c30*/  SHF.L.U32 R9, R16, 0x10, RZ ;  /* 0x0000001010097819 */ /* 0x020fca00000006ff */
[----:B------:R-:W-:Y:S01]  /*1c40*/  FFMA.FTZ R14, R9, R9, R14 ;  /* 0x00000009090e7223 */ /* 0x000fe2000001000e */
[----:B------:R-:W-:Y:S02]  /*1c50*/  SHF.L.U32 R9, R18, 0x10, RZ ;  /* 0x0000001012097819 */ /* 0x000fe400000006ff */
[----:B------:R-:W-:Y:S01]  /*1c60*/  SHF.L.U32 R23, R23, 0x10, RZ ;  /* 0x0000001017177819 */ /* 0x000fe200000006ff */
[----:B------:R-:W5:Y:S02]  /*1c70*/  LDG.E.U16 R18, desc[UR8][R10.64+0x12] ;  /* 0x000012080a127981 */ /* 0x000f64000c1e1500 */
[----:B------:R-:W-:Y:S01]  /*1c80*/  FFMA.FTZ R14, R9, R9, R14 ;  /* 0x00000009090e7223 */ /* 0x000fe2000001000e */
[----:B------:R-:W-:-:S04]  /*1c90*/  IMAD.U32 R9, R22, 0x10000, RZ ;  /* 0x0001000016097824 */ /* 0x000fc800078e00ff */
[----:B------:R-:W-:Y:S02]  /*1ca0*/  FFMA.FTZ R14, R9, R9, R14 ;  /* 0x00000009090e7223 */ /* 0x000fe4000001000e */
[----:B------:R-:W5:Y:S02]  /*1cb0*/  LDG.E.U16 R9, desc[UR8][R10.64+0xc] ;  /* 0x00000c080a097981 */ /* 0x000f64000c1e1500 */
[----:B------:R-:W-:Y:S01]  /*1cc0*/  FFMA.FTZ R14, R23, R23, R14 ;  /* 0x00000017170e7223 */ /* 0x000fe2000001000e */
[----:B---3--:R-:W-:Y:S01]  /*1cd0*/  SHF.L.U32 R23, R24, 0x10, RZ ;  /* 0x0000001018177819 */ /* 0x008fe200000006ff */
[----:B--2---:R-:W-:-:S04]  /*1ce0*/  IMAD.U32 R16, R25, 0x10000, RZ ;  /* 0x0001000019107824 */ /* 0x004fc800078e00ff */
[----:B------:R-:W-:Y:S01]  /*1cf0*/  FFMA.FTZ R23, R23, R23, R14 ;  /* 0x0000001717177223 */ /* 0x000fe2000001000e */
[----:B----4-:R-:W-:Y:S01]  /*1d00*/  SHF.L.U32 R26, R26, 0x10, RZ ;  /* 0x000000101a1a7819 */ /* 0x010fe200000006ff */
[----:B------:R-:W2:Y:S02]  /*1d10*/  LDG.E.U16 R14, desc[UR8][R10.64+0xe] ;  /* 0x00000e080a0e7981 */ /* 0x000ea4000c1e1500 */
[----:B------:R-:W-:Y:S02]  /*1d20*/  FFMA.FTZ R23, R16, R16, R23 ;  /* 0x0000001010177223 */ /* 0x000fe40000010017 */
[----:B------:R-:W3:Y:S01]  /*1d30*/  LDG.E.U16 R16, desc[UR8][R10.64+0x10] ;  /* 0x000010080a107981 */ /* 0x000ee2000c1e1500 */
[----:B------:R-:W-:Y:S01]  /*1d40*/  SHF.L.U32 R22, R27, 0x10, RZ ;  /* 0x000000101b167819 */ /* 0x000fe200000006ff */
[----:B------:R-:W-:Y:S01]  /*1d50*/  FFMA.FTZ R23, R26, R26, R23 ;  /* 0x0000001a1a177223 */ /* 0x000fe20000010017 */
[----:B------:R-:W-:Y:S01]  /*1d60*/  IMAD.U32 R24, R3, 0x10000, RZ ;  /* 0x0001000003187824 */ /* 0x000fe200078e00ff */
[----:B------:R-:W4:Y:S02]  /*1d70*/  LDG.E.U16 R25, desc[UR8][R10.64+0x1e] ;  /* 0x00001e080a197981 */ /* 0x000f24000c1e1500 */
[----:B------:R-:W-:-:S02]  /*1d80*/  FFMA.FTZ R23, R22, R22, R23 ;  /* 0x0000001616177223 */ /* 0x000fc40000010017 */
[----:B------:R-:W4:Y:S02]  /*1d90*/  LDG.E.U16 R3, desc[UR8][R10.64+0x14] ;  /* 0x000014080a037981 */ /* 0x000f24000c1e1500 */
[----:B------:R-:W-:Y:S02]  /*1da0*/  FFMA.FTZ R23, R24, R24, R23 ;  /* 0x0000001818177223 */ /* 0x000fe40000010017 */
[----:B------:R-:W4:Y:S01]  /*1db0*/  LDG.E.U16 R22, desc[UR8][R10.64+0x16] ;  /* 0x000016080a167981 */ /* 0x000f22000c1e1500 */
[----:B------:R-:W-:-:S03]  /*1dc0*/  SHF.L.U32 R24, R8, 0x10, RZ ;  /* 0x0000001008187819 */ /* 0x000fc600000006ff */
[----:B------:R-:W4:Y:S02]  /*1dd0*/  LDG.E.U16 R8, desc[UR8][R10.64+0x18] ;  /* 0x000018080a087981 */ /* 0x000f24000c1e1500 */
[----:B------:R-:W-:Y:S02]  /*1de0*/  FFMA.FTZ R26, R24, R24, R23 ;  /* 0x00000018181a7223 */ /* 0x000fe40000010017 */
[----:B------:R-:W4:Y:S04]  /*1df0*/  LDG.E.U16 R24, desc[UR8][R10.64+0x1a] ;  /* 0x00001a080a187981 */ /* 0x000f28000c1e1500 */
[----:B------:R-:W4:Y:S01]  /*1e00*/  LDG.E.U16 R23, desc[UR8][R10.64+0x1c] ;  /* 0x00001c080a177981 */ /* 0x000f22000c1e1500 */
[----:B-----5:R-:W-:-:S05]  /*1e10*/  SHF.L.U32 R9, R9, 0x10, RZ ;  /* 0x0000001009097819 */ /* 0x020fca00000006ff */
[----:B------:R-:W-:Y:S01]  /*1e20*/  FFMA.FTZ R26, R9, R9, R26 ;  /* 0x00000009091a7223 */ /* 0x000fe2000001001a */
[----:B------:R-:W-:-:S04]  /*1e30*/  IADD3 R17, PT, PT, R2, R17, R2 ;  /* 0x0000001102117210 */ /* 0x000fc80007ffe002 */
[----:B------:R-:W-:Y:S01]  /*1e40*/  ISETP.GE.AND P0, PT, R17, R15, PT ;  /* 0x0000000f1100720c */ /* 0x000fe20003f06270 */
[----:B------:R-:W-:Y:S02]  /*1e50*/  IMAD R19, R2, 0x2, R19 ;  /* 0x0000000202137824 */ /* 0x000fe400078e0213 */
[----:B--2---:R-:W-:Y:S01]  /*1e60*/  IMAD.U32 R9, R14, 0x10000, RZ ;  /* 0x000100000e097824 */ /* 0x004fe200078e00ff */
[----:B---3--:R-:W-:-:S03]  /*1e70*/  SHF.L.U32 R27, R16, 0x10, RZ ;  /* 0x00000010101b7819 */ /* 0x008fc600000006ff */
[----:B------:R-:W-:Y:S01]  /*1e80*/  FFMA.FTZ R26, R9, R9, R26 ;  /* 0x00000009091a7223 */ /* 0x000fe2000001001a */
[----:B------:R-:W-:-:S03]  /*1e90*/  SHF.L.U32 R9, R18, 0x10, RZ ;  /* 0x0000001012097819 */ /* 0x000fc600000006ff */
[----:B------:R-:W-:Y:S01]  /*1ea0*/  FFMA.FTZ R26, R27, R27, R26 ;  /* 0x0000001b1b1a7223 */ /* 0x000fe2000001001a */
[----:B----4-:R-:W-:-:S03]  /*1eb0*/  IMAD.U32 R3, R3, 0x10000, RZ ;  /* 0x0001000003037824 */ /* 0x010fc600078e00ff */
[----:B------:R-:W-:Y:S01]  /*1ec0*/  FFMA.FTZ R26, R9, R9, R26 ;  /* 0x00000009091a7223 */ /* 0x000fe2000001001a */
[----:B------:R-:W-:-:S03]  /*1ed0*/  SHF.L.U32 R9, R22, 0x10, RZ ;  /* 0x0000001016097819 */ /* 0x000fc600000006ff */
[----:B------:R-:W-:Y:S01]  /*1ee0*/  FFMA.FTZ R26, R3, R3, R26 ;  /* 0x00000003031a7223 */ /* 0x000fe2000001001a */
[----:B------:R-:W-:-:S03]  /*1ef0*/  SHF.L.U32 R3, R8, 0x10, RZ ;  /* 0x0000001008037819 */ /* 0x000fc600000006ff */
[----:B------:R-:W-:Y:S01]  /*1f00*/  FFMA.FTZ R26, R9, R9, R26 ;  /* 0x00000009091a7223 */ /* 0x000fe2000001001a */
[----:B------:R-:W-:-:S03]  /*1f10*/  IMAD.U32 R9, R24, 0x10000, RZ ;  /* 0x0001000018097824 */ /* 0x000fc600078e00ff */
[----:B------:R-:W-:Y:S01]  /*1f20*/  FFMA.FTZ R26, R3, R3, R26 ;  /* 0x00000003031a7223 */ /* 0x000fe2000001001a */
[----:B------:R-:W-:-:S03]  /*1f30*/  SHF.L.U32 R23, R23, 0x10, RZ ;  /* 0x0000001017177819 */ /* 0x000fc600000006ff */
[----:B------:R-:W-:Y:S01]  /*1f40*/  FFMA.FTZ R26, R9, R9, R26 ;  /* 0x00000009091a7223 */ /* 0x000fe2000001001a */
[----:B------:R-:W-:-:S03]  /*1f50*/  SHF.L.U32 R25, R25, 0x10, RZ ;  /* 0x0000001019197819 */ /* 0x000fc600000006ff */
[----:B------:R-:W-:-:S04]  /*1f60*/  FFMA.FTZ R26, R23, R23, R26 ;  /* 0x00000017171a7223 */ /* 0x000fc8000001001a */
[----:B------:R-:W-:Y:S01]  /*1f70*/  FFMA.FTZ R3, R25, R25, R26 ;  /* 0x0000001919037223 */ /* 0x000fe2000001001a */
[----:B------:R-:W-:Y:S06]  /*1f80*/  @!P0 BRA `(.L_x_201) ;  /* 0xfffffff800688947 */ /* 0x000fec000383ffff */
.L_x_198:
[----:B------:R-:W-:Y:S05]  /*1f90*/  BSYNC.RECONVERGENT B1 ;  /* 0x0000000000017941 */ /* 0x000fea0003800200 */
.L_x_197:
[----:B------:R-:W-:-:S04]  /*1fa0*/  LEA R9, R15, R0, 0x4 ;  /* 0x000000000f097211 */ /* 0x000fc800078e20ff */
[----:B------:R-:W-:-:S13]  /*1fb0*/  ISETP.GE.AND P0, PT, R9, R12, PT ;  /* 0x0000000c0900720c */ /* 0x000fda0003f06270 */
[----:B------:R-:W-:Y:S05]  /*1fc0*/  @P0 BRA `(.L_x_189) ;  /* 0x0000000400100947 */ /* 0x000fea0003800000 */
[----:B---3--:R-:W0:Y:S01]  /*1fd0*/  I2F.U32.RP R16, R2 ;  /* 0x0000000200107306 */ /* 0x008e220000209000 */
        /* <DEDUP_REMOVED lines=10> */
[----:B0-----:R-:W-:Y:S02]  /*2080*/  HFMA2 R10, -RZ, RZ, 0, 0 ;  /* 0x00000000ff0a7431 */ /* 0x001fe400000001ff */
[----:B-1----:R-:W-:-:S04]  /*2090*/  IMAD.MOV R17, RZ, RZ, -R11 ;  /* 0x000000ffff117224 */ /* 0x002fc800078e0a0b */
        /* <DEDUP_REMOVED lines=22> */
.L_x_204:
[----:B------:R-:W-:-:S06]  /*2200*/  IMAD.WIDE R10, R9, 0x2, R6 ;  /* 0x00000002090a7825 */ /* 0x000fcc00078e0206 */
[----:B------:R-:W2:Y:S01]  /*2210*/  LDG.E.U16 R10, desc[UR8][R10.64] ;  /* 0x000000080a0a7981 */ /* 0x000ea2000c1e1500 */
[----:B------:R-:W-:Y:S01]  /*2220*/  IADD3 R8, PT, PT, R8, 0x1, RZ ;  /* 0x0000000108087810 */ /* 0x000fe20007ffe0ff */
[----:B------:R-:W-:-:S03]  /*2230*/  IMAD.IADD R9, R2, 0x1, R9 ;  /* 0x0000000102097824 */ /* 0x000fc600078e0209 */
[----:B------:R-:W-:Y:S02]  /*2240*/  ISETP.NE.AND P0, PT, R8, RZ, PT ;  /* 0x000000ff0800720c */ /* 0x000fe40003f05270 */
[----:B--2---:R-:W-:-:S05]  /*2250*/  SHF.L.U32 R14, R10, 0x10, RZ ;  /* 0x000000100a0e7819 */ /* 0x004fca00000006ff */
[----:B------:R-:W-:-:S06]  /*2260*/  FFMA.FTZ R3, R14, R14, R3 ;  /* 0x0000000e0e037223 */ /* 0x000fcc0000010003 */
[----:B------:R-:W-:Y:S05]  /*2270*/  @P0 BRA `(.L_x_204) ;  /* 0xfffffffc00e00947 */ /* 0x000fea000383ffff */
.L_x_203:
[----:B------:R-:W-:Y:S05]  /*2280*/  BSYNC.RECONVERGENT B1 ;  /* 0x0000000000017941 */ /* 0x000fea0003800200 */
.L_x_202:
[----:B------:R-:W-:Y:S05]  /*2290*/  @!P1 BRA `(.L_x_189) ;  /* 0x00000000005c9947 */ /* 0x000fea0003800000 */
[----:B------:R-:W-:-:S07]  /*22a0*/  SHF.L.U32 R13, R2, 0x1, RZ ;  /* 0x00000001020d7819 */ /* 0x000fce00000006ff */
.L_x_205:
        /* <DEDUP_REMOVED lines=11> */
[----:B------:R-:W-:-:S04]  /*2360*/  LEA R9, R2, R9, 0x2 ;  /* 0x0000000902097211 */ /* 0x000fc800078e10ff */
[----:B------:R-:W-:Y:S02]  /*2370*/  ISETP.GE.AND P0, PT, R9, R12, PT ;  /* 0x0000000c0900720c */ /* 0x000fe40003f06270 */
[----:B--2---:R-:W-:-:S05]  /*2380*/  SHF.L.U32 R8, R14, 0x10, RZ ;  /* 0x000000100e087819 */ /* 0x004fca00000006ff */
[----:B------:R-:W-:Y:S01]  /*2390*/  FFMA.FTZ R3, R8, R8, R3 ;  /* 0x0000000808037223 */ /* 0x000fe20000010003 */
[----:B---3--:R-:W-:-:S04]  /*23a0*/  IMAD.U32 R18, R16, 0x10000, RZ ;  /* 0x0001000010127824 */ /* 0x008fc800078e00ff */
[----:B------:R-:W-:Y:S01]  /*23b0*/  FFMA.FTZ R3, R18, R18, R3 ;  /* 0x0000001212037223 */ /* 0x000fe20000010003 */
[----:B----4-:R-:W-:Y:S01]  /*23c0*/  SHF.L.U32 R8, R6, 0x10, RZ ;  /* 0x0000001006087819 */ /* 0x010fe200000006ff */
[----:B-----5:R-:W-:-:S04]  /*23d0*/  IMAD.U32 R14, R10, 0x10000, RZ ;  /* 0x000100000a0e7824 */ /* 0x020fc800078e00ff */
[----:B------:R-:W-:-:S04]  /*23e0*/  FFMA.FTZ R3, R8, R8, R3 ;  /* 0x0000000808037223 */ /* 0x000fc80000010003 */
[----:B------:R-:W-:Y:S01]  /*23f0*/  FFMA.FTZ R3, R14, R14, R3 ;  /* 0x0000000e0e037223 */ /* 0x000fe20000010003 */
[----:B------:R-:W-:Y:S06]  /*2400*/  @!P0 BRA `(.L_x_205) ;  /* 0xfffffffc00a88947 */ /* 0x000fec000383ffff */
.L_x_189:
[----:B------:R-:W-:Y:S05]  /*2410*/  BSYNC.RECONVERGENT B0 ;  /* 0x0000000000007941 */ /* 0x000fea0003800200 */
.L_x_187:
[----:B---3--:R-:W-:Y:S01]  /*2420*/  ISETP.GE.U32.AND P0, PT, R2, 0x400, PT ;  /* 0x000004000200780c */ /* 0x008fe20003f06070 */
        /* <DEDUP_REMOVED lines=25> */
[----:B------:R-:W1:Y:S01]  /*25c0*/  S2UR UR5, SR_CgaCtaId ;  /* 0x00000000000579c3 */ /* 0x000e620000008800 */
[----:B------:R-:W-:Y:S02]  /*25d0*/  UMOV UR4, 0x400 ;  /* 0x0000040000047882 */ /* 0x000fe40000000000 */
[----:B-1----:R-:W-:-:S06]  /*25e0*/  ULEA UR4, UR5, UR4, 0x18 ;  /* 0x0000000405047291 */ /* 0x002fcc000f8ec0ff */
[----:B0-----:R-:W-:-:S05]  /*25f0*/  IMAD.U32 R3, RZ, RZ, UR4 ;  /* 0x00000004ff037e24 */ /* 0x001fca000f8e00ff */
        /* <DEDUP_REMOVED lines=41> */
.L_x_207:
        /* <DEDUP_REMOVED lines=13> */
[----:B------:R-:W1:Y:S02]  /*2960*/  SHFL.DOWN P0, R6, R5, 0x2, R4 ;  /* 0x0840000005067989 */ /* 0x000e640000000004 */
[----:B------:R-:W-:Y:S01]  /*2970*/  @!P1 VIADD R8, R8, 0x4 ;  /* 0x0000000408089836 */ /* 0x000fe20000000000 */
[----:B------:R-:W-:Y:S01]  /*2980*/  @!P1 LOP3.LUT R3, R3, 0x7c, RZ, 0xc0, !PT ;  /* 0x0000007c03039812 */ /* 0x000fe200078ec0ff */
[----:B-1----:R-:W-:-:S03]  /*2990*/  @P0 FADD R6, R5, R6 ;  /* 0x0000000605060221 */ /* 0x002fc60000000000 */
[----:B0-----:R-:W-:Y:S02]  /*29a0*/  @!P1 LEA R8, R11, R8, 0x18 ;  /* 0x000000080b089211 */ /* 0x001fe400078ec0ff */
[----:B------:R-:W0:Y:S02]  /*29b0*/  SHFL.DOWN P0, R7, R6, 0x4, R4 ;  /* 0x0880000006077989 */ /* 0x000e240000000004 */
        /* <DEDUP_REMOVED lines=10> */
[----:B------:R-:W0:Y:S01]  /*2a60*/  S2UR UR5, SR_CgaCtaId ;  /* 0x00000000000579c3 */ /* 0x000e220000008800 */
[----:B------:R-:W-:Y:S01]  /*2a70*/  UMOV UR4, 0x400 ;  /* 0x0000040000047882 */ /* 0x000fe20000000000 */
[C---:B------:R-:W-:Y:S02]  /*2a80*/  ISETP.GT.U32.AND P1, PT, R2.reuse, 0x20, PT ;  /* 0x000000200200780c */ /* 0x040fe40003f24070 */
[C---:B------:R-:W-:Y:S02]  /*2a90*/  ISETP.GT.U32.AND P2, PT, R2.reuse, 0x40, PT ;  /* 0x000000400200780c */ /* 0x040fe40003f44070 */
[C---:B------:R-:W-:Y:S02]  /*2aa0*/  ISETP.GT.U32.AND P3, PT, R2.reuse, 0x60, PT ;  /* 0x000000600200780c */ /* 0x040fe40003f64070 */
[----:B------:R-:W-:Y:S01]  /*2ab0*/  ISETP.GT.U32.AND P0, PT, R2, 0x80, PT ;  /* 0x000000800200780c */ /* 0x000fe20003f04070 */
[----:B0-----:R-:W-:-:S06]  /*2ac0*/  ULEA UR4, UR5, UR4, 0x18 ;  /* 0x0000000405047291 */ /* 0x001fcc000f8ec0ff */
[----:B-1----:R-:W-:-:S05]  /*2ad0*/  MOV R3, UR4 ;  /* 0x0000000400037c02 */ /* 0x002fca0008000f00 */
        /* <DEDUP_REMOVED lines=67> */
.L_x_209:
[----:B------:R-:W-:Y:S01]  /*2f10*/  I2FP.F32.S32 R4, UR10 ;  /* 0x0000000a00047c45 */ /* 0x000fe20008201400 */
[----:B------:R-:W0:Y:S03]  /*2f20*/  LDCU UR4, c[0x0][0x3c0] ;  /* 0x00007800ff0477ac */ /* 0x000e260008000800 */
[----:B------:R-:W0:Y:S02]  /*2f30*/  MUFU.RCP R5, R4 ;  /* 0x0000000400057308 */ /* 0x000e240000001000 */
[----:B0-----:R-:W-:-:S06]  /*2f40*/  FFMA.FTZ R22, R5, R22, UR4 ;  /* 0x0000000405167e23 */ /* 0x001fcc0008010016 */
[----:B------:R-:W0:Y:S02]  /*2f50*/  MUFU.RSQ R22, R22 ;  /* 0x0000001600167308 */ /* 0x000e240000001400 */
[----:B0-----:R2:W-:Y:S02]  /*2f60*/  STS [R3], R22 ;  /* 0x0000001603007388 */ /* 0x0015e40000000800 */
.L_x_208:
[----:B------:R-:W-:Y:S05]  /*2f70*/  BSYNC.RECONVERGENT B0 ;  /* 0x0000000000007941 */ /* 0x000fea0003800200 */
.L_x_206:
[----:B------:R-:W-:Y:S01]  /*2f80*/  USHF.R.S32.HI UR4, URZ, 0x1f, UR10 ;  /* 0x0000001fff047899 */ /* 0x000fe2000801140a */
[----:B------:R-:W-:Y:S03]  /*2f90*/  BAR.SYNC.DEFER_BLOCKING 0x0 ;  /* 0x0000000000007b1d */ /* 0x000fe60000010000 */
[----:B------:R-:W-:-:S04]  /*2fa0*/  ULEA.HI UR4, UR4, UR10, URZ, 0x4 ;  /* 0x0000000a04047291 */ /* 0x000fc8000f8f20ff */
[----:B------:R-:W-:-:S06]  /*2fb0*/  USHF.R.S32.HI UR4, URZ, 0x4, UR4 ;  /* 0x00000004ff047899 */ /* 0x000fcc0008011404 */
[----:B------:R-:W-:-:S13]  /*2fc0*/  ISETP.GE.AND P0, PT, R0, UR4, PT ;  /* 0x0000000400007c0c */ /* 0x000fda000bf06270 */
[----:B------:R-:W-:Y:S05]  /*2fd0*/  @P0 EXIT ;  /* 0x000000000000094d */ /* 0x000fea0003800000 */
[----:B------:R-:W3:Y:S01]  /*2fe0*/  I2F.U32.RP R8, R2 ;  /* 0x0000000200087306 */ /* 0x000ee20000209000 */
[----:B------:R-:W-:Y:S01]  /*2ff0*/  IADD3 R7, PT, PT, R0, R2, RZ ;  /* 0x0000000200077210 */ /* 0x000fe20007ffe0ff */
[----:B------:R-:W4:Y:S01]  /*3000*/  S2UR UR5, SR_CgaCtaId ;  /* 0x00000000000579c3 */ /* 0x000f220000008800 */
[----:B------:R-:W-:Y:S01]  /*3010*/  ISETP.NE.U32.AND P2, PT, R2, RZ, PT ;  /* 0x000000ff0200720c */ /* 0x000fe20003f45070 */
[----:B------:R-:W-:Y:S01]  /*3020*/  BSSY.RECONVERGENT B0, `(.L_x_210) ;  /* 0x00000a4000007945 */ /* 0x000fe20003800200 */
[C---:B------:R-:W-:Y:S02]  /*3030*/  ISETP.GE.U32.AND P0, PT, R7.reuse, UR4, PT ;  /* 0x0000000407007c0c */ /* 0x040fe4000bf06070 */
[----:B012---:R-:W-:Y:S01]  /*3040*/  VIMNMX.U32 R3, PT, PT, R7, UR4, !PT ;  /* 0x0000000407037c48 */ /* 0x007fe2000ffe0000 */
[----:B------:R-:W-:Y:S01]  /*3050*/  UMOV UR4, 0x400 ;  /* 0x0000040000047882 */ /* 0x000fe20000000000 */
[----:B------:R-:W-:-:S04]  /*3060*/  SEL R6, RZ, 0x1, P0 ;  /* 0x00000001ff067807 */ /* 0x000fc80000000000 */
[----:B------:R-:W-:Y:S01]  /*3070*/  IADD3 R3, PT, PT, R3, -R7, -R6 ;  /* 0x8000000703037210 */ /* 0x000fe20007ffe806 */
[----:B---3--:R-:W0:Y:S01]  /*3080*/  MUFU.RCP R8, R8 ;  /* 0x0000000800087308 */ /* 0x008e220000001000 */
[----:B----4-:R-:W-:Y:S01]  /*3090*/  ULEA UR4, UR5, UR4, 0x18 ;  /* 0x0000000405047291 */ /* 0x010fe2000f8ec0ff */
[----:B0-----:R-:W-:-:S06]  /*30a0*/  VIADD R4, R8, 0xffffffe ;  /* 0x0ffffffe08047836 */ /* 0x001fcc0000000000 */
[----:B------:R0:W1:Y:S02]  /*30b0*/  F2I.FTZ.U32.TRUNC.NTZ R5, R4 ;  /* 0x0000000400057305 */ /* 0x000064000021f000 */
[----:B0-----:R-:W-:Y:S01]  /*30c0*/  IMAD.MOV.U32 R4, RZ, RZ, RZ ;  /* 0x000000ffff047224 */ /* 0x001fe200078e00ff */
[----:B-1----:R-:W-:-:S05]  /*30d0*/  IADD3 R9, PT, PT, RZ, -R5, RZ ;  /* 0x80000005ff097210 */ /* 0x002fca0007ffe0ff */
[----:B------:R-:W-:-:S04]  /*30e0*/  IMAD R9, R9, R2, RZ ;  /* 0x0000000209097224 */ /* 0x000fc800078e02ff */
[----:B------:R-:W-:-:S06]  /*30f0*/  IMAD.HI.U32 R8, R5, R9, R4 ;  /* 0x0000000905087227 */ /* 0x000fcc00078e0004 */
[----:B------:R-:W-:-:S05]  /*3100*/  IMAD.HI.U32 R5, R8, R3, RZ ;  /* 0x0000000308057227 */ /* 0x000fca00078e00ff */
[----:B------:R-:W-:-:S05]  /*3110*/  IADD3 R4, PT, PT, -R5, RZ, RZ ;  /* 0x000000ff05047210 */ /* 0x000fca0007ffe1ff */
[----:B------:R-:W-:Y:S02]  /*3120*/  IMAD R3, R2, R4, R3 ;  /* 0x0000000402037224 */ /* 0x000fe400078e0203 */
[----:B------:R-:W0:Y:S03]  /*3130*/  LDS R4, [UR4] ;  /* 0x00000004ff047984 */ /* 0x000e260008000800 */
[----:B------:R-:W-:-:S13]  /*3140*/  ISETP.GE.U32.AND P0, PT, R3, R2, PT ;  /* 0x000000020300720c */ /* 0x000fda0003f06070 */
[----:B------:R-:W-:Y:S01]  /*3150*/  @P0 IADD3 R3, PT, PT, R3, -R2, RZ ;  /* 0x8000000203030210 */ /* 0x000fe20007ffe0ff */
[----:B------:R-:W-:-:S03]  /*3160*/  @P0 VIADD R5, R5, 0x1 ;  /* 0x0000000105050836 */ /* 0x000fc60000000000 */
[----:B------:R-:W-:-:S13]  /*3170*/  ISETP.GE.U32.AND P1, PT, R3, R2, PT ;  /* 0x000000020300720c */ /* 0x000fda0003f26070 */
[----:B------:R-:W-:Y:S02]  /*3180*/  @P1 IADD3 R5, PT, PT, R5, 0x1, RZ ;  /* 0x0000000105051810 */ /* 0x000fe40007ffe0ff */
[----:B------:R-:W-:-:S04]  /*3190*/  @!P2 LOP3.LUT R5, RZ, R2, RZ, 0x33, !PT ;  /* 0x00000002ff05a212 */ /* 0x000fc800078e33ff */
[----:B------:R-:W-:Y:S02]  /*31a0*/  IADD3 R5, PT, PT, R6, R5, RZ ;  /* 0x0000000506057210 */ /* 0x000fe40007ffe0ff */
[----:B0-----:R-:W-:Y:S02]  /*31b0*/  R2UR UR7, R4 ;  /* 0x00000000040772ca */ /* 0x001fe400000e0000 */
[C---:B------:R-:W-:Y:S02]  /*31c0*/  LOP3.LUT R2, R5.reuse, 0x1, RZ, 0xc0, !PT ;  /* 0x0000000105027812 */ /* 0x040fe400078ec0ff */
[----:B------:R-:W-:Y:S02]  /*31d0*/  ISETP.NE.AND P1, PT, R5, RZ, PT ;  /* 0x000000ff0500720c */ /* 0x000fe40003f25270 */
[----:B------:R-:W-:-:S13]  /*31e0*/  ISETP.NE.U32.AND P0, PT, R2, 0x1, PT ;  /* 0x000000010200780c */ /* 0x000fda0003f05070 */
[----:B------:R-:W-:Y:S05]  /*31f0*/  @!P0 BRA `(.L_x_211) ;  /* 0x0000000800188947 */ /* 0x000fea0003800000 */
[C---:B------:R-:W-:Y:S01]  /*3200*/  IMAD.WIDE.U32 R4, R0.reuse, 0x20, R20 ;  /* 0x0000002000047825 */ /* 0x040fe200078e0014 */
[----:B------:R-:W0:Y:S01]  /*3210*/  LDC.64 R8, c[0x0][0x3b8] ;  /* 0x0000ee00ff087b82 */ /* 0x000e220000000a00 */
[----:B------:R-:W1:Y:S04]  /*3220*/  LDCU.64 UR4, c[0x0][0x380] ;  /* 0x00007000ff0477ac */ /* 0x000e680008000a00 */
[----:B------:R-:W2:Y:S01]  /*3230*/  LDG.E.ENL2.256 R4, R12, desc[UR8][R4.64] ;  /* 0xfe000008040c797e */ /* 0x000ea20008121904 */
[----:B0-----:R-:W-:-:S06]  /*3240*/  IMAD.WIDE.U32 R8, R0, 0x20, R8 ;  /* 0x0000002000087825 */ /* 0x001fcc00078e0008 */
[----:B------:R-:W3:Y:S01]  /*3250*/  LDG.E.ENL2.256.CONSTANT R16, R8, desc[UR8][R8.64] ;  /* 0xfe0000080808797e */ /* 0x000ee20008129910 */
[----:B------:R-:W0:Y:S02]  /*3260*/  S2UR UR6, SR_CTAID.X ;  /* 0x00000000000679c3 */ /* 0x000e240000002500 */
[----:B0-----:R-:W-:-:S04]  /*3270*/  UIMAD UR6, UR6, UR10, URZ ;  /* 0x0000000a060672a4 */ /* 0x001fc8000f8e02ff */
[----:B-1----:R-:W-:Y:S01]  /*3280*/  UIMAD.WIDE.U32 UR4, UR6, 0x2, UR4 ;  /* 0x00000002060478a5 */ /* 0x002fe2000f8e0004 */
[C---:B--2---:R-:W-:Y:S01]  /*3290*/  IMAD.U32 R2, R7.reuse, 0x10000, RZ ;  /* 0x0001000007027824 */ /* 0x044fe200078e00ff */
[----:B------:R-:W-:Y:S02]  /*32a0*/  PRMT R7, R7, 0x7632, R7 ;  /* 0x0000763207077816 */ /* 0x000fe40000000007 */
[----:B------:R-:W-:Y:S01]  /*32b0*/  SHF.L.U32 R3, R6, 0x10, RZ ;  /* 0x0000001006037819 */ /* 0x000fe200000006ff */
[----:B------:R-:W-:Y:S01]  /*32c0*/  FMUL.FTZ R2, R2, UR7 ;  /* 0x0000000702027c20 */ /* 0x000fe20008410000 */
[----:B------:R-:W-:Y:S01]  /*32d0*/  SHF.L.U32 R22, R5, 0x10, RZ ;  /* 0x0000001005167819 */ /* 0x000fe200000006ff */
[----:B------:R-:W-:Y:S01]  /*32e0*/  IMAD.U32 R7, R7, 0x10000, RZ ;  /* 0x0001000007077824 */ /* 0x000fe200078e00ff */
[----:B------:R-:W-:Y:S01]  /*32f0*/  PRMT R25, R6, 0x7632, R25 ;  /* 0x0000763206197816 */ /* 0x000fe20000000019 */
[----:B------:R-:W-:Y:S01]  /*3300*/  FMUL.FTZ R3, R3, UR7 ;  /* 0x0000000703037c20 */ /* 0x000fe20008410000 */
[----:B------:R-:W-:Y:S01]  /*3310*/  SHF.L.U32 R23, R15, 0x10, RZ ;  /* 0x000000100f177819 */ /* 0x000fe200000006ff */
[----:B------:R-:W-:Y:S01]  /*3320*/  FMUL.FTZ R7, R7, UR7 ;  /* 0x0000000707077c20 */ /* 0x000fe20008410000 */
[----:B------:R-:W0:Y:S01]  /*3330*/  F2F.BF16.F32 R2, R2 ;  /* 0x0000000200027304 */ /* 0x000e220000202000 */
[----:B------:R-:W-:Y:S01]  /*3340*/  FMUL.FTZ R24, R22, UR7 ;  /* 0x0000000716187c20 */ /* 0x000fe20008410000 */
[----:B------:R-:W-:Y:S01]  /*3350*/  SHF.L.U32 R22, R4, 0x10, RZ ;  /* 0x0000001004167819 */ /* 0x000fe200000006ff */
[----:B------:R-:W-:Y:S01]  /*3360*/  IMAD.U32 R25, R25, 0x10000, RZ ;  /* 0x0001000019197824 */ /* 0x000fe200078e00ff */
[----:B------:R-:W-:Y:S01]  /*3370*/  PRMT R4, R5, 0x7632, R4 ;  /* 0x0000763205047816 */ /* 0x000fe20000000004 */
[----:B------:R-:W-:-:S02]  /*3380*/  FMUL.FTZ R23, R23, UR7 ;  /* 0x0000000717177c20 */ /* 0x000fc40008410000 */
[----:B------:R-:W-:Y:S01]  /*3390*/  FMUL.FTZ R22, R22, UR7 ;  /* 0x0000000716167c20 */ /* 0x000fe20008410000 */
[----:B------:R-:W1:Y:S01]  /*33a0*/  F2F.BF16.F32 R7, R7 ;  /* 0x0000000700077304 */ /* 0x000e620000202000 */
[----:B---3--:R-:W-:Y:S01]  /*33b0*/  PRMT R6, R19, 0x7632, R6 ;  /* 0x0000763213067816 */ /* 0x008fe20000000006 */
[----:B0-----:R-:W-:-:S06]  /*33c0*/  IMAD.U32 R2, R2, 0x10000, RZ ;  /* 0x0001000002027824 */ /* 0x001fcc00078e00ff */
[----:B------:R-:W0:Y:S01]  /*33d0*/  F2F.BF16.F32 R3, R3 ;  /* 0x0000000300037304 */ /* 0x000e220000202000 */
[----:B------:R-:W-:Y:S01]  /*33e0*/  SHF.L.U32 R5, R19, 0x10, RZ ;  /* 0x0000001013057819 */ /* 0x000fe200000006ff */
[----:B------:R-:W-:Y:S01]  /*33f0*/  FMUL.FTZ R19, R25, UR7 ;  /* 0x0000000719137c20 */ /* 0x000fe20008410000 */
[----:B------:R-:W-:Y:S01]  /*3400*/  SHF.L.U32 R25, R4, 0x10, RZ ;  /* 0x0000001004197819 */ /* 0x000fe200000006ff */
[----:B------:R-:W-:Y:S01]  /*3410*/  IMAD.U32 R26, R17, 0x10000, RZ ;  /* 0x00010000111a7824 */ /* 0x000fe200078e00ff */
[----:B------:R-:W-:Y:S02]  /*3420*/  SHF.L.U32 R6, R6, 0x10, RZ ;  /* 0x0000001006067819 */ /* 0x000fe400000006ff */
[----:B-1----:R-:W-:Y:S01]  /*3430*/  SHF.L.U32 R27, R7, 0x10, RZ ;  /* 0x00000010071b7819 */ /* 0x002fe200000006ff */
[----:B------:R-:W1:Y:S01]  /*3440*/  F2F.BF16.F32 R24, R24 ;  /* 0x0000001800187304 */ /* 0x000e620000202000 */
[----:B------:R-:W-:Y:S01]  /*3450*/  FMUL.FTZ R25, R25, UR7 ;  /* 0x0000000719197c20 */ /* 0x000fe20008410000 */
[----:B------:R-:W-:Y:S01]  /*3460*/  FMUL.FTZ R7, R2, R5 ;  /* 0x0000000502077220 */ /* 0x000fe20000410000 */
[----:B------:R-:W-:Y:S01]  /*3470*/  PRMT R4, R4, 0x7632, R4 ;  /* 0x0000763204047816 */ /* 0x000fe20000000004 */
[----:B------:R-:W-:Y:S01]  /*3480*/  FMUL.FTZ R2, R27, R6 ;  /* 0x000000061b027220 */ /* 0x000fe20000410000 */
[C---:B------:R-:W-:Y:S01]  /*3490*/  IMAD.U32 R27, R18.reuse, 0x10000, RZ ;  /* 0x00010000121b7824 */ /* 0x040fe200078e00ff */
[----:B------:R-:W-:-:S02]  /*34a0*/  PRMT R18, R18, 0x7632, R18 ;  /* 0x0000763212127816 */ /* 0x000fc40000000012 */
[----:B------:R-:W2:Y:S01]  /*34b0*/  F2F.BF16.F32 R19, R19 ;  /* 0x0000001300137304 */ /* 0x000ea20000202000 */
[----:B0-----:R-:W-:Y:S02]  /*34c0*/  SHF.L.U32 R6, R3, 0x10, RZ ;  /* 0x0000001003067819 */ /* 0x001fe400000006ff */
[----:B------:R-:W-:Y:S02]  /*34d0*/  SHF.L.U32 R4, R4, 0x10, RZ ;  /* 0x0000001004047819 */ /* 0x000fe400000006ff */
[----:B------:R-:W-:Y:S01]  /*34e0*/  PRMT R17, R17, 0x7632, R17 ;  /* 0x0000763211117816 */ /* 0x000fe20000000011 */
[----:B------:R-:W-:Y:S01]  /*34f0*/  FMUL.FTZ R6, R6, R27 ;  /* 0x0000001b06067220 */ /* 0x000fe20000410000 */
[----:B-1----:R-:W-:Y:S01]  /*3500*/  SHF.L.U32 R5, R24, 0x10, RZ ;  /* 0x0000001018057819 */ /* 0x002fe200000006ff */
[----:B------:R-:W0:Y:S01]  /*3510*/  F2F.BF16.F32 R3, R25 ;  /* 0x0000001900037304 */ /* 0x000e220000202000 */
[C---:B------:R-:W-:Y:S01]  /*3520*/  SHF.L.U32 R24, R14.reuse, 0x10, RZ ;  /* 0x000000100e187819 */ /* 0x040fe200000006ff */
[----:B------:R-:W-:Y:S01]  /*3530*/  IMAD.U32 R27, R17, 0x10000, RZ ;  /* 0x00010000111b7824 */ /* 0x000fe200078e00ff */
[----:B------:R-:W-:Y:S01]  /*3540*/  PRMT R14, R14, 0x7632, R14 ;  /* 0x000076320e0e7816 */ /* 0x000fe2000000000e */
[----:B------:R-:W-:Y:S01]  /*3550*/  FMUL.FTZ R5, R5, R26 ;  /* 0x0000001a05057220 */ /* 0x000fe20000410000 */
[----:B------:R-:W-:Y:S01]  /*3560*/  SHF.L.U32 R26, R18, 0x10, RZ ;  /* 0x00000010121a7819 */ /* 0x000fe200000006ff */
[----:B------:R-:W-:Y:S01]  /*3570*/  FMUL.FTZ R24, R24, UR7 ;  /* 0x0000000718187c20 */ /* 0x000fe20008410000 */
[----:B--2---:R-:W-:Y:S01]  /*3580*/  SHF.L.U32 R19, R19, 0x10, RZ ;  /* 0x0000001013137819 */ /* 0x004fe200000006ff */
[----:B------:R-:W1:Y:S01]  /*3590*/  F2F.BF16.F32 R22, R22 ;  /* 0x0000001600167304 */ /* 0x000e620000202000 */
[----:B------:R-:W-:Y:S01]  /*35a0*/  IMAD.U32 R14, R14, 0x10000, RZ ;  /* 0x000100000e0e7824 */ /* 0x000fe200078e00ff */
[----:B------:R-:W-:-:S02]  /*35b0*/  SHF.L.U32 R17, R13, 0x10, RZ ;  /* 0x000000100d117819 */ /* 0x000fc400000006ff */
[----:B------:R-:W-:Y:S02]  /*35c0*/  SHF.L.U32 R28, R9, 0x10, RZ ;  /* 0x00000010091c7819 */ /* 0x000fe400000006ff */
[----:B------:R-:W-:Y:S01]  /*35d0*/  F2FP.BF16.F32.PACK_AB R7, R2, R7 ;  /* 0x000000070207723e */ /* 0x000fe200000010ff */
[----:B0-----:R-:W-:Y:S01]  /*35e0*/  IMAD.U32 R18, R3, 0x10000, RZ ;  /* 0x0001000003127824 */ /* 0x001fe200078e00ff */
[----:B------:R-:W0:Y:S01]  /*35f0*/  F2F.BF16.F32 R23, R23 ;  /* 0x0000001700177304 */ /* 0x000e220000202000 */
[----:B------:R-:W-:Y:S01]  /*3600*/  FMUL.FTZ R3, R19, R26 ;  /* 0x0000001a13037220 */ /* 0x000fe20000410000 */
[----:B------:R-:W-:Y:S01]  /*3610*/  SHF.L.U32 R19, R12, 0x10, RZ ;  /* 0x000000100c137819 */ /* 0x000fe200000006ff */
[----:B------:R-:W-:Y:S01]  /*3620*/  FMUL.FTZ R17, R17, UR7 ;  /* 0x0000000711117c20 */ /* 0x000fe20008410000 */
[----:B------:R-:W-:Y:S01]  /*3630*/  PRMT R12, R15, 0x7632, R12 ;  /* 0x000076320f0c7816 */ /* 0x000fe2000000000c */
[----:B------:R-:W-:Y:S01]  /*3640*/  FMUL.FTZ R15, R4, UR7 ;  /* 0x00000007040f7c20 */ /* 0x000fe20008410000 */
[----:B------:R-:W-:Y:S01]  /*3650*/  SHF.L.U32 R26, R16, 0x10, RZ ;  /* 0x00000010101a7819 */ /* 0x000fe200000006ff */
[----:B------:R-:W-:Y:S01]  /*3660*/  FMUL.FTZ R19, R19, UR7 ;  /* 0x0000000713137c20 */ /* 0x000fe20008410000 */
[----:B------:R-:W2:Y:S01]  /*3670*/  F2F.BF16.F32 R24, R24 ;  /* 0x0000001800187304 */ /* 0x000ea20000202000 */
[----:B------:R-:W-:Y:S01]  /*3680*/  IMAD.U32 R4, R12, 0x10000, RZ ;  /* 0x000100000c047824 */ /* 0x000fe200078e00ff */
[----:B-1----:R-:W-:Y:S01]  /*3690*/  SHF.L.U32 R25, R22, 0x10, RZ ;  /* 0x0000001016197819 */ /* 0x002fe200000006ff */
[----:B------:R-:W-:Y:S01]  /*36a0*/  FMUL.FTZ R18, R18, R27 ;  /* 0x0000001b12127220 */ /* 0x000fe20000410000 */
[----:B------:R-:W-:Y:S01]  /*36b0*/  SHF.L.U32 R27, R10, 0x10, RZ ;  /* 0x000000100a1b7819 */ /* 0x000fe200000006ff */
[----:B------:R-:W-:Y:S01]  /*36c0*/  FMUL.FTZ R22, R4, UR7 ;  /* 0x0000000704167c20 */ /* 0x000fe20008410000 */
[----:B------:R-:W-:Y:S01]  /*36d0*/  PRMT R10, R16, 0x7632, R10 ;  /* 0x00007632100a7816 */ /* 0x000fe2000000000a */
[----:B------:R-:W-:Y:S01]  /*36e0*/  FMUL.FTZ R4, R25, R26 ;  /* 0x0000001a19047220 */ /* 0x000fe20000410000 */
[----:B0-----:R-:W-:Y:S01]  /*36f0*/  SHF.L.U32 R25, R23, 0x10, RZ ;  /* 0x0000001017197819 */ /* 0x001fe200000006ff */
[----:B------:R-:W-:Y:S01]  /*3700*/  FMUL.FTZ R23, R14, UR7 ;  /* 0x000000070e177c20 */ /* 0x000fe20008410000 */
[----:B------:R-:W-:Y:S01]  /*3710*/  SHF.L.U32 R26, R11, 0x10, RZ ;  /* 0x000000100b1a7819 */ /* 0x000fe200000006ff */
[----:B------:R-:W0:Y:S01]  /*3720*/  F2F.BF16.F32 R19, R19 ;  /* 0x0000001300137304 */ /* 0x000e220000202000 */
[----:B------:R-:W-:-:S02]  /*3730*/  PRMT R11, R13, 0x7632, R11 ;  /* 0x000076320d0b7816 */ /* 0x000fc4000000000b */
[----:B------:R-:W-:Y:S01]  /*3740*/  PRMT R14, R12, 0x7632, R14 ;  /* 0x000076320c0e7816 */ /* 0x000fe2000000000e */
[----:B------:R-:W-:Y:S01]  /*3750*/  FMUL.FTZ R13, R25, R26 ;  /* 0x0000001a190d7220 */ /* 0x000fe20000410000 */
[----:B--2---:R-:W-:Y:S01]  /*3760*/  SHF.L.U32 R26, R24, 0x10, RZ ;  /* 0x00000010181a7819 */ /* 0x004fe200000006ff */
[C---:B------:R-:W-:Y:S01]  /*3770*/  IMAD.U32 R25, R11.reuse, 0x10000, RZ ;  /* 0x000100000b197824 */ /* 0x040fe200078e00ff */
[----:B------:R-:W-:Y:S01]  /*3780*/  PRMT R9, R11, 0x7632, R9 ;  /* 0x000076320b097816 */ /* 0x000fe20000000009 */
[----:B------:R-:W-:Y:S01]  /*3790*/  IMAD.U32 R14, R14, 0x10000, RZ ;  /* 0x000100000e0e7824 */ /* 0x000fe200078e00ff */
[----:B------:R-:W1:Y:S01]  /*37a0*/  F2F.BF16.F32 R15, R15 ;  /* 0x0000000f000f7304 */ /* 0x000e620000202000 */
[----:B------:R-:W-:Y:S01]  /*37b0*/  FMUL.FTZ R24, R25, UR7 ;  /* 0x0000000719187c20 */ /* 0x000fe20008410000 */
[----:B------:R-:W-:Y:S01]  /*37c0*/  FMUL.FTZ R12, R26, R27 ;  /* 0x0000001b1a0c7220 */ /* 0x000fe20000410000 */
[----:B------:R-:W-:Y:S01]  /*37d0*/  FMUL.FTZ R25, R14, UR7 ;  /* 0x000000070e197c20 */ /* 0x000fe20008410000 */
[----:B------:R-:W-:Y:S01]  /*37e0*/  SHF.L.U32 R26, R8, 0x10, RZ ;  /* 0x00000010081a7819 */ /* 0x000fe200000006ff */
[----:B0-----:R-:W-:Y:S01]  /*37f0*/  IMAD.U32 R19, R19, 0x10000, RZ ;  /* 0x0001000013137824 */ /* 0x001fe200078e00ff */
[----:B------:R-:W-:-:S02]  /*3800*/  PRMT R8, R10, 0x7632, R8 ;  /* 0x000076320a087816 */ /* 0x000fc40000000008 */
[----:B------:R-:W0:Y:S01]  /*3810*/  F2F.BF16.F32 R22, R22 ;  /* 0x0000001600167304 */ /* 0x000e220000202000 */
[----:B------:R-:W-:Y:S01]  /*3820*/  SHF.L.U32 R10, R10, 0x10, RZ ;  /* 0x000000100a0a7819 */ /* 0x000fe200000006ff */
[----:B------:R-:W-:Y:S01]  /*3830*/  FMUL.FTZ R14, R19, R26 ;  /* 0x0000001a130e7220 */ /* 0x000fe20000410000 */
[C---:B------:R-:W-:Y:S01]  /*3840*/  PRMT R19, R9.reuse, 0x7632, R19 ;  /* 0x0000763209137816 */ /* 0x040fe20000000013 */
[----:B------:R-:W-:Y:S01]  /*3850*/  IMAD.U32 R9, R9, 0x10000, RZ ;  /* 0x0001000009097824 */ /* 0x000fe200078e00ff */
[C---:B------:R-:W-:Y:S02]  /*3860*/  PRMT R11, R8.reuse, 0x7632, R11 ;  /* 0x00007632080b7816 */ /* 0x040fe4000000000b */
[----:B-1----:R-:W-:Y:S01]  /*3870*/  SHF.L.U32 R15, R15, 0x10, RZ ;  /* 0x000000100f0f7819 */ /* 0x002fe200000006ff */
[----:B------:R-:W1:Y:S01]  /*3880*/  F2F.BF16.F32 R24, R24 ;  /* 0x0000001800187304 */ /* 0x000e620000202000 */
[----:B------:R-:W-:Y:S01]  /*3890*/  SHF.L.U32 R19, R19, 0x10, RZ ;  /* 0x0000001013137819 */ /* 0x000fe200000006ff */
[----:B------:R-:W-:Y:S01]  /*38a0*/  IMAD.U32 R11, R11, 0x10000, RZ ;  /* 0x000100000b0b7824 */ /* 0x000fe200078e00ff */
[----:B------:R-:W-:Y:S01]  /*38b0*/  SHF.L.U32 R8, R8, 0x10, RZ ;  /* 0x0000001008087819 */ /* 0x000fe200000006ff */
[----:B------:R-:W-:Y:S01]  /*38c0*/  FMUL.FTZ R15, R15, R10 ;  /* 0x0000000a0f0f7220 */ /* 0x000fe20000410000 */
[----:B------:R-:W-:Y:S01]  /*38d0*/  F2FP.BF16.F32.PACK_AB R6, R3, R6 ;  /* 0x000000060306723e */ /* 0x000fe200000010ff */
[----:B------:R-:W-:Y:S01]  /*38e0*/  IMAD.MOV.U32 R3, RZ, RZ, 0x20 ;  /* 0x00000020ff037424 */ /* 0x000fe200078e00ff */
[----:B0-----:R-:W-:Y:S01]  /*38f0*/  SHF.L.U32 R22, R22, 0x10, RZ ;  /* 0x0000001016167819 */ /* 0x001fe200000006ff */
[----:B------:R-:W0:Y:S01]  /*3900*/  F2F.BF16.F32 R17, R17 ;  /* 0x0000001100117304 */ /* 0x000e220000202000 */
[----:B------:R-:W-:Y:S01]  /*3910*/  F2FP.BF16.F32.PACK_AB R5, R18, R5 ;  /* 0x000000051205723e */ /* 0x000fe200000010ff */
[----:B------:R-:W-:Y:S01]  /*3920*/  IMAD.WIDE.U32 R2, R0, R3, UR4 ;  /* 0x0000000400027e25 */ /* 0x000fe2000f8e0003 */
[----:B------:R-:W-:-:S03]  /*3930*/  F2FP.BF16.F32.PACK_AB R4, R15, R4 ;  /* 0x000000040f04723e */ /* 0x000fc600000010ff */
[----:B------:R-:W-:Y:S01]  /*3940*/  FMUL.FTZ R10, R22, R9 ;  /* 0x00000009160a7220 */ /* 0x000fe20000410000 */
[----:B------:R-:W2:Y:S01]  /*3950*/  LDCU UR4, c[0x0][0x360] ;  /* 0x00006c00ff0477ac */ /* 0x000ea20008000800 */
[----:B-1----:R-:W-:Y:S01]  /*3960*/  SHF.L.U32 R24, R24, 0x10, RZ ;  /* 0x0000001018187819 */ /* 0x002fe200000006ff */
[----:B------:R-:W1:Y:S04]  /*3970*/  F2F.BF16.F32 R16, R25 ;  /* 0x0000001900107304 */ /* 0x000e680000202000 */
[----:B------:R-:W-:Y:S01]  /*3980*/  FMUL.FTZ R24, R24, R19 ;  /* 0x0000001318187220 */ /* 0x000fe20000410000 */
[----:B0-----:R-:W-:-:S03]  /*3990*/  SHF.L.U32 R17, R17, 0x10, RZ ;  /* 0x0000001011117819 */ /* 0x001fc600000006ff */
[----:B------:R-:W0:Y:S02]  /*39a0*/  F2F.BF16.F32 R23, R23 ;  /* 0x0000001700177304 */ /* 0x000e240000202000 */
[----:B------:R-:W-:Y:S01]  /*39b0*/  FMUL.FTZ R17, R17, R28 ;  /* 0x0000001c11117220 */ /* 0x000fe20000410000 */
[----:B-1----:R-:W-:-:S04]  /*39c0*/  SHF.L.U32 R16, R16, 0x10, RZ ;  /* 0x0000001010107819 */ /* 0x002fc800000006ff */
[----:B------:R-:W-:Y:S02]  /*39d0*/  F2FP.BF16.F32.PACK_AB R9, R24, R17 ;  /* 0x000000111809723e */ /* 0x000fe400000010ff */
[----:B--2---:R-:W-:Y:S01]  /*39e0*/  IADD3 R0, PT, PT, R0, UR4, RZ ;  /* 0x0000000400007c10 */ /* 0x004fe2000fffe0ff */
[----:B------:R-:W-:Y:S01]  /*39f0*/  FMUL.FTZ R19, R16, R11 ;  /* 0x0000000b10137220 */ /* 0x000fe20000410000 */
[----:B------:R-:W-:Y:S01]  /*3a00*/  F2FP.BF16.F32.PACK_AB R11, R10, R13 ;  /* 0x0000000d0a0b723e */ /* 0x000fe200000010ff */
[----:B0-----:R-:W-:-:S04]  /*3a10*/  IMAD.U32 R23, R23, 0x10000, RZ ;  /* 0x0001000017177824 */ /* 0x001fc800078e00ff */
[----:B------:R-:W-:Y:S01]  /*3a20*/  FMUL.FTZ R23, R23, R8 ;  /* 0x0000000817177220 */ /* 0x000fe20000410000 */
[----:B------:R-:W-:-:S04]  /*3a30*/  F2FP.BF16.F32.PACK_AB R8, R19, R14 ;  /* 0x0000000e1308723e */ /* 0x000fc800000010ff */
[----:B------:R-:W-:-:S05]  /*3a40*/  F2FP.BF16.F32.PACK_AB R10, R23, R12 ;  /* 0x0000000c170a723e */ /* 0x000fca00000010ff */
[----:B------:R0:W-:Y:S02]  /*3a50*/  STG.E.ENL2.256 desc[UR8][R2.64], R8, R4 ;  /* 0xf80000080204797f */ /* 0x0001e4000f121808 */
.L_x_211:
[----:B------:R-:W-:Y:S05]  /*3a60*/  BSYNC.RECONVERGENT B0 ;  /* 0x0000000000007941 */ /* 0x000fea0003800200 */
.L_x_210:
[----:B------:R-:W-:Y:S05]  /*3a70*/  @!P1 EXIT ;  /* 0x000000000000994d */ /* 0x000fea0003800000 */
[----:B0-----:R-:W0:Y:S01]  /*3a80*/  LDC R2, c[0x0][0x360] ;  /* 0x0000d800ff027b82 */ /* 0x001e220000000800 */
[----:B------:R-:W1:Y:S07]  /*3a90*/  LDCU.64 UR12, c[0x0][0x380] ;  /* 0x00007000ff0c77ac */ /* 0x000e6e0008000a00 */
[----:B------:R-:W2:Y:S02]  /*3aa0*/  S2UR UR6, SR_CTAID.X ;  /* 0x00000000000679c3 */ /* 0x000ea40000002500 */
[----:B012---:R-:W-:-:S07]  /*3ab0*/  IADD3 R3, PT, PT, R0, R2, RZ ;  /* 0x0000000200037210 */ /* 0x007fce0007ffe0ff */
.L_x_212:
[C---:B0-----:R-:W-:Y:S01]  /*3ac0*/  IMAD.WIDE.U32 R4, R0.reuse, 0x20, R20 ;  /* 0x0000002000047825 */ /* 0x041fe200078e0014 */
[----:B------:R-:W0:Y:S05]  /*3ad0*/  LDC.64 R22, c[0x0][0x3b8] ;  /* 0x0000ee00ff167b82 */ /* 0x000e2a0000000a00 */
[----:B------:R-:W2:Y:S01]  /*3ae0*/  LDG.E.ENL2.256 R8, R4, desc[UR8][R4.64] ;  /* 0xfe0000080404797e */ /* 0x000ea20008121908 */
[----:B0-----:R-:W-:-:S06]  /*3af0*/  IMAD.WIDE.U32 R12, R0, 0x20, R22 ;  /* 0x00000020000c7825 */ /* 0x001fcc00078e0016 */
[----:B------:R-:W3:Y:S01]  /*3b00*/  LDG.E.ENL2.256.CONSTANT R16, R12, desc[UR8][R12.64] ;  /* 0xfe0000080c0c797e */ /* 0x000ee20008129910 */
[----:B------:R-:W-:-:S04]  /*3b10*/  UIMAD UR4, UR6, UR10, URZ ;  /* 0x0000000a060472a4 */ /* 0x000fc8000f8e02ff */
[----:B------:R-:W-:Y:S01]  /*3b20*/  UIMAD.WIDE.U32 UR4, UR4, 0x2, UR12 ;  /* 0x00000002040478a5 */ /* 0x000fe2000f8e000c */
[C---:B--2---:R-:W-:Y:S01]  /*3b30*/  IMAD.U32 R24, R8.reuse, 0x10000, RZ ;  /* 0x0001000008187824 */ /* 0x044fe200078e00ff */
[----:B------:R-:W-:-:S03]  /*3b40*/  PRMT R8, R8, 0x7632, R8 ;  /* 0x0000763208087816 */ /* 0x000fc60000000008 */
[----:B------:R-:W-:Y:S01]  /*3b50*/  FMUL.FTZ R26, R24, UR7 ;  /* 0x00000007181a7c20 */ /* 0x000fe20008410000 */
[----:B------:R-:W-:-:S05]  /*3b60*/  SHF.L.U32 R8, R8, 0x10, RZ ;  /* 0x0000001008087819 */ /* 0x000fca00000006ff */
[----:B------:R-:W0:Y:S01]  /*3b70*/  F2F.BF16.F32 R26, R26 ;  /* 0x0000001a001a7304 */ /* 0x000e220000202000 */
[----:B------:R-:W-:Y:S01]  /*3b80*/  FMUL.FTZ R25, R8, UR7 ;  /* 0x0000000708197c20 */ /* 0x000fe20008410000 */
[C---:B------:R-:W-:Y:S02]  /*3b90*/  SHF.L.U32 R8, R7.reuse, 0x10, RZ ;  /* 0x0000001007087819 */ /* 0x040fe400000006ff */
[----:B------:R-:W-:-:S03]  /*3ba0*/  PRMT R7, R7, 0x7632, R7 ;  /* 0x0000763207077816 */ /* 0x000fc60000000007 */
[----:B------:R-:W-:Y:S01]  /*3bb0*/  FMUL.FTZ R24, R8, UR7 ;  /* 0x0000000708187c20 */ /* 0x000fe20008410000 */
[----:B------:R-:W1:Y:S01]  /*3bc0*/  F2F.BF16.F32 R25, R25 ;  /* 0x0000001900197304 */ /* 0x000e620000202000 */
[----:B------:R-:W-:Y:S02]  /*3bd0*/  SHF.L.U32 R7, R7, 0x10, RZ ;  /* 0x0000001007077819 */ /* 0x000fe400000006ff */
[----:B---3--:R-:W-:Y:S01]  /*3be0*/  SHF.L.U32 R28, R16, 0x10, RZ ;  /* 0x00000010101c7819 */ /* 0x008fe200000006ff */
[----:B0-----:R-:W-:Y:S01]  /*3bf0*/  IMAD.U32 R27, R26, 0x10000, RZ ;  /* 0x000100001a1b7824 */ /* 0x001fe200078e00ff */
[----:B------:R-:W-:-:S03]  /*3c00*/  PRMT R16, R16, 0x7632, R16 ;  /* 0x0000763210107816 */ /* 0x000fc60000000010 */
[----:B------:R-:W0:Y:S01]  /*3c10*/  F2F.BF16.F32 R24, R24 ;  /* 0x0000001800187304 */ /* 0x000e220000202000 */
[----:B------:R-:W-:Y:S01]  /*3c20*/  SHF.L.U32 R29, R17, 0x10, RZ ;  /* 0x00000010111d7819 */ /* 0x000fe200000006ff */
[----:B------:R-:W-:Y:S01]  /*3c30*/  FMUL.FTZ R8, R27, R28 ;  /* 0x0000001c1b087220 */ /* 0x000fe20000410000 */
[----:B------:R-:W-:Y:S01]  /*3c40*/  IMAD.U32 R27, R16, 0x10000, RZ ;  /* 0x00010000101b7824 */ /* 0x000fe200078e00ff */
[----:B-1----:R-:W-:Y:S01]  /*3c50*/  SHF.L.U32 R16, R25, 0x10, RZ ;  /* 0x0000001019107819 */ /* 0x002fe200000006ff */
[----:B------:R-:W-:Y:S01]  /*3c60*/  FMUL.FTZ R25, R7, UR7 ;  /* 0x0000000707197c20 */ /* 0x000fe20008410000 */
[C---:B------:R-:W-:Y:S02]  /*3c70*/  SHF.L.U32 R7, R6.reuse, 0x10, RZ ;  /* 0x0000001006077819 */ /* 0x040fe400000006ff */
[----:B------:R-:W-:Y:S01]  /*3c80*/  PRMT R6, R6, 0x7632, R6 ;  /* 0x0000763206067816 */ /* 0x000fe20000000006 */
[----:B------:R-:W-:Y:S01]  /*3c90*/  FMUL.FTZ R16, R16, R27 ;  /* 0x0000001b10107220 */ /* 0x000fe20000410000 */
[----:B------:R-:W-:Y:S01]  /*3ca0*/  SHF.L.U32 R27, R15, 0x10, RZ ;  /* 0x000000100f1b7819 */ /* 0x000fe200000006ff */
[----:B------:R-:W1:Y:S01]  /*3cb0*/  F2F.BF16.F32 R25, R25 ;  /* 0x0000001900197304 */ /* 0x000e620000202000 */
[----:B------:R-:W-:Y:S01]  /*3cc0*/  SHF.L.U32 R6, R6, 0x10, RZ ;  /* 0x0000001006067819 */ /* 0x000fe200000006ff */
[----:B0-----:R-:W-:-:S02]  /*3cd0*/  IMAD.U32 R26, R24, 0x10000, RZ ;  /* 0x00010000181a7824 */ /* 0x001fc400078e00ff */
[----:B------:R-:W-:Y:S01]  /*3ce0*/  FMUL.FTZ R24, R7, UR7 ;  /* 0x0000000707187c20 */ /* 0x000fe20008410000 */
[----:B------:R-:W-:Y:S01]  /*3cf0*/  PRMT R15, R15, 0x7632, R15 ;  /* 0x000076320f0f7816 */ /* 0x000fe2000000000f */
[----:B------:R-:W-:Y:S01]  /*3d00*/  FMUL.FTZ R7, R26, R27 ;  /* 0x0000001b1a077220 */ /* 0x000fe20000410000 */
[----:B------:R-:W-:Y:S01]  /*3d10*/  FMUL.FTZ R26, R6, UR7 ;  /* 0x00000007061a7c20 */ /* 0x000fe20008410000 */
[----:B------:R-:W-:Y:S02]  /*3d20*/  SHF.L.U32 R6, R5, 0x10, RZ ;  /* 0x0000001005067819 */ /* 0x000fe400000006ff */
[----:B------:R-:W0:Y:S01]  /*3d30*/  F2F.BF16.F32 R24, R24 ;  /* 0x0000001800187304 */ /* 0x000e220000202000 */
[----:B------:R-:W-:Y:S01]  /*3d40*/  IMAD.U32 R28, R15, 0x10000, RZ ;  /* 0x000100000f1c7824 */ /* 0x000fe200078e00ff */
[----:B------:R-:W-:Y:S02]  /*3d50*/  PRMT R5, R5, 0x7632, R5 ;  /* 0x0000763205057816 */ /* 0x000fe40000000005 */
[----:B------:R-:W-:-:S02]  /*3d60*/  F2FP.BF16.F32.PACK_AB R8, R16, R8 ;  /* 0x000000081008723e */ /* 0x000fc400000010ff */
[----:B-1----:R-:W-:Y:S01]  /*3d70*/  SHF.L.U32 R15, R25, 0x10, RZ ;  /* 0x00000010190f7819 */ /* 0x002fe200000006ff */
[----:B------:R-:W-:Y:S01]  /*3d80*/  FMUL.FTZ R25, R6, UR7 ;  /* 0x0000000706197c20 */ /* 0x000fe20008410000 */
[----:B------:R-:W1:Y:S01]  /*3d90*/  F2F.BF16.F32 R26, R26 ;  /* 0x0000001a001a7304 */ /* 0x000e620000202000 */
[----:B------:R-:W-:Y:S02]  /*3da0*/  SHF.L.U32 R5, R5, 0x10, RZ ;  /* 0x0000001005057819 */ /* 0x000fe400000006ff */
[----:B------:R-:W-:-:S03]  /*3db0*/  FMUL.FTZ R15, R15, R28 ;  /* 0x0000001c0f0f7220 */ /* 0x000fc60000410000 */
[----:B------:R-:W-:Y:S01]  /*3dc0*/  FMUL.FTZ R5, R5, UR7 ;  /* 0x0000000705057c20 */ /* 0x000fe20008410000 */
[----:B0-----:R-:W-:Y:S01]  /*3dd0*/  IMAD.U32 R27, R24, 0x10000, RZ ;  /* 0x00010000181b7824 */ /* 0x001fe200078e00ff */
[----:B------:R-:W0:Y:S01]  /*3de0*/  F2F.BF16.F32 R25, R25 ;  /* 0x0000001900197304 */ /* 0x000e220000202000 */
[C---:B------:R-:W-:Y:S02]  /*3df0*/  SHF.L.U32 R24, R14.reuse, 0x10, RZ ;  /* 0x000000100e187819 */ /* 0x040fe400000006ff */
[----:B------:R-:W-:Y:S02]  /*3e00*/  PRMT R14, R14, 0x7632, R14 ;  /* 0x000076320e0e7816 */ /* 0x000fe4000000000e */
[----:B------:R-:W-:Y:S01]  /*3e10*/  F2FP.BF16.F32.PACK_AB R7, R15, R7 ;  /* 0x000000070f07723e */ /* 0x000fe200000010ff */
[----:B------:R-:W-:Y:S01]  /*3e20*/  FMUL.FTZ R6, R27, R24 ;  /* 0x000000181b067220 */ /* 0x000fe20000410000 */
[----:B-1----:R-:W-:Y:S01]  /*3e30*/  SHF.L.U32 R24, R26, 0x10, RZ ;  /* 0x000000101a187819 */ /* 0x002fe200000006ff */
[----:B------:R-:W1:Y:S01]  /*3e40*/  F2F.BF16.F32 R5, R5 ;  /* 0x0000000500057304 */ /* 0x000e620000202000 */
[----:B------:R-:W-:Y:S01]  /*3e50*/  IMAD.U32 R27, R14, 0x10000, RZ ;  /* 0x000100000e1b7824 */ /* 0x000fe200078e00ff */
[C---:B------:R-:W-:Y:S01]  /*3e60*/  SHF.L.U32 R14, R4.reuse, 0x10, RZ ;  /* 0x00000010040e7819 */ /* 0x040fe200000006ff */
[----:B------:R-:W-:Y:S01]  /*3e70*/  IMAD.MOV.U32 R15, RZ, RZ, 0x20 ;  /* 0x00000020ff0f7424 */ /* 0x000fe200078e00ff */
[----:B------:R-:W-:Y:S01]  /*3e80*/  PRMT R4, R4, 0x7632, R4 ;  /* 0x0000763204047816 */ /* 0x000fe20000000004 */
[----:B------:R-:W-:Y:S01]  /*3e90*/  FMUL.FTZ R24, R24, R27 ;  /* 0x0000001b18187220 */ /* 0x000fe20000410000 */
[----:B------:R-:W-:Y:S01]  /*3ea0*/  SHF.L.U32 R27, R13, 0x10, RZ ;  /* 0x000000100d1b7819 */ /* 0x000fe200000006ff */
[----:B0-----:R-:W-:-:S02]  /*3eb0*/  IMAD.U32 R26, R25, 0x10000, RZ ;  /* 0x00010000191a7824 */ /* 0x001fc400078e00ff */
[----:B------:R-:W-:Y:S01]  /*3ec0*/  FMUL.FTZ R25, R14, UR7 ;  /* 0x000000070e197c20 */ /* 0x000fe20008410000 */
[----:B------:R-:W-:Y:S01]  /*3ed0*/  PRMT R13, R13, 0x7632, R13 ;  /* 0x000076320d0d7816 */ /* 0x000fe2000000000d */
[----:B------:R-:W-:Y:S01]  /*3ee0*/  FMUL.FTZ R14, R26, R27 ;  /* 0x0000001b1a0e7220 */ /* 0x000fe20000410000 */
[----:B------:R-:W-:-:S03]  /*3ef0*/  SHF.L.U32 R4, R4, 0x10, RZ ;  /* 0x0000001004047819 */ /* 0x000fc600000006ff */
[----:B------:R-:W0:Y:S01]  /*3f00*/  F2F.BF16.F32 R25, R25 ;  /* 0x0000001900197304 */ /* 0x000e220000202000 */
[----:B-1----:R-:W-:Y:S01]  /*3f10*/  SHF.L.U32 R26, R5, 0x10, RZ ;  /* 0x00000010051a7819 */ /* 0x002fe200000006ff */
[----:B------:R-:W-:Y:S02]  /*3f20*/  IMAD.U32 R27, R13, 0x10000, RZ ;  /* 0x000100000d1b7824 */ /* 0x000fe400078e00ff */
[----:B------:R-:W-:Y:S01]  /*3f30*/  FMUL.FTZ R13, R4, UR7 ;  /* 0x00000007040d7c20 */ /* 0x000fe20008410000 */
[----:B------:R-:W-:Y:S01]  /*3f40*/  F2FP.BF16.F32.PACK_AB R6, R24, R6 ;  /* 0x000000061806723e */ /* 0x000fe200000010ff */
[----:B------:R-:W-:Y:S01]  /*3f50*/  FMUL.FTZ R5, R26, R27 ;  /* 0x0000001b1a057220 */ /* 0x000fe20000410000 */
[----:B------:R-:W-:-:S03]  /*3f60*/  SHF.L.U32 R26, R11, 0x10, RZ ;  /* 0x000000100b1a7819 */ /* 0x000fc600000006ff */
[----:B------:R-:W1:Y:S01]  /*3f70*/  F2F.BF16.F32 R13, R13 ;  /* 0x0000000d000d7304 */ /* 0x000e620000202000 */
[----:B------:R-:W-:Y:S01]  /*3f80*/  PRMT R11, R11, 0x7632, R11 ;  /* 0x000076320b0b7816 */ /* 0x000fe2000000000b */
[----:B------:R-:W-:Y:S01]  /*3f90*/  FMUL.FTZ R26, R26, UR7 ;  /* 0x000000071a1a7c20 */ /* 0x000fe20008410000 */
[----:B------:R-:W-:Y:S01]  /*3fa0*/  F2FP.BF16.F32.PACK_AB R5, R5, R14 ;  /* 0x0000000e0505723e */ /* 0x000fe200000010ff */
[----:B0-----:R-:W-:Y:S01]  /*3fb0*/  IMAD.U32 R4, R25, 0x10000, RZ ;  /* 0x0001000019047824 */ /* 0x001fe200078e00ff */
[----:B------:R-:W-:-:S03]  /*3fc0*/  SHF.L.U32 R25, R12, 0x10, RZ ;  /* 0x000000100c197819 */ /* 0x000fc600000006ff */
[----:B------:R-:W0:Y:S01]  /*3fd0*/  F2F.BF16.F32 R26, R26 ;  /* 0x0000001a001a7304 */ /* 0x000e220000202000 */
[----:B------:R-:W-:Y:S01]  /*3fe0*/  SHF.L.U32 R11, R11, 0x10, RZ ;  /* 0x000000100b0b7819 */ /* 0x000fe200000006ff */
[----:B------:R-:W-:Y:S01]  /*3ff0*/  FMUL.FTZ R4, R4, R25 ;  /* 0x0000001904047220 */ /* 0x000fe20000410000 */
[----:B------:R-:W-:Y:S02]  /*4000*/  SHF.L.U32 R25, R9, 0x10, RZ ;  /* 0x0000001009197819 */ /* 0x000fe400000006ff */
[----:B------:R-:W-:Y:S02]  /*4010*/  PRMT R9, R12, 0x7632, R9 ;  /* 0x000076320c097816 */ /* 0x000fe40000000009 */
[----:B-1----:R-:W-:Y:S01]  /*4020*/  SHF.L.U32 R13, R13, 0x10, RZ ;  /* 0x000000100d0d7819 */ /* 0x002fe200000006ff */
[----:B------:R-:W-:Y:S02]  /*4030*/  FMUL.FTZ R27, R25, UR7 ;  /* 0x00000007191b7c20 */ /* 0x000fe40008410000 */
[----:B------:R-:W-:-:S02]  /*4040*/  IMAD.U32 R28, R9, 0x10000, RZ ;  /* 0x00010000091c7824 */ /* 0x000fc400078e00ff */
[----:B------:R1:W2:Y:S02]  /*4050*/  F2F.BF16.F32 R12, R27 ;  /* 0x0000001b000c7304 */ /* 0x0002a40000202000 */
[----:B------:R-:W-:Y:S01]  /*4060*/  FMUL.FTZ R25, R13, R28 ;  /* 0x0000001c0d197220 */ /* 0x000fe20000410000 */
[----:B0-----:R-:W-:Y:S01]  /*4070*/  SHF.L.U32 R13, R26, 0x10, RZ ;  /* 0x000000101a0d7819 */ /* 0x001fe200000006ff */
[----:B------:R-:W-:Y:S01]  /*4080*/  IMAD.U32 R26, R10, 0x10000, RZ ;  /* 0x000100000a1a7824 */ /* 0x000fe200078e00ff */
[----:B------:R-:W-:Y:S01]  /*4090*/  PRMT R10, R9, 0x7632, R10 ;  /* 0x00007632090a7816 */ /* 0x000fe2000000000a */
[----:B------:R-:W-:Y:S01]  /*40a0*/  FMUL.FTZ R9, R11, UR7 ;  /* 0x000000070b097c20 */ /* 0x000fe20008410000 */
[----:B------:R-:W-:Y:S02]  /*40b0*/  IMAD.U32 R28, R19, 0x10000, RZ ;  /* 0x00010000131c7824 */ /* 0x000fe400078e00ff */
[----:B------:R-:W-:Y:S01]  /*40c0*/  FMUL.FTZ R26, R26, UR7 ;  /* 0x000000071a1a7c20 */ /* 0x000fe20008410000 */
[----:B-1----:R-:W-:-:S02]  /*40d0*/  PRMT R27, R10, 0x7632, R27 ;  /* 0x000076320a1b7816 */ /* 0x002fc4000000001b */
[----:B------:R-:W-:Y:S01]  /*40e0*/  SHF.L.U32 R10, R10, 0x10, RZ ;  /* 0x000000100a0a7819 */ /* 0x000fe200000006ff */
[----:B------:R-:W0:Y:S01]  /*40f0*/  F2F.BF16.F32 R9, R9 ;  /* 0x0000000900097304 */ /* 0x000e220000202000 */
[----:B------:R-:W-:Y:S01]  /*4100*/  FMUL.FTZ R13, R13, R28 ;  /* 0x0000001c0d0d7220 */ /* 0x000fe20000410000 */
[----:B------:R-:W-:Y:S01]  /*4110*/  IMAD.U32 R27, R27, 0x10000, RZ ;  /* 0x000100001b1b7824 */ /* 0x000fe200078e00ff */
[----:B--2---:R-:W-:Y:S01]  /*4120*/  SHF.L.U32 R12, R12, 0x10, RZ ;  /* 0x000000100c0c7819 */ /* 0x004fe200000006ff */
[----:B------:R-:W-:Y:S01]  /*4130*/  FMUL.FTZ R11, R10, UR7 ;  /* 0x000000070a0b7c20 */ /* 0x000fe20008410000 */
[----:B------:R-:W-:Y:S01]  /*4140*/  F2FP.BF16.F32.PACK_AB R4, R25, R4 ;  /* 0x000000041904723e */ /* 0x000fe200000010ff */
[----:B------:R-:W-:Y:S02]  /*4150*/  IMAD.WIDE.U32 R24, R0, R15, UR4 ;  /* 0x0000000400187e25 */ /* 0x000fe4000f8e000f */
[----:B------:R-:W1:Y:S02]  /*4160*/  F2F.BF16.F32 R26, R26 ;  /* 0x0000001a001a7304 */ /* 0x000e640000202000 */
[----:B------:R-:W-:Y:S01]  /*4170*/  FMUL.FTZ R12, R12, R29 ;  /* 0x0000001d0c0c7220 */ /* 0x000fe20000410000 */
[----:B------:R-:W-:Y:S01]  /*4180*/  FMUL.FTZ R29, R27, UR7 ;  /* 0x000000071b1d7c20 */ /* 0x000fe20008410000 */
[----:B------:R-:W-:-:S02]  /*4190*/  SHF.L.U32 R27, R18, 0x10, RZ ;  /* 0x00000010121b7819 */ /* 0x000fc400000006ff */
[----:B------:R-:W-:Y:S02]  /*41a0*/  PRMT R18, R19, 0x7632, R18 ;  /* 0x0000763213127816 */ /* 0x000fe40000000012 */
[----:B------:R-:W-:Y:S01]  /*41b0*/  PRMT R19, R17, 0x7632, R19 ;  /* 0x0000763211137816 */ /* 0x000fe20000000013 */
[----:B------:R-:W2:Y:S01]  /*41c0*/  F2F.BF16.F32 R11, R11 ;  /* 0x0000000b000b7304 */ /* 0x000ea20000202000 */
[C---:B------:R-:W-:Y:S01]  /*41d0*/  PRMT R17, R18.reuse, 0x7632, R17 ;  /* 0x0000763212117816 */ /* 0x040fe20000000011 */
[----:B------:R-:W-:Y:S01]  /*41e0*/  IMAD.U32 R18, R18, 0x10000, RZ ;  /* 0x0001000012127824 */ /* 0x000fe200078e00ff */
[----:B------:R-:W-:Y:S01]  /*41f0*/  SHF.L.U32 R19, R19, 0x10, RZ ;  /* 0x0000001013137819 */ /* 0x000fe200000006ff */
[----:B0-----:R-:W-:Y:S01]  /*4200*/  IMAD.U32 R9, R9, 0x10000, RZ ;  /* 0x0001000009097824 */ /* 0x001fe200078e00ff */
[----:B------:R-:W-:Y:S02]  /*4210*/  SHF.L.U32 R17, R17, 0x10, RZ ;  /* 0x0000001011117819 */ /* 0x000fe400000006ff */
[----:B-1----:R-:W-:Y:S01]  /*4220*/  SHF.L.U32 R10, R26, 0x10, RZ ;  /* 0x000000101a0a7819 */ /* 0x002fe200000006ff */
[----:B------:R-:W-:Y:S01]  /*4230*/  FMUL.FTZ R18, R9, R18 ;  /* 0x0000001209127220 */ /* 0x000fe20000410000 */
[----:B------:R-:W0:Y:S03]  /*4240*/  F2F.BF16.F32 R26, R29 ;  /* 0x0000001d001a7304 */ /* 0x000e260000202000 */
[----:B------:R-:W-:Y:S01]  /*4250*/  FMUL.FTZ R10, R10, R27 ;  /* 0x0000001b0a0a7220 */ /* 0x000fe20000410000 */
[----:B--2---:R-:W-:-:S02]  /*4260*/  SHF.L.U32 R28, R11, 0x10, RZ ;  /* 0x000000100b1c7819 */ /* 0x004fc400000006ff */
[----:B------:R-:W-:-:S03]  /*4270*/  F2FP.BF16.F32.PACK_AB R11, R18, R13 ;  /* 0x0000000d120b723e */ /* 0x000fc600000010ff */
[----:B------:R-:W-:Y:S01]  /*4280*/  FMUL.FTZ R9, R28, R19 ;  /* 0x000000131c097220 */ /* 0x000fe20000410000 */
[----:B0-----:R-:W-:-:S04]  /*4290*/  SHF.L.U32 R26, R26, 0x10, RZ ;  /* 0x000000101a1a7819 */ /* 0x001fc800000006ff */
[----:B------:R-:W-:Y:S01]  /*42a0*/  F2FP.BF16.F32.PACK_AB R9, R9, R12 ;  /* 0x0000000c0909723e */ /* 0x000fe200000010ff */
[----:B------:R-:W-:Y:S01]  /*42b0*/  FMUL.FTZ R17, R26, R17 ;  /* 0x000000111a117220 */ /* 0x000fe20000410000 */
[----:B------:R-:W-:-:S04]  /*42c0*/  IMAD.WIDE.U32 R26, R3, 0x20, R20 ;  /* 0x00000020031a7825 */ /* 0x000fc800078e0014 */
[----:B------:R-:W-:-:S05]  /*42d0*/  F2FP.BF16.F32.PACK_AB R10, R17, R10 ;  /* 0x0000000a110a723e */ /* 0x000fca00000010ff */
[----:B------:R0:W-:Y:S01]  /*42e0*/  STG.E.ENL2.256 desc[UR8][R24.64], R4, R8 ;  /* 0xf80000041808797f */ /* 0x0001e2000f121808 */
[----:B------:R-:W-:-:S06]  /*42f0*/  IMAD.WIDE.U32 R12, R3, 0x20, R22 ;  /* 0x00000020030c7825 */ /* 0x000fcc00078e0016 */
[----:B------:R-:W2:Y:S04]  /*4300*/  LDG.E.ENL2.256.CONSTANT R16, R12, desc[UR8][R12.64] ;  /* 0xfe0000080c0c797e */ /* 0x000ea80008129910 */
[----:B0-----:R-:W3:Y:S01]  /*4310*/  LDG.E.ENL2.256 R8, R4, desc[UR8][R26.64] ;  /* 0xfe0000081a04797e */ /* 0x001ee20008121908 */
[----:B------:R-:W-:Y:S02]  /*4320*/  IADD3 R0, PT, PT, R2, R0, R2 ;  /* 0x0000000002007210 */ /* 0x000fe40007ffe002 */
[C---:B---3--:R-:W-:Y:S02]  /*4330*/  SHF.L.U32 R23, R7.reuse, 0x10, RZ ;  /* 0x0000001007177819 */ /* 0x048fe400000006ff */
[----:B------:R-:W-:-:S03]  /*4340*/  PRMT R22, R7, 0x7632, R22 ;  /* 0x0000763207167816 */ /* 0x000fc60000000016 */
[----:B------:R-:W-:Y:S01]  /*4350*/  FMUL.FTZ R28, R23, UR7 ;  /* 0x00000007171c7c20 */ /* 0x000fe20008410000 */
[----:B------:R-:W-:-:S05]  /*4360*/  SHF.L.U32 R23, R22, 0x10, RZ ;  /* 0x0000001016177819 */ /* 0x000fca00000006ff */
[----:B------:R-:W-:Y:S01]  /*4370*/  FMUL.FTZ R29, R23, UR7 ;  /* 0x00000007171d7c20 */ /* 0x000fe20008410000 */
[----:B------:R-:W-:Y:S01]  /*4380*/  IMAD.U32 R23, R6, 0x10000, RZ ;  /* 0x0001000006177824 */ /* 0x000fe200078e00ff */
[----:B------:R-:W0:Y:S03]  /*4390*/  F2F.BF16.F32 R22, R28 ;  /* 0x0000001c00167304 */ /* 0x000e260000202000 */
[----:B------:R-:W-:-:S05]  /*43a0*/  FMUL.FTZ R23, R23, UR7 ;  /* 0x0000000717177c20 */ /* 0x000fca0008410000 */
[----:B------:R-:W1:Y:S01]  /*43b0*/  F2F.BF16.F32 R7, R29 ;  /* 0x0000001d00077304 */ /* 0x000e620000202000 */
[----:B--2---:R-:W-:Y:S02]  /*43c0*/  PRMT R6, R15, 0x7632, R6 ;  /* 0x000076320f067816 */ /* 0x004fe40000000006 */
[----:B------:R-:W-:-:S05]  /*43d0*/  SHF.L.U32 R25, R5, 0x10, RZ ;  /* 0x0000001005197819 */ /* 0x000fca00000006ff */
[----:B------:R-:W2:Y:S01]  /*43e0*/  F2F.BF16.F32 R23, R23 ;  /* 0x0000001700177304 */ /* 0x000ea20000202000 */
[C---:B------:R-:W-:Y:S01]  /*43f0*/  PRMT R5, R6.reuse, 0x7632, R5 ;  /* 0x0000763206057816 */ /* 0x040fe20000000005 */
[----:B------:R-:W-:Y:S01]  /*4400*/  IMAD.U32 R6, R6, 0x10000, RZ ;  /* 0x0001000006067824 */ /* 0x000fe200078e00ff */
[----:B------:R-:W-:Y:S01]  /*4410*/  SHF.L.U32 R24, R15, 0x10, RZ ;  /* 0x000000100f187819 */ /* 0x000fe200000006ff */
[----:B------:R-:W-:Y:S01]  /*4420*/  FMUL.FTZ R15, R25, UR7 ;  /* 0x00000007190f7c20 */ /* 0x000fe20008410000 */
[----:B0-----:R-:W-:Y:S01]  /*4430*/  SHF.L.U32 R27, R22, 0x10, RZ ;  /* 0x00000010161b7819 */ /* 0x001fe200000006ff */
[----:B-1----:R-:W-:Y:S01]  /*4440*/  IMAD.U32 R7, R7, 0x10000, RZ ;  /* 0x0001000007077824 */ /* 0x002fe200078e00ff */
[----:B------:R-:W-:-:S03]  /*4450*/  SHF.L.U32 R25, R5, 0x10, RZ ;  /* 0x0000001005197819 */ /* 0x000fc600000006ff */
[----:B------:R-:W-:Y:S01]  /*4460*/  FMUL.FTZ R22, R27, R24 ;  /* 0x000000181b167220 */ /* 0x000fe20000410000 */
[----:B------:R-:W-:Y:S01]  /*4470*/  FMUL.FTZ R7, R7, R6 ;  /* 0x0000000607077220 */ /* 0x000fe20000410000 */
[----:B------:R-:W-:Y:S01]  /*4480*/  SHF.L.U32 R6, R4, 0x10, RZ ;  /* 0x0000001004067819 */ /* 0x000fe200000006ff */
[----:B------:R-:W-:Y:S01]  /*4490*/  FMUL.FTZ R26, R25, UR7 ;  /* 0x00000007191a7c20 */ /* 0x000fe20008410000 */
[----:B------:R-:W-:Y:S01]  /*44a0*/  IMAD.U32 R27, R14, 0x10000, RZ ;  /* 0x000100000e1b7824 */ /* 0x000fe200078e00ff */
[----:B--2---:R-:W-:Y:S01]  /*44b0*/  SHF.L.U32 R24, R23, 0x10, RZ ;  /* 0x0000001017187819 */ /* 0x004fe200000006ff */
[----:B------:R-:W0:Y:S01]  /*44c0*/  F2F.BF16.F32 R15, R15 ;  /* 0x0000000f000f7304 */ /* 0x000e220000202000 */
[----:B------:R-:W-:Y:S01]  /*44d0*/  PRMT R5, R5, 0x7632, R5 ;  /* 0x0000763205057816 */ /* 0x000fe20000000005 */
[----:B------:R-:W-:Y:S02]  /*44e0*/  FMUL.FTZ R25, R6, UR7 ;  /* 0x0000000706197c20 */ /* 0x000fe40008410000 */
[----:B------:R-:W-:Y:S01]  /*44f0*/  FMUL.FTZ R6, R24, R27 ;  /* 0x0000001b18067220 */ /* 0x000fe20000410000 */
[----:B------:R-:W-:-:S03]  /*4500*/  SHF.L.U32 R24, R5, 0x10, RZ ;  /* 0x0000001005187819 */ /* 0x000fc600000006ff */
[----:B------:R1:W2:Y:S01]  /*4510*/  F2F.BF16.F32 R23, R26 ;  /* 0x0000001a00177304 */ /* 0x0002a20000202000 */
[----:B------:R-:W-:Y:S01]  /*4520*/  PRMT R4, R14, 0x7632, R4 ;  /* 0x000076320e047816 */ /* 0x000fe20000000004 */
[----:B------:R-:W-:-:S03]  /*4530*/  FMUL.FTZ R24, R24, UR7 ;  /* 0x0000000718187c20 */ /* 0x000fc60008410000 */
[----:B------:R-:W-:-:S03]  /*4540*/  PRMT R5, R4, 0x7632, R5 ;  /* 0x0000763204057816 */ /* 0x000fc60000000005 */
[----:B------:R-:W3:Y:S01]  /*4550*/  F2F.BF16.F32 R14, R25 ;  /* 0x00000019000e7304 */ /* 0x000ee20000202000 */
[----:B------:R-:W-:Y:S01]  /*4560*/  SHF.L.U32 R4, R4, 0x10, RZ ;  /* 0x0000001004047819 */ /* 0x000fe200000006ff */
[----:B-1----:R-:W-:Y:S01]  /*4570*/  IMAD.U32 R26, R5, 0x10000, RZ ;  /* 0x00010000051a7824 */ /* 0x002fe200078e00ff */
[----:B0-----:R-:W-:-:S05]  /*4580*/  SHF.L.U32 R5, R15, 0x10, RZ ;  /* 0x000000100f057819 */ /* 0x001fca00000006ff */
[----:B------:R-:W0:Y:S01]  /*4590*/  F2F.BF16.F32 R24, R24 ;  /* 0x0000001800187304 */ /* 0x000e220000202000 */
[----:B--2---:R-:W-:Y:S02]  /*45a0*/  IMAD.U32 R15, R23, 0x10000, RZ ;  /* 0x00010000170f7824 */ /* 0x004fe400078e00ff */
[----:B------:R-:W-:Y:S02]  /*45b0*/  FMUL.FTZ R26, R26, UR7 ;  /* 0x000000071a1a7c20 */ /* 0x000fe40008410000 */
[----:B------:R-:W-:Y:S01]  /*45c0*/  FMUL.FTZ R15, R15, R4 ;  /* 0x000000040f0f7220 */ /* 0x000fe20000410000 */
[----:B---3--:R-:W-:Y:S02]  /*45d0*/  SHF.L.U32 R4, R14, 0x10, RZ ;  /* 0x000000100e047819 */ /* 0x008fe400000006ff */
[----:B------:R-:W1:Y:S01]  /*45e0*/  F2F.BF16.F32 R14, R26 ;  /* 0x0000001a000e7304 */ /* 0x000e620000202000 */
[----:B------:R-:W-:Y:S02]  /*45f0*/  SHF.L.U32 R28, R13, 0x10, RZ ;  /* 0x000000100d1c7819 */ /* 0x000fe400000006ff */
[----:B------:R-:W-:-:S02]  /*4600*/  SHF.L.U32 R23, R12, 0x10, RZ ;  /* 0x000000100c177819 */ /* 0x000fc400000006ff */
[----:B------:R-:W-:Y:S01]  /*4610*/  PRMT R13, R13, 0x7632, R13 ;  /* 0x000076320d0d7816 */ /* 0x000fe2000000000d */
[----:B------:R-:W-:Y:S01]  /*4620*/  IMAD.U32 R25, R8, 0x10000, RZ ;  /* 0x0001000008197824 */ /* 0x000fe200078e00ff */
[----:B0-----:R-:W-:Y:S01]  /*4630*/  SHF.L.U32 R24, R24, 0x10, RZ ;  /* 0x0000001018187819 */ /* 0x001fe200000006ff */
[----:B------:R-:W-:Y:S01]  /*4640*/  FMUL.FTZ R4, R4, R23 ;  /* 0x0000001704047220 */ /* 0x000fe20000410000 */
[----:B------:R-:W-:Y:S01]  /*4650*/  SHF.L.U32 R13, R13, 0x10, RZ ;  /* 0x000000100d0d7819 */ /* 0x000fe200000006ff */
[----:B------:R-:W-:Y:S02]  /*4660*/  IMAD.U32 R23, R11, 0x10000, RZ ;  /* 0x000100000b177824 */ /* 0x000fe400078e00ff */
[----:B------:R-:W-:Y:S01]  /*4670*/  FMUL.FTZ R27, R25, UR7 ;  /* 0x00000007191b7c20 */ /* 0x000fe20008410000 */
[----:B------:R-:W-:Y:S01]  /*4680*/  PRMT R8, R12, 0x7632, R8 ;  /* 0x000076320c087816 */ /* 0x000fe20000000008 */
[----:B------:R-:W-:Y:S01]  /*4690*/  FMUL.FTZ R12, R24, R13 ;  /* 0x0000000d180c7220 */ /* 0x000fe20000410000 */
[----:B------:R-:W-:Y:S01]  /*46a0*/  FMUL.FTZ R25, R23, UR7 ;  /* 0x0000000717197c20 */ /* 0x000fe20008410000 */
[----:B------:R0:W2:Y:S01]  /*46b0*/  F2F.BF16.F32 R24, R27 ;  /* 0x0000001b00187304 */ /* 0x0000a20000202000 */
[----:B-1----:R-:W-:Y:S01]  /*46c0*/  SHF.L.U32 R13, R14, 0x10, RZ ;  /* 0x000000100e0d7819 */ /* 0x002fe200000006ff */
[----:B------:R-:W-:Y:S01]  /*46d0*/  IMAD.U32 R14, R9, 0x10000, RZ ;  /* 0x00010000090e7824 */ /* 0x000fe200078e00ff */
[----:B------:R-:W-:-:S03]  /*46e0*/  SHF.L.U32 R26, R8, 0x10, RZ ;  /* 0x00000010081a7819 */ /* 0x000fc600000006ff */
[----:B------:R-:W-:Y:S02]  /*46f0*/  FMUL.FTZ R23, R14, UR7 ;  /* 0x000000070e177c20 */ /* 0x000fe40008410000 */
[----:B------:R-:W1:Y:S01]  /*4700*/  F2F.BF16.F32 R25, R25 ;  /* 0x0000001900197304 */ /* 0x000e620000202000 */
[----:B------:R-:W-:Y:S02]  /*4710*/  SHF.L.U32 R14, R10, 0x10, RZ ;  /* 0x000000100a0e7819 */ /* 0x000fe400000006ff */
[----:B------:R-:W-:Y:S02]  /*4720*/  PRMT R9, R11, 0x7632, R9 ;  /* 0x000076320b097816 */ /* 0x000fe40000000009 */
[----:B------:R-:W-:Y:S01]  /*4730*/  PRMT R8, R8, 0x7632, R8 ;  /* 0x0000763208087816 */ /* 0x000fe20000000008 */
[----:B0-----:R-:W-:Y:S02]  /*4740*/  IMAD.U32 R27, R16, 0x10000, RZ ;  /* 0x00010000101b7824 */ /* 0x001fe400078e00ff */
[----:B------:R-:W0:Y:S01]  /*4750*/  F2F.BF16.F32 R23, R23 ;  /* 0x0000001700177304 */ /* 0x000e220000202000 */
[----:B------:R-:W-:Y:S01]  /*4760*/  FMUL.FTZ R13, R13, R26 ;  /* 0x0000001a0d0d7220 */ /* 0x000fe20000410000 */
[----:B--2---:R-:W-:Y:S01]  /*4770*/  SHF.L.U32 R24, R24, 0x10, RZ ;  /* 0x0000001018187819 */ /* 0x004fe200000006ff */
[----:B------:R-:W-:Y:S01]  /*4780*/  FMUL.FTZ R14, R14, UR7 ;  /* 0x000000070e0e7c20 */ /* 0x000fe20008410000 */
[----:B------:R-:W-:-:S02]  /*4790*/  PRMT R16, R9, 0x7632, R16 ;  /* 0x0000763209107816 */ /* 0x000fc40000000010 */
[----:B------:R-:W-:Y:S02]  /*47a0*/  SHF.L.U32 R26, R8, 0x10, RZ ;  /* 0x00000010081a7819 */ /* 0x000fe400000006ff */
[----:B------:R-:W-:Y:S01]  /*47b0*/  SHF.L.U32 R9, R9, 0x10, RZ ;  /* 0x0000001009097819 */ /* 0x000fe200000006ff */
[----:B------:R-:W-:Y:S01]  /*47c0*/  FMUL.FTZ R8, R24, R27 ;  /* 0x0000001b18087220 */ /* 0x000fe20000410000 */
[----:B-1----:R-:W-:Y:S02]  /*47d0*/  IMAD.U32 R11, R25, 0x10000, RZ ;  /* 0x00010000190b7824 */ /* 0x002fe400078e00ff */
[----:B------:R-:W-:Y:S01]  /*47e0*/  FMUL.FTZ R24, R26, UR7 ;  /* 0x000000071a187c20 */ /* 0x000fe20008410000 */
[----:B------:R-:W1:Y:S01]  /*47f0*/  F2F.BF16.F32 R14, R14 ;  /* 0x0000000e000e7304 */ /* 0x000e620000202000 */
[----:B------:R-:W-:Y:S01]  /*4800*/  FMUL.FTZ R25, R9, UR7 ;  /* 0x0000000709197c20 */ /* 0x000fe20008410000 */
[----:B------:R-:W-:Y:S02]  /*4810*/  SHF.L.U32 R26, R19, 0x10, RZ ;  /* 0x00000010131a7819 */ /* 0x000fe400000006ff */
[----:B------:R-:W-:-:S02]  /*4820*/  SHF.L.U32 R9, R16, 0x10, RZ ;  /* 0x0000001010097819 */ /* 0x000fc400000006ff */
[----:B------:R-:W-:Y:S01]  /*4830*/  PRMT R10, R10, 0x7632, R10 ;  /* 0x000076320a0a7816 */ /* 0x000fe2000000000a */
[----:B------:R-:W-:Y:S01]  /*4840*/  FMUL.FTZ R11, R11, R26 ;  /* 0x0000001a0b0b7220 */ /* 0x000fe20000410000 */
[----:B------:R-:W-:Y:S01]  /*4850*/  SHF.L.U32 R26, R17, 0x10, RZ ;  /* 0x00000010111a7819 */ /* 0x000fe200000006ff */
[----:B------:R-:W-:Y:S01]  /*4860*/  FMUL.FTZ R27, R9, UR7 ;  /* 0x00000007091b7c20 */ /* 0x000fe20008410000 */
[----:B0-----:R-:W-:Y:S01]  /*4870*/  SHF.L.U32 R9, R23, 0x10, RZ ;  /* 0x0000001017097819 */ /* 0x001fe200000006ff */
[----:B------:R-:W-:Y:S01]  /*4880*/  IMAD.U32 R10, R10, 0x10000, RZ ;  /* 0x000100000a0a7824 */ /* 0x000fe200078e00ff */
[----:B------:R-:W0:Y:S03]  /*4890*/  F2F.BF16.F32 R25, R25 ;  /* 0x0000001900197304 */ /* 0x000e260000202000 */
[----:B------:R-:W-:Y:S01]  /*48a0*/  FMUL.FTZ R9, R9, R26 ;  /* 0x0000001a09097220 */ /* 0x000fe20000410000 */
[----:B------:R-:W-:Y:S01]  /*48b0*/  FMUL.FTZ R26, R10, UR7 ;  /* 0x000000070a1a7c20 */ /* 0x000fe20008410000 */
[----:B-1----:R-:W-:-:S03]  /*48c0*/  IMAD.U32 R10, R14, 0x10000, RZ ;  /* 0x000100000e0a7824 */ /* 0x002fc600078e00ff */
[----:B------:R-:W-:Y:S01]  /*48d0*/  F2F.BF16.F32 R23, R27 ;  /* 0x0000001b00177304 */ /* 0x000fe20000202000 */
[----:B------:R-:W-:Y:S02]  /*48e0*/  PRMT R19, R16, 0x7632, R19 ;  /* 0x0000763210137816 */ /* 0x000fe40000000013 */
[----:B------:R-:W-:-:S05]  /*48f0*/  SHF.L.U32 R29, R18, 0x10, RZ ;  /* 0x00000010121d7819 */ /* 0x000fca00000006ff */
[----:B------:R-:W1:Y:S01]  /*4900*/  F2F.BF16.F32 R24, R24 ;  /* 0x0000001800187304 */ /* 0x000e620000202000 */
[----:B------:R-:W-:-:S07]  /*4910*/  PRMT R18, R19, 0x7632, R18 ;  /* 0x0000763213127816 */ /* 0x000fce0000000012 */
[----:B------:R2:W3:Y:S01]  /*4920*/  F2F.BF16.F32 R14, R26 ;  /* 0x0000001a000e7304 */ /* 0x0004e20000202000 */
[----:B------:R-:W-:Y:S01]  /*4930*/  FMUL.FTZ R5, R5, R28 ;  /* 0x0000001c05057220 */ /* 0x000fe20000410000 */
[----:B------:R-:W-:Y:S02]  /*4940*/  PRMT R17, R17, 0x7632, R17 ;  /* 0x0000763211117816 */ /* 0x000fe40000000011 */
[C---:B------:R-:W-:Y:S01]  /*4950*/  PRMT R16, R18.reuse, 0x7632, R16 ;  /* 0x0000763212107816 */ /* 0x040fe20000000010 */
[----:B------:R-:W-:Y:S01]  /*4960*/  IMAD.U32 R18, R18, 0x10000, RZ ;  /* 0x0001000012127824 */ /* 0x000fe200078e00ff */
[----:B0-----:R-:W-:Y:S02]  /*4970*/  SHF.L.U32 R25, R25, 0x10, RZ ;  /* 0x0000001019197819 */ /* 0x001fe400000006ff */
[----:B------:R-:W-:Y:S01]  /*4980*/  F2FP.BF16.F32.PACK_AB R5, R12, R5 ;  /* 0x000000050c05723e */ /* 0x000fe200000010ff */
[----:B-1----:R-:W-:Y:S01]  /*4990*/  IMAD.U32 R24, R24, 0x10000, RZ ;  /* 0x0001000018187824 */ /* 0x002fe200078e00ff */
[----:B------:R-:W-:-:S02]  /*49a0*/  SHF.L.U32 R19, R19, 0x10, RZ ;  /* 0x0000001013137819 */ /* 0x000fc400000006ff */
[----:B------:R-:W-:Y:S02]  /*49b0*/  SHF.L.U32 R17, R17, 0x10, RZ ;  /* 0x0000001011117819 */ /* 0x000fe400000006ff */
[----:B------:R-:W-:Y:S02]  /*49c0*/  SHF.L.U32 R16, R16, 0x10, RZ ;  /* 0x0000001010107819 */ /* 0x000fe400000006ff */
[----:B--2---:R-:W-:Y:S01]  /*49d0*/  SHF.L.U32 R26, R23, 0x10, RZ ;  /* 0x00000010171a7819 */ /* 0x004fe200000006ff */
[----:B---3--:R-:W-:Y:S01]  /*49e0*/  IMAD.U32 R23, R14, 0x10000, RZ ;  /* 0x000100000e177824 */ /* 0x008fe200078e00ff */
[----:B------:R-:W-:Y:S01]  /*49f0*/  MOV R12, 0x20 ;  /* 0x00000020000c7802 */ /* 0x000fe20000000f00 */
[----:B------:R-:W-:Y:S01]  /*4a00*/  FMUL.FTZ R14, R25, R18 ;  /* 0x00000012190e7220 */ /* 0x000fe20000410000 */
[----:B------:R-:W-:Y:S01]  /*4a10*/  F2FP.BF16.F32.PACK_AB R4, R13, R4 ;  /* 0x000000040d04723e */ /* 0x000fe200000010ff */
[----:B------:R-:W-:Y:S01]  /*4a20*/  FMUL.FTZ R10, R10, R29 ;  /* 0x0000001d0a0a7220 */ /* 0x000fe20000410000 */
[----:B------:R-:W-:Y:S01]  /*4a30*/  FMUL.FTZ R19, R24, R19 ;  /* 0x0000001318137220 */ /* 0x000fe20000410000 */
[----:B------:R-:W-:Y:S01]  /*4a40*/  FMUL.FTZ R18, R26, R17 ;  /* 0x000000111a127220 */ /* 0x000fe20000410000 */
[----:B------:R-:W-:Y:S01]  /*4a50*/  FMUL.FTZ R23, R23, R16 ;  /* 0x0000001017177220 */ /* 0x000fe20000410000 */
[----:B------:R-:W-:Y:S01]  /*4a60*/  IMAD.WIDE.U32 R12, R3, R12, UR4 ;  /* 0x00000004030c7e25 */ /* 0x000fe2000f8e000c */
[----:B------:R-:W-:Y:S01]  /*4a70*/  USHF.R.S32.HI UR4, URZ, 0x1f, UR10 ;  /* 0x0000001fff047899 */ /* 0x000fe2000801140a */
[----:B------:R-:W-:-:S02]  /*4a80*/  F2FP.BF16.F32.PACK_AB R7, R7, R22 ;  /* 0x000000160707723e */ /* 0x000fc400000010ff */
[----:B------:R-:W-:Y:S01]  /*4a90*/  F2FP.BF16.F32.PACK_AB R6, R15, R6 ;  /* 0x000000060f06723e */ /* 0x000fe200000010ff */
[----:B------:R-:W-:Y:S01]  /*4aa0*/  ULEA.HI UR4, UR4, UR10, URZ, 0x4 ;  /* 0x0000000a04047291 */ /* 0x000fe2000f8f20ff */
[----:B------:R-:W-:Y:S02]  /*4ab0*/  F2FP.BF16.F32.PACK_AB R8, R19, R8 ;  /* 0x000000081308723e */ /* 0x000fe400000010ff */
[----:B------:R-:W-:Y:S02]  /*4ac0*/  F2FP.BF16.F32.PACK_AB R11, R14, R11 ;  /* 0x0000000b0e0b723e */ /* 0x000fe400000010ff */
[----:B------:R-:W-:Y:S02]  /*4ad0*/  F2FP.BF16.F32.PACK_AB R9, R18, R9 ;  /* 0x000000091209723e */ /* 0x000fe400000010ff */
[----:B------:R-:W-:Y:S01]  /*4ae0*/  F2FP.BF16.F32.PACK_AB R10, R23, R10 ;  /* 0x0000000a170a723e */ /* 0x000fe200000010ff */
[----:B------:R-:W-:-:S04]  /*4af0*/  USHF.R.S32.HI UR4, URZ, 0x4, UR4 ;  /* 0x00000004ff047899 */ /* 0x000fc80008011404 */
[----:B------:R0:W-:Y:S02]  /*4b00*/  STG.E.ENL2.256 desc[UR8][R12.64], R4, R8 ;  /* 0xf80000040c08797f */ /* 0x0001e4000f121808 */
[----:B------:R-:W-:Y:S02]  /*4b10*/  ISETP.GE.AND P0, PT, R0, UR4, PT ;  /* 0x0000000400007c0c */ /* 0x000fe4000bf06270 */
[----:B------:R-:W-:-:S11]  /*4b20*/  LEA R3, R2, R3, 0x1 ;  /* 0x0000000302037211 */ /* 0x000fd600078e08ff */
[----:B------:R-:W-:Y:S05]  /*4b30*/  @!P0 BRA `(.L_x_212) ;  /* 0xffffffec00e08947 */ /* 0x000fea000383ffff */
[----:B------:R-:W-:Y:S05]  /*4b40*/  EXIT ;  /* 0x000000000000794d */ /* 0x000fea0003800000 */
        .weak           $__internal_4_$__cuda_sm20_div_s64
        .type           $__internal_4_$__cuda_sm20_div_s64,@function
        .size           $__internal_4_$__cuda_sm20_div_s64,(.L_x_1353 - $__internal_4_$__cuda_sm20_div_s64)
$__internal_4_$__cuda_sm20_div_s64:
        /* <DEDUP_REMOVED lines=83> */
[----:B------:R-:W-:Y:S06]  /*5080*/  RET.REL.NODEC R6 `(_ZN4vllm15rms_norm_kernelIN3c108BFloat16ELi16ELi4EEEvPT_PKS3_lllllS6_fii) ;  /* 0xffffffac06dc7950 */ /* 0x000fec0003c3ffff */
.L_x_213:
        /* <DEDUP_REMOVED lines=15> */
.L_x_1353:


//--------------------- .text._ZN4vllm15rms_norm_kernelIN3c104HalfELi1ELi4EEEvPT_PKS3_lllllS6_fii --------------------------
	.section	.text._ZN4vllm15rms_norm_kernelIN3c104HalfELi1ELi4EEEvPT_PKS3_lllllS6_fii,"ax",@progbits
	.align	128
        .global         _ZN4vllm15rms_norm_kernelIN3c104HalfELi1ELi4EEEvPT_PKS3_lllllS6_fii
        .type           _ZN4vllm15rms_norm_kernelIN3c104HalfELi1ELi4EEEvPT_PKS3_lllllS6_fii,@function
        .size           _ZN4vllm15rms_norm_kernelIN3c104HalfELi1ELi4EEEvPT_PKS3_lllllS6_fii,(.L_x_1354 - _ZN4vllm15rms_norm_kernelIN3c104HalfELi1ELi4EEEvPT_PKS3_lllllS6_fii)
        .other          _ZN4vllm15rms_norm_kernelIN3c104HalfELi1ELi4EEEvPT_PKS3_lllllS6_fii,@"STO_CUDA_ENTRY STV_DEFAULT"
_ZN4vllm15rms_norm_kernelIN3c104HalfELi1ELi4EEEvPT_PKS3_lllllS6_fii:
.text._ZN4vllm15rms_norm_kernelIN3c104HalfELi1ELi4EEEvPT_PKS3_lllllS6_fii:
        /* <DEDUP_REMOVED lines=34> */
.L_x_214:
[----:B------:R-:W-:Y:S01]  /*0220*/  MOV R12, UR6 ;  /* 0x00000006000c7c02 */ /* 0x000fe20008000f00 */
[----:B------:R-:W-:Y:S01]  /*0230*/  IMAD.MOV.U32 R9, RZ, RZ, RZ ;  /* 0x000000ffff097224 */ /* 0x000fe200078e00ff */
[----:B------:R-:W-:Y:S02]  /*0240*/  MOV R8, R4 ;  /* 0x0000000400087202 */ /* 0x000fe40000000f00 */
[----:B------:R-:W-:-:S07]  /*0250*/  MOV R0, 0x270 ;  /* 0x0000027000007802 */ /* 0x000fce0000000f00 */
[----:B------:R-:W-:Y:S05]  /*0260*/  CALL.REL.NOINC `($__internal_5_$__cuda_sm20_div_s64) ;  /* 0x0000001c00047944 */ /* 0x000fea0003c00000 */
        /* <DEDUP_REMOVED lines=10> */
.L_x_215:
        /* <DEDUP_REMOVED lines=9> */
[----:B------:R-:W-:-:S04]  /*03a0*/  HFMA2 R0, -RZ, RZ, 0, 0 ;  /* 0x00000000ff007431 */ /* 0x000fc800000001ff */
        /* <DEDUP_REMOVED lines=16> */
[----:B------:R-:W-:Y:S01]  /*04b0*/  IMAD.MOV.U32 R3, RZ, RZ, RZ ;  /* 0x000000ffff037224 */ /* 0x000fe200078e00ff */
[----:B------:R-:W-:Y:S06]  /*04c0*/  BRA `(.L_x_217) ;  /* 0x0000000000307947 */ /* 0x000fec0003800000 */
.L_x_216:
[----:B------:R-:W0:Y:S01]  /*04d0*/  LDC R8, c[0x0][0x3a8] ;  /* 0x0000ea00ff087b82 */ /* 0x000e220000000800 */
[----:B------:R-:W-:-:S07]  /*04e0*/  MOV R0, 0x510 ;  /* 0x0000051000007802 */ /* 0x000fce0000000f00 */
[----:B------:R-:W1:Y:S02]  /*04f0*/  LDC R10, c[0x0][0x3ac] ;  /* 0x0000eb00ff0a7b82 */ /* 0x000e640000000800 */
[----:B01----:R-:W-:Y:S05]  /*0500*/  CALL.REL.NOINC `($__internal_5_$__cuda_sm20_div_s64) ;  /* 0x00000018005c7944 */ /* 0x003fea0003c00000 */
[----:B------:R-:W0:Y:S01]  /*0510*/  LDC.64 R14, c[0x0][0x3a8] ;  /* 0x0000ea00ff0e7b82 */ /* 0x000e220000000a00 */
[----:B------:R-:W-:Y:S02]  /*0520*/  IADD3 R7, P0, PT, RZ, -R2, RZ ;  /* 0x80000002ff077210 */ /* 0x000fe40007f1e0ff */
[----:B------:R-:W-:Y:S02]  /*0530*/  MOV R13, R9 ;  /* 0x00000009000d7202 */ /* 0x000fe40000000f00 */
[----:B------:R-:W-:-:S05]  /*0540*/  IADD3.X R11, PT, PT, RZ, ~R3, RZ, P0, !PT ;  /* 0x80000003ff0b7210 */ /* 0x000fca00007fe4ff */
[-C--:B0-----:R-:W-:Y:S02]  /*0550*/  IMAD R0, R11, R14.reuse, RZ ;  /* 0x0000000e0b007224 */ /* 0x081fe400078e02ff */
[----:B------:R-:W-:-:S04]  /*0560*/  IMAD.WIDE.U32 R12, R7, R14, R12 ;  /* 0x0000000e070c7225 */ /* 0x000fc800078e000c */
[----:B------:R-:W-:-:S04]  /*0570*/  IMAD R7, R7, R15, R0 ;  /* 0x0000000f07077224 */ /* 0x000fc800078e0200 */
[----:B------:R-:W-:-:S07]  /*0580*/  IMAD.IADD R0, R13, 0x1, R7 ;  /* 0x000000010d007824 */ /* 0x000fce00078e0207 */
.L_x_217:
        /* <DEDUP_REMOVED lines=12> */
[----:B------:R-:W-:Y:S01]  /*0650*/  IMAD R7, R0, UR8, RZ ;  /* 0x0000000800077c24 */ /* 0x000fe2000f8e02ff */
[----:B------:R-:W-:-:S03]  /*0660*/  IADD3 R3, PT, PT, R3, R5, RZ ;  /* 0x0000000503037210 */ /* 0x000fc60007ffe0ff */
[C---:B------:R-:W-:Y:S02]  /*0670*/  IMAD R7, R12.reuse, UR9, R7 ;  /* 0x000000090c077c24 */ /* 0x040fe4000f8e0207 */
[----:B------:R-:W-:Y:S01]  /*0680*/  IMAD.WIDE.U32 R4, R12, UR8, R2 ;  /* 0x000000080c047c25 */ /* 0x000fe2000f8e0002 */
[----:B------:R-:W2:Y:S01]  /*0690*/  LDCU.64 UR8, c[0x0][0x358] ;  /* 0x00006b00ff0877ac */ /* 0x000ea20008000a00 */
[----:B------:R-:W3:Y:S01]  /*06a0*/  LDC R3, c[0x0][0x360] ;  /* 0x0000d800ff037b82 */ /* 0x000ee20000000800 */
[----:B------:R-:W-:Y:S01]  /*06b0*/  MOV R2, RZ ;  /* 0x000000ff00027202 */ /* 0x000fe20000000f00 */
[----:B------:R-:W-:Y:S01]  /*06c0*/  IMAD.SHL.U32 R6, R4, 0x2, RZ ;  /* 0x0000000204067824 */ /* 0x000fe200078e00ff */
[----:B------:R-:W-:-:S04]  /*06d0*/  IADD3 R5, PT, PT, R5, R7, RZ ;  /* 0x0000000705057210 */ /* 0x000fc80007ffe0ff */
[----:B0-----:R-:W-:Y:S02]  /*06e0*/  IADD3 R22, P1, PT, R6, UR4, RZ ;  /* 0x0000000406167c10 */ /* 0x001fe4000ff3e0ff */
[----:B------:R-:W-:Y:S02]  /*06f0*/  SHF.L.U64.HI R7, R4, 0x1, R5 ;  /* 0x0000000104077819 */ /* 0x000fe40000010205 */
[----:B------:R-:W-:Y:S02]  /*0700*/  LOP3.LUT R0, R22, 0x1, RZ, 0xc0, !PT ;  /* 0x0000000116007812 */ /* 0x000fe400078ec0ff */
[----:B------:R-:W-:Y:S02]  /*0710*/  IADD3.X R23, PT, PT, R7, UR5, RZ, P1, !PT ;  /* 0x0000000507177c10 */ /* 0x000fe40008ffe4ff */
[----:B------:R-:W-:-:S04]  /*0720*/  ISETP.NE.U32.AND P0, PT, R0, 0x1, PT ;  /* 0x000000010000780c */ /* 0x000fc80003f05070 */
[----:B------:R-:W-:-:S13]  /*0730*/  ISETP.NE.U32.AND.EX P0, PT, RZ, RZ, PT, P0 ;  /* 0x000000ffff00720c */ /* 0x000fda0003f05100 */
[----:B-12---:R-:W-:Y:S05]  /*0740*/  @!P0 BRA `(.L_x_219) ;  /* 0x0000000400408947 */ /* 0x006fea0003800000 */
[----:B------:R-:W0:Y:S02]  /*0750*/  LDCU UR7, c[0x0][0x3c8] ;  /* 0x00007900ff0777ac */ /* 0x000e240008000800 */
[----:B0-----:R-:W-:-:S05]  /*0760*/  IMAD.U32 R0, RZ, RZ, UR7 ;  /* 0x00000007ff007e24 */ /* 0x001fca000f8e00ff */
[----:B------:R-:W-:-:S13]  /*0770*/  ISETP.GE.AND P0, PT, R20, R0, PT ;  /* 0x000000001400720c */ /* 0x000fda0003f06270 */
[----:B------:R-:W-:Y:S05]  /*0780*/  @P0 BRA `(.L_x_220) ;  /* 0x0000000800700947 */ /* 0x000fea0003800000 */
[----:B---3--:R-:W0:Y:S01]  /*0790*/  I2F.U32.RP R10, R3 ;  /* 0x00000003000a7306 */ /* 0x008e220000209000 */
[----:B------:R-:W-:Y:S01]  /*07a0*/  IMAD.IADD R9, R20, 0x1, R3 ;  /* 0x0000000114097824 */ /* 0x000fe200078e0203 */
[----:B------:R-:W-:Y:S01]  /*07b0*/  ISETP.NE.U32.AND P2, PT, R3, RZ, PT ;  /* 0x000000ff0300720c */ /* 0x000fe20003f45070 */
[----:B------:R-:W-:Y:S01]  /*07c0*/  BSSY.RECONVERGENT B1, `(.L_x_221) ;  /* 0x000002e000017945 */ /* 0x000fe20003800200 */
[----:B------:R-:W-:Y:S02]  /*07d0*/  MOV R12, R20 ;  /* 0x00000014000c7202 */ /* 0x000fe40000000f00 */
[CC--:B------:R-:W-:Y:S02]  /*07e0*/  ISETP.GE.U32.AND P0, PT, R9.reuse, R0.reuse, PT ;  /* 0x000000000900720c */ /* 0x0c0fe40003f06070 */
[----:B------:R-:W-:Y:S01]  /*07f0*/  VIMNMX.U32 R2, PT, PT, R9, R0, !PT ;  /* 0x0000000009027248 */ /* 0x000fe20007fe0000 */
[----:B0-----:R-:W0:Y:S02]  /*0800*/  MUFU.RCP R10, R10 ;  /* 0x0000000a000a7308 */ /* 0x001e240000001000 */
[----:B0-----:R-:W-:-:S06]  /*0810*/  IADD3 R4, PT, PT, R10, 0xffffffe, RZ ;  /* 0x0ffffffe0a047810 */ /* 0x001fcc0007ffe0ff */
[----:B------:R0:W1:Y:S02]  /*0820*/  F2I.FTZ.U32.TRUNC.NTZ R5, R4 ;  /* 0x0000000400057305 */ /* 0x000064000021f000 */
[----:B0-----:R-:W-:Y:S01]  /*0830*/  HFMA2 R4, -RZ, RZ, 0, 0 ;  /* 0x00000000ff047431 */ /* 0x001fe200000001ff */
[----:B-1----:R-:W-:-:S05]  /*0840*/  IADD3 R8, PT, PT, RZ, -R5, RZ ;  /* 0x80000005ff087210 */ /* 0x002fca0007ffe0ff */
        /* <DEDUP_REMOVED lines=16> */
[----:B------:R-:W-:Y:S02]  /*0950*/  ISETP.NE.AND P0, PT, R2, 0x3, PT ;  /* 0x000000030200780c */ /* 0x000fe40003f05270 */
[----:B------:R-:W-:-:S11]  /*0960*/  MOV R2, RZ ;  /* 0x000000ff00027202 */ /* 0x000fd60000000f00 */
[----:B------:R-:W-:Y:S05]  /*0970*/  @!P0 BRA `(.L_x_222) ;  /* 0x0000000000488947 */ /* 0x000fea0003800000 */
[----:B------:R-:W-:Y:S01]  /*0980*/  VIADD R2, R5, 0x1 ;  /* 0x0000000105027836 */ /* 0x000fe20000000000 */
[----:B------:R-:W-:Y:S01]  /*0990*/  MOV R12, R20 ;  /* 0x00000014000c7202 */ /* 0x000fe20000000f00 */
[----:B------:R-:W-:-:S03]  /*09a0*/  IMAD.WIDE.U32 R6, R20, 0x2, R6 ;  /* 0x0000000214067825 */ /* 0x000fc600078e0006 */
[----:B------:R-:W-:Y:S02]  /*09b0*/  LOP3.LUT R4, R2, 0x3, RZ, 0xc0, !PT ;  /* 0x0000000302047812 */ /* 0x000fe400078ec0ff */
[----:B------:R-:W-:Y:S02]  /*09c0*/  IADD3 R6, P0, PT, R6, UR4, RZ ;  /* 0x0000000406067c10 */ /* 0x000fe4000ff1e0ff */
[----:B------:R-:W-:Y:S01]  /*09d0*/  MOV R2, RZ ;  /* 0x000000ff00027202 */ /* 0x000fe20000000f00 */
[----:B------:R-:W-:Y:S01]  /*09e0*/  IMAD.MOV R8, RZ, RZ, -R4 ;  /* 0x000000ffff087224 */ /* 0x000fe200078e0a04 */
[----:B------:R-:W-:-:S09]  /*09f0*/  IADD3.X R5, PT, PT, R7, UR5, RZ, P0, !PT ;  /* 0x0000000507057c10 */ /* 0x000fd200087fe4ff */
.L_x_223:
[----:B------:R-:W-:-:S05]  /*0a00*/  MOV R7, R5 ;  /* 0x0000000500077202 */ /* 0x000fca0000000f00 */
[----:B------:R0:W2:Y:S01]  /*0a10*/  LDG.E.U16 R9, desc[UR8][R6.64] ;  /* 0x0000000806097981 */ /* 0x0000a2000c1e1500 */
[----:B------:R-:W-:Y:S01]  /*0a20*/  IADD3 R8, PT, PT, R8, 0x1, RZ ;  /* 0x0000000108087810 */ /* 0x000fe20007ffe0ff */
[C---:B------:R-:W-:Y:S01]  /*0a30*/  IMAD.WIDE.U32 R4, R3.reuse, 0x2, R6 ;  /* 0x0000000203047825 */ /* 0x040fe200078e0006 */
[----:B------:R-:W-:Y:S02]  /*0a40*/  IADD3 R12, PT, PT, R3, R12, RZ ;  /* 0x0000000c030c7210 */ /* 0x000fe40007ffe0ff */
[----:B------:R-:W-:Y:S01]  /*0a50*/  ISETP.NE.AND P0, PT, R8, RZ, PT ;  /* 0x000000ff0800720c */ /* 0x000fe20003f05270 */
[----:B0-----:R-:W-:Y:S02]  /*0a60*/  IMAD.MOV.U32 R6, RZ, RZ, R4 ;  /* 0x000000ffff067224 */ /* 0x001fe400078e0004 */
[----:B--2---:R-:W-:-:S05]  /*0a70*/  HADD2.F32 R9, -RZ, R9.H0_H0 ;  /* 0x20000009ff097230 */ /* 0x004fca0000004100 */
[----:B------:R-:W-:-:S05]  /*0a80*/  FFMA.FTZ R2, R9, R9, R2 ;  /* 0x0000000909027223 */ /* 0x000fca0000010002 */
[----:B------:R-:W-:Y:S05]  /*0a90*/  @P0 BRA `(.L_x_223) ;  /* 0xfffffffc00d80947 */ /* 0x000fea000383ffff */
.L_x_222:
[----:B------:R-:W-:Y:S05]  /*0aa0*/  BSYNC.RECONVERGENT B1 ;  /* 0x0000000000017941 */ /* 0x000fea0003800200 */
.L_x_221:
[----:B------:R-:W-:Y:S05]  /*0ab0*/  @!P1 BRA `(.L_x_220) ;  /* 0x0000000400a49947 */ /* 0x000fea0003800000 */
[----:B------:R-:W-:Y:S01]  /*0ac0*/  BSSY.RECONVERGENT B1, `(.L_x_224) ;  /* 0x0000017000017945 */ /* 0x000fe20003800200 */
.L_x_225:
        /* <DEDUP_REMOVED lines=11> */
[----:B------:R-:W-:-:S04]  /*0b80*/  IADD3 R12, PT, PT, R12, R3, RZ ;  /* 0x000000030c0c7210 */ /* 0x000fc80007ffe0ff */
[----:B------:R-:W-:Y:S01]  /*0b90*/  ISETP.GE.AND P0, PT, R12, R0, PT ;  /* 0x000000000c00720c */ /* 0x000fe20003f06270 */
[----:B--2---:R-:W-:Y:S02]  /*0ba0*/  HADD2.F32 R13, -RZ, R4.H0_H0 ;  /* 0x20000004ff0d7230 */ /* 0x004fe40000004100 */
[----:B---3--:R-:W-:-:S03]  /*0bb0*/  HADD2.F32 R15, -RZ, R6.H0_H0 ;  /* 0x20000006ff0f7230 */ /* 0x008fc60000004100 */
[----:B------:R-:W-:Y:S01]  /*0bc0*/  FFMA.FTZ R2, R13, R13, R2 ;  /* 0x0000000d0d027223 */ /* 0x000fe20000010002 */
[----:B----4-:R-:W-:-:S03]  /*0bd0*/  HADD2.F32 R5, -RZ, R8.H0_H0 ;  /* 0x20000008ff057230 */ /* 0x010fc60000004100 */
[----:B------:R-:W-:Y:S01]  /*0be0*/  FFMA.FTZ R2, R15, R15, R2 ;  /* 0x0000000f0f027223 */ /* 0x000fe20000010002 */
[----:B-----5:R-:W-:-:S03]  /*0bf0*/  HADD2.F32 R7, -RZ, R10.H0_H0 ;  /* 0x2000000aff077230 */ /* 0x020fc60000004100 */
[----:B------:R-:W-:-:S04]  /*0c00*/  FFMA.FTZ R2, R5, R5, R2 ;  /* 0x0000000505027223 */ /* 0x000fc80000010002 */
[----:B------:R-:W-:Y:S01]  /*0c10*/  FFMA.FTZ R2, R7, R7, R2 ;  /* 0x0000000707027223 */ /* 0x000fe20000010002 */
[----:B------:R-:W-:Y:S06]  /*0c20*/  @!P0 BRA `(.L_x_225) ;  /* 0xfffffffc00a88947 */ /* 0x000fec000383ffff */
[----:B------:R-:W-:Y:S05]  /*0c30*/  BSYNC.RECONVERGENT B1 ;  /* 0x0000000000017941 */ /* 0x000fea0003800200 */
.L_x_224:
[----:B------:R-:W-:Y:S05]  /*0c40*/  BRA `(.L_x_220) ;  /* 0x0000000400407947 */ /* 0x000fea0003800000 */
.L_x_219:
[----:B------:R-:W0:Y:S02]  /*0c50*/  LDC R0, c[0x0][0x3c8] ;  /* 0x0000f200ff007b82 */ /* 0x000e240000000800 */
[----:B0-----:R-:W-:-:S05]  /*0c60*/  VIMNMX R9, PT, PT, RZ, R0, PT ;  /* 0x00000000ff097248 */ /* 0x001fca0003fe0100 */
[----:B------:R-:W-:-:S05]  /*0c70*/  IMAD.IADD R5, R0, 0x1, -R9 ;  /* 0x0000000100057824 */ /* 0x000fca00078e0a09 */
[----:B------:R-:W-:-:S13]  /*0c80*/  ISETP.GE.AND P0, PT, R20, R5, PT ;  /* 0x000000051400720c */ /* 0x000fda0003f06270 */
[----:B------:R-:W-:Y:S05]  /*0c90*/  @P0 BRA `(.L_x_220) ;  /* 0x00000004002c0947 */ /* 0x000fea0003800000 */
[----:B---3--:R-:W0:Y:S01]  /*0ca0*/  I2F.U32.RP R8, R3 ;  /* 0x0000000300087306 */ /* 0x008e220000209000 */
        /* <DEDUP_REMOVED lines=23> */
[----:B------:R-:W-:Y:S01]  /*0e20*/  IMAD.IADD R13, R13, 0x1, R4 ;  /* 0x000000010d0d7824 */ /* 0x000fe200078e0204 */
[----:B------:R-:W-:-:S04]  /*0e30*/  MOV R4, R20 ;  /* 0x0000001400047202 */ /* 0x000fc80000000f00 */
[C---:B------:R-:W-:Y:S02]  /*0e40*/  LOP3.LUT R2, R13.reuse, 0x3, RZ, 0xc0, !PT ;  /* 0x000000030d027812 */ /* 0x040fe400078ec0ff */
[----:B------:R-:W-:Y:S02]  /*0e50*/  ISETP.GE.U32.AND P1, PT, R13, 0x3, PT ;  /* 0x000000030d00780c */ /* 0x000fe40003f26070 */
[----:B------:R-:W-:Y:S02]  /*0e60*/  ISETP.NE.AND P0, PT, R2, 0x3, PT ;  /* 0x000000030200780c */ /* 0x000fe40003f05270 */
[----:B------:R-:W-:-:S11]  /*0e70*/  MOV R2, RZ ;  /* 0x000000ff00027202 */ /* 0x000fd60000000f00 */
[----:B------:R-:W-:Y:S05]  /*0e80*/  @!P0 BRA `(.L_x_227) ;  /* 0x00000000004c8947 */ /* 0x000fea0003800000 */
[----:B------:R-:W-:Y:S01]  /*0e90*/  IMAD.WIDE R6, R9, 0x2, R6 ;  /* 0x0000000209067825 */ /* 0x000fe200078e0206 */
[----:B------:R-:W-:-:S03]  /*0ea0*/  MOV R4, R20 ;  /* 0x0000001400047202 */ /* 0x000fc60000000f00 */
[----:B------:R-:W-:Y:S02]  /*0eb0*/  VIADD R2, R13, 0x1 ;  /* 0x000000010d027836 */ /* 0x000fe40000000000 */
[----:B------:R-:W-:-:S03]  /*0ec0*/  IMAD.WIDE.U32 R6, R20, 0x2, R6 ;  /* 0x0000000214067825 */ /* 0x000fc600078e0006 */
[----:B------:R-:W-:Y:S02]  /*0ed0*/  IADD3 R10, P0, PT, R6, UR4, RZ ;  /* 0x00000004060a7c10 */ /* 0x000fe4000ff1e0ff */
[----:B------:R-:W-:Y:S02]  /*0ee0*/  LOP3.LUT R6, R2, 0x3, RZ, 0xc0, !PT ;  /* 0x0000000302067812 */ /* 0x000fe400078ec0ff */
[----:B------:R-:W-:Y:S02]  /*0ef0*/  MOV R2, RZ ;  /* 0x000000ff00027202 */ /* 0x000fe40000000f00 */
[----:B------:R-:W-:Y:S01]  /*0f00*/  IADD3.X R7, PT, PT, R7, UR5, RZ, P0, !PT ;  /* 0x0000000507077c10 */ /* 0x000fe200087fe4ff */
[----:B------:R-:W-:-:S07]  /*0f10*/  IMAD.MOV R8, RZ, RZ, -R6 ;  /* 0x000000ffff087224 */ /* 0x000fce00078e0a06 */
.L_x_228:
        /* <DEDUP_REMOVED lines=10> */
.L_x_227:
[----:B------:R-:W-:Y:S05]  /*0fc0*/  BSYNC.RECONVERGENT B1 ;  /* 0x0000000000017941 */ /* 0x000fea0003800200 */
.L_x_226:
[----:B------:R-:W-:Y:S05]  /*0fd0*/  @!P1 BRA `(.L_x_220) ;  /* 0x00000000005c9947 */ /* 0x000fea0003800000 */
[----:B------:R-:W-:-:S07]  /*0fe0*/  IMAD.WIDE R6, R9, 0x2, R22 ;  /* 0x0000000209067825 */ /* 0x000fce00078e0216 */
.L_x_229:
        /* <DEDUP_REMOVED lines=22> */
.L_x_220:
[----:B------:R-:W-:Y:S05]  /*1150*/  BSYNC.RECONVERGENT B0 ;  /* 0x0000000000007941 */ /* 0x000fea0003800200 */
.L_x_218:
        /* <DEDUP_REMOVED lines=71> */
.L_x_231:
        /* <DEDUP_REMOVED lines=104> */
.L_x_233:
[----:B------:R-:W-:Y:S01]  /*1c50*/  I2FP.F32.S32 R4, R0 ;  /* 0x0000000000047245 */ /* 0x000fe20000201400 */
[----:B------:R-:W0:Y:S05]  /*1c60*/  LDCU UR4, c[0x0][0x3c0] ;  /* 0x00007800ff0477ac */ /* 0x000e2a0008000800 */
[----:B------:R-:W0:Y:S02]  /*1c70*/  MUFU.RCP R4, R4 ;  /* 0x0000000400047308 */ /* 0x000e240000001000 */
[----:B0-----:R-:W-:-:S06]  /*1c80*/  FFMA.FTZ R21, R4, R21, UR4 ;  /* 0x0000000404157e23 */ /* 0x001fcc0008010015 */
[----:B------:R-:W0:Y:S02]  /*1c90*/  MUFU.RSQ R21, R21 ;  /* 0x0000001500157308 */ /* 0x000e240000001400 */
[----:B0-----:R2:W-:Y:S02]  /*1ca0*/  STS [R2], R21 ;  /* 0x0000001502007388 */ /* 0x0015e40000000800 */
.L_x_232:
[----:B------:R-:W-:Y:S05]  /*1cb0*/  BSYNC.RECONVERGENT B0 ;  /* 0x0000000000007941 */ /* 0x000fea0003800200 */
.L_x_230:
        /* <DEDUP_REMOVED lines=11> */
.L_x_234:
[----:B------:R-:W-:-:S06]  /*1d70*/  IMAD.WIDE R8, R20, 0x2, R22 ;  /* 0x0000000214087825 */ /* 0x000fcc00078e0216 */
[----:B------:R-:W2:Y:S01]  /*1d80*/  LDG.E.U16 R8, desc[UR8][R8.64] ;  /* 0x0000000808087981 */ /* 0x000ea2000c1e1500 */
[----:B------:R-:W-:-:S06]  /*1d90*/  IMAD.WIDE R10, R20, 0x2, R4 ;  /* 0x00000002140a7825 */ /* 0x000fcc00078e0204 */
[----:B------:R-:W3:Y:S01]  /*1da0*/  LDG.E.U16.CONSTANT R10, desc[UR8][R10.64] ;  /* 0x000000080a0a7981 */ /* 0x000ee2000c1e9500 */
[----:B--2---:R-:W-:-:S05]  /*1db0*/  HADD2.F32 R13, -RZ, R8.H0_H0 ;  /* 0x20000008ff0d7230 */ /* 0x004fca0000004100 */
[----:B0-----:R-:W-:Y:S01]  /*1dc0*/  FMUL.FTZ R13, R2, R13 ;  /* 0x0000000d020d7220 */ /* 0x001fe20000410000 */
[----:B---3--:R-:W-:-:S04]  /*1dd0*/  HADD2.F32 R12, -RZ, R10.H0_H0 ;  /* 0x2000000aff0c7230 */ /* 0x008fc80000004100 */
[----:B------:R-:W-:-:S05]  /*1de0*/  F2FP.F16.F32.PACK_AB R13, RZ, R13 ;  /* 0x0000000dff0d723e */ /* 0x000fca00000000ff */
[----:B------:R-:W-:-:S05]  /*1df0*/  HADD2.F32 R13, -RZ, R13.H0_H0 ;  /* 0x2000000dff0d7230 */ /* 0x000fca0000004100 */
[----:B------:R-:W-:-:S05]  /*1e00*/  FMUL.FTZ R12, R13, R12 ;  /* 0x0000000c0d0c7220 */ /* 0x000fca0000410000 */
[----:B------:R-:W-:Y:S01]  /*1e10*/  F2FP.F16.F32.PACK_AB R9, RZ, R12 ;  /* 0x0000000cff09723e */ /* 0x000fe200000000ff */
[----:B------:R-:W-:Y:S01]  /*1e20*/  IMAD.WIDE R12, R20, 0x2, R6 ;  /* 0x00000002140c7825 */ /* 0x000fe200078e0206 */
[----:B------:R-:W-:-:S04]  /*1e30*/  IADD3 R20, PT, PT, R3, R20, RZ ;  /* 0x0000001403147210 */ /* 0x000fc80007ffe0ff */
[----:B------:R1:W-:Y:S01]  /*1e40*/  STG.E.U16 desc[UR8][R12.64], R9 ;  /* 0x000000090c007986 */ /* 0x0003e2000c101508 */
[----:B------:R-:W-:-:S13]  /*1e50*/  ISETP.GE.AND P0, PT, R20, R0, PT ;  /* 0x000000001400720c */ /* 0x000fda0003f06270 */
[----:B-1----:R-:W-:Y:S05]  /*1e60*/  @!P0 BRA `(.L_x_234) ;  /* 0xfffffffc00c08947 */ /* 0x002fea000383ffff */
[----:B------:R-:W-:Y:S05]  /*1e70*/  EXIT ;  /* 0x000000000000794d */ /* 0x000fea0003800000 */
        .weak           $__internal_5_$__cuda_sm20_div_s64
        .type           $__internal_5_$__cuda_sm20_div_s64,@function
        .size           $__internal_5_$__cuda_sm20_div_s64,(.L_x_1354 - $__internal_5_$__cuda_sm20_div_s64)
$__internal_5_$__cuda_sm20_div_s64:
        /* <DEDUP_REMOVED lines=83> */
[----:B------:R-:W-:Y:S06]  /*23b0*/  RET.REL.NODEC R6 `(_ZN4vllm15rms_norm_kernelIN3c104HalfELi1ELi4EEEvPT_PKS3_lllllS6_fii) ;  /* 0xffffffdc06107950 */ /* 0x000fec0003c3ffff */
.L_x_235:
        /* <DEDUP_REMOVED lines=12> */
.L_x_1354:


//--------------------- .text._ZN4vllm15rms_norm_kernelIN3c104HalfELi2ELi4EEEvPT_PKS3_lllllS6_fii --------------------------
	.section	.text._ZN4vllm15rms_norm_kernelIN3c104HalfELi2ELi4EEEvPT_PKS3_lllllS6_fii,"ax",@progbits
	.align	128
        .global         _ZN4vllm15rms_norm_kernelIN3c104HalfELi2ELi4EEEvPT_PKS3_lllllS6_fii
        .type           _ZN4vllm15rms_norm_kernelIN3c104HalfELi2ELi4EEEvPT_PKS3_lllllS6_fii,@function
        .size           _ZN4vllm15rms_norm_kernelIN3c104HalfELi2ELi4EEEvPT_PKS3_lllllS6_fii,(.L_x_1355 - _ZN4vllm15rms_norm_kernelIN3c104HalfELi2ELi4EEEvPT_PKS3_lllllS6_fii)
        .other          _ZN4vllm15rms_norm_kernelIN3c104HalfELi2ELi4EEEvPT_PKS3_lllllS6_fii,@"STO_CUDA_ENTRY STV_DEFAULT"
_ZN4vllm15rms_norm_kernelIN3c104HalfELi2ELi4EEEvPT_PKS3_lllllS6_fii:
.text._ZN4vllm15rms_norm_kernelIN3c104HalfELi2ELi4EEEvPT_PKS3_lllllS6_fii:
        /* <DEDUP_REMOVED lines=11> */
[----:B------:R-:W-:Y:S02]  /*00b0*/  ISETP.NE.U32.AND P2, PT, R4, RZ, PT ;  /* 0x000000ff0400720c */ /* 0x000fe40003f45070 */
[----:B------:R-:W-:-:S05]  /*00c0*/  MOV R9, RZ ;  /* 0x000000ff00097202 */ /* 0x000fca0000000f00 */
[----:B0-----:R-:W0:Y:S02]  /*00d0*/  MUFU.RCP R0, R0 ;  /* 0x0000000000007308 */ /* 0x001e240000001000 */
[----:B0-----:R-:W-:-:S06]  /*00e0*/  IADD3 R2, PT, PT, R0, 0xffffffe, RZ ;  /* 0x0ffffffe00027810 */ /* 0x001fcc0007ffe0ff */
[----:B------:R0:W1:Y:S02]  /*00f0*/  F2I.FTZ.U32.TRUNC.NTZ R3, R2 ;  /* 0x0000000200037305 */ /* 0x000064000021f000 */
[----:B0-----:R-:W-:Y:S02]  /*0100*/  HFMA2 R2, -RZ, RZ, 0, 0 ;  /* 0x00000000ff027431 */ /* 0x001fe400000001ff */
[----:B-1----:R-:W-:-:S04]  /*0110*/  IMAD.MOV R5, RZ, RZ, -R3 ;  /* 0x000000ffff057224 */ /* 0x002fc800078e0a03 */
        /* <DEDUP_REMOVED lines=9> */
[----:B------:R-:W-:Y:S02]  /*01b0*/  @P1 IADD3 R3, PT, PT, R3, 0x1, RZ ;  /* 0x0000000103031810 */ /* 0x000fe40007ffe0ff */
[----:B------:R-:W-:-:S05]  /*01c0*/  @!P2 LOP3.LUT R3, RZ, R4, RZ, 0x33, !PT ;  /* 0x00000004ff03a212 */ /* 0x000fca00078e33ff */
[----:B------:R-:W-:-:S04]  /*01d0*/  IMAD.MOV R5, RZ, RZ, -R3 ;  /* 0x000000ffff057224 */ /* 0x000fc800078e0a03 */
[----:B------:R-:W-:Y:S01]  /*01e0*/  IMAD R12, R4, R5, UR6 ;  /* 0x00000006040c7e24 */ /* 0x000fe2000f8e0205 */
[----:B------:R-:W-:Y:S01]  /*01f0*/  MOV R4, R3 ;  /* 0x0000000300047202 */ /* 0x000fe20000000f00 */
[----:B------:R-:W-:Y:S01]  /*0200*/  IMAD.MOV.U32 R5, RZ, RZ, RZ ;  /* 0x000000ffff057224 */ /* 0x000fe200078e00ff */
[----:B------:R-:W-:Y:S06]  /*0210*/  BRA `(.L_x_237) ;  /* 0x00000000003c7947 */ /* 0x000fec0003800000 */
.L_x_236:
[----:B------:R-:W-:Y:S01]  /*0220*/  HFMA2 R9, -RZ, RZ, 0, 0 ;  /* 0x00000000ff097431 */ /* 0x000fe200000001ff */
[----:B------:R-:W-:Y:S01]  /*0230*/  MOV R12, UR6 ;  /* 0x00000006000c7c02 */ /* 0x000fe20008000f00 */
[----:B------:R-:W-:Y:S01]  /*0240*/  IMAD.MOV.U32 R8, RZ, RZ, R4 ;  /* 0x000000ffff087224 */ /* 0x000fe200078e0004 */
[----:B------:R-:W-:-:S07]  /*0250*/  MOV R0, 0x270 ;  /* 0x0000027000007802 */ /* 0x000fce0000000f00 */
[----:B------:R-:W-:Y:S05]  /*0260*/  CALL.REL.NOINC `($__internal_6_$__cuda_sm20_div_s64) ;  /* 0x0000002800f07944 */ /* 0x000fea0003c00000 */
[----:B------:R-:W-:Y:S01]  /*0270*/  IADD3 R7, P0, PT, RZ, -R2, RZ ;  /* 0x80000002ff077210 */ /* 0x000fe20007f1e0ff */
[----:B------:R-:W-:Y:S01]  /*0280*/  IMAD.MOV.U32 R13, RZ, RZ, RZ ;  /* 0x000000ffff0d7224 */ /* 0x000fe200078e00ff */
[----:B------:R-:W-:Y:S02]  /*0290*/  MOV R12, UR6 ;  /* 0x00000006000c7c02 */ /* 0x000fe40008000f00 */
[----:B------:R-:W-:-:S03]  /*02a0*/  IADD3.X R5, PT, PT, RZ, ~R3, RZ, P0, !PT ;  /* 0x80000003ff057210 */ /* 0x000fc600007fe4ff */
[----:B------:R-:W-:-:S04]  /*02b0*/  IMAD.WIDE.U32 R12, R4, R7, R12 ;  /* 0x00000007040c7225 */ /* 0x000fc800078e000c */
[----:B------:R-:W-:Y:S01]  /*02c0*/  IMAD R5, R5, R4, RZ ;  /* 0x0000000405057224 */ /* 0x000fe200078e02ff */
[----:B------:R-:W-:-:S03]  /*02d0*/  MOV R4, R2 ;  /* 0x0000000200047202 */ /* 0x000fc60000000f00 */
[----:B------:R-:W-:-:S05]  /*02e0*/  IMAD R5, R10, R7, R5 ;  /* 0x000000070a057224 */ /* 0x000fca00078e0205 */
[----:B------:R-:W-:Y:S01]  /*02f0*/  IADD3 R9, PT, PT, R13, R5, RZ ;  /* 0x000000050d097210 */ /* 0x000fe20007ffe0ff */
[----:B------:R-:W-:-:S07]  /*0300*/  IMAD.MOV.U32 R5, RZ, RZ, R3 ;  /* 0x000000ffff057224 */ /* 0x000fce00078e0003 */
.L_x_237:
        /* <DEDUP_REMOVED lines=9> */
[----:B0-----:R-:W-:-:S06]  /*03a0*/  IADD3 R2, PT, PT, R0, 0xffffffe, RZ ;  /* 0x0ffffffe00027810 */ /* 0x001fcc0007ffe0ff */
        /* <DEDUP_REMOVED lines=9> */
[----:B------:R-:W-:Y:S01]  /*0440*/  @P0 IADD3 R3, PT, PT, R3, -UR4, RZ ;  /* 0x8000000403030c10 */ /* 0x000fe2000fffe0ff */
[----:B------:R-:W-:-:S03]  /*0450*/  @P0 VIADD R2, R2, 0x1 ;  /* 0x0000000102020836 */ /* 0x000fc60000000000 */
[----:B------:R-:W-:-:S13]  /*0460*/  ISETP.GE.U32.AND P1, PT, R3, UR4, PT ;  /* 0x0000000403007c0c */ /* 0x000fda000bf26070 */
[----:B------:R-:W-:Y:S02]  /*0470*/  @P1 IADD3 R2, PT, PT, R2, 0x1, RZ ;  /* 0x0000000102021810 */ /* 0x000fe40007ffe0ff */
[----:B------:R-:W-:-:S04]  /*0480*/  @!P2 LOP3.LUT R2, RZ, UR4, RZ, 0x33, !PT ;  /* 0x00000004ff02ac12 */ /* 0x000fc8000f8e33ff */
[----:B------:R-:W-:-:S05]  /*0490*/  IADD3 R3, PT, PT, -R2, RZ, RZ ;  /* 0x000000ff02037210 */ /* 0x000fca0007ffe1ff */
[----:B------:R-:W-:Y:S02]  /*04a0*/  IMAD R12, R3, UR4, R12 ;  /* 0x00000004030c7c24 */ /* 0x000fe4000f8e020c */
[----:B------:R-:W-:Y:S01]  /*04b0*/  HFMA2 R3, -RZ, RZ, 0, 0 ;  /* 0x00000000ff037431 */ /* 0x000fe200000001ff */
[----:B------:R-:W-:Y:S06]  /*04c0*/  BRA `(.L_x_239) ;  /* 0x0000000000307947 */ /* 0x000fec0003800000 */
.L_x_238:
[----:B------:R-:W0:Y:S01]  /*04d0*/  LDC R8, c[0x0][0x3a8] ;  /* 0x0000ea00ff087b82 */ /* 0x000e220000000800 */
[----:B------:R-:W-:-:S07]  /*04e0*/  MOV R0, 0x510 ;  /* 0x0000051000007802 */ /* 0x000fce0000000f00 */
[----:B------:R-:W1:Y:S02]  /*04f0*/  LDC R10, c[0x0][0x3ac] ;  /* 0x0000eb00ff0a7b82 */ /* 0x000e640000000800 */
[----:B01----:R-:W-:Y:S05]  /*0500*/  CALL.REL.NOINC `($__internal_6_$__cuda_sm20_div_s64) ;  /* 0x0000002800487944 */ /* 0x003fea0003c00000 */
[----:B------:R-:W0:Y:S01]  /*0510*/  LDC.64 R14, c[0x0][0x3a8] ;  /* 0x0000ea00ff0e7b82 */ /* 0x000e220000000a00 */
[----:B------:R-:W-:Y:S01]  /*0520*/  IADD3 R7, P0, PT, RZ, -R2, RZ ;  /* 0x80000002ff077210 */ /* 0x000fe20007f1e0ff */
[----:B------:R-:W-:-:S03]  /*0530*/  IMAD.MOV.U32 R13, RZ, RZ, R9 ;  /* 0x000000ffff0d7224 */ /* 0x000fc600078e0009 */
[----:B------:R-:W-:-:S05]  /*0540*/  IADD3.X R11, PT, PT, RZ, ~R3, RZ, P0, !PT ;  /* 0x80000003ff0b7210 */ /* 0x000fca00007fe4ff */
[-C--:B0-----:R-:W-:Y:S02]  /*0550*/  IMAD R0, R11, R14.reuse, RZ ;  /* 0x0000000e0b007224 */ /* 0x081fe400078e02ff */
[----:B------:R-:W-:-:S04]  /*0560*/  IMAD.WIDE.U32 R12, R7, R14, R12 ;  /* 0x0000000e070c7225 */ /* 0x000fc800078e000c */
[----:B------:R-:W-:-:S05]  /*0570*/  IMAD R7, R7, R15, R0 ;  /* 0x0000000f07077224 */ /* 0x000fca00078e0200 */
[----:B------:R-:W-:-:S07]  /*0580*/  IADD3 R8, PT, PT, R13, R7, RZ ;  /* 0x000000070d087210 */ /* 0x000fce0007ffe0ff */
.L_x_239:
        /* <DEDUP_REMOVED lines=20> */
[----:B------:R-:W3:Y:S03]  /*06d0*/  LDCU.64 UR8, c[0x0][0x358] ;  /* 0x00006b00ff0877ac */ /* 0x000ee60008000a00 */
[----:B0-----:R-:W-:-:S02]  /*06e0*/  IADD3 R22, P1, PT, R6, UR4, RZ ;  /* 0x0000000406167c10 */ /* 0x001fc4000ff3e0ff */
[----:B------:R-:W-:Y:S02]  /*06f0*/  IADD3 R5, PT, PT, R5, R7, RZ ;  /* 0x0000000705057210 */ /* 0x000fe40007ffe0ff */
[----:B------:R-:W-:Y:S02]  /*0700*/  LOP3.LUT P0, RZ, R22, 0x3, RZ, 0xc0, !PT ;  /* 0x0000000316ff7812 */ /* 0x000fe4000780c0ff */
[----:B------:R-:W-:Y:S02]  /*0710*/  SHF.L.U64.HI R7, R4, 0x1, R5 ;  /* 0x0000000104077819 */ /* 0x000fe40000010205 */
[----:B------:R-:W-:Y:S02]  /*0720*/  ISETP.EQ.U32.OR P0, PT, R2, 0x1, P0 ;  /* 0x000000010200780c */ /* 0x000fe40000702470 */
[----:B------:R-:W-:-:S11]  /*0730*/  IADD3.X R23, PT, PT, R7, UR5, RZ, P1, !PT ;  /* 0x0000000507177c10 */ /* 0x000fd60008ffe4ff */
[----:B--23--:R-:W-:Y:S05]  /*0740*/  @P0 BRA `(.L_x_241) ;  /* 0x0000000400780947 */ /* 0x00cfea0003800000 */
[----:B------:R-:W-:Y:S01]  /*0750*/  SHF.R.S32.HI R5, RZ, 0x1, R0 ;  /* 0x00000001ff057819 */ /* 0x000fe20000011400 */
[----:B------:R-:W-:-:S03]  /*0760*/  IMAD.MOV.U32 R14, RZ, RZ, RZ ;  /* 0x000000ffff0e7224 */ /* 0x000fc600078e00ff */
        /* <DEDUP_REMOVED lines=33> */
[----:B------:R-:W-:Y:S01]  /*0980*/  VIADD R2, R4, 0x1 ;  /* 0x0000000104027836 */ /* 0x000fe20000000000 */
[----:B------:R-:W-:Y:S01]  /*0990*/  MOV R14, RZ ;  /* 0x000000ff000e7202 */ /* 0x000fe20000000f00 */
[----:B------:R-:W-:-:S03]  /*09a0*/  IMAD.WIDE.U32 R6, R20, 0x4, R6 ;  /* 0x0000000414067825 */ /* 0x000fc600078e0006 */
[----:B------:R-:W-:Y:S02]  /*09b0*/  LOP3.LUT R4, R2, 0x3, RZ, 0xc0, !PT ;  /* 0x0000000302047812 */ /* 0x000fe400078ec0ff */
[----:B------:R-:W-:Y:S02]  /*09c0*/  IADD3 R6, P0, PT, R6, UR4, RZ ;  /* 0x0000000406067c10 */ /* 0x000fe4000ff1e0ff */
[----:B------:R-:W-:Y:S01]  /*09d0*/  MOV R2, R20 ;  /* 0x0000001400027202 */ /* 0x000fe20000000f00 */
[----:B------:R-:W-:Y:S01]  /*09e0*/  IMAD.MOV R4, RZ, RZ, -R4 ;  /* 0x000000ffff047224 */ /* 0x000fe200078e0a04 */
[----:B------:R-:W-:-:S09]  /*09f0*/  IADD3.X R7, PT, PT, R7, UR5, RZ, P0, !PT ;  /* 0x0000000507077c10 */ /* 0x000fd200087fe4ff */
.L_x_245:
[----:B------:R-:W-:Y:S02]  /*0a00*/  MOV R8, R6 ;  /* 0x0000000600087202 */ /* 0x000fe40000000f00 */
[----:B------:R-:W-:-:S05]  /*0a10*/  MOV R9, R7 ;  /* 0x0000000700097202 */ /* 0x000fca0000000f00 */
[----:B------:R-:W2:Y:S01]  /*0a20*/  LDG.E R10, desc[UR8][R8.64] ;  /* 0x00000008080a7981 */ /* 0x000ea2000c1e1900 */
[----:B------:R-:W-:Y:S01]  /*0a30*/  IADD3 R4, PT, PT, R4, 0x1, RZ ;  /* 0x0000000104047810 */ /* 0x000fe20007ffe0ff */
[----:B------:R-:W-:-:S03]  /*0a40*/  IMAD.WIDE.U32 R6, R3, 0x4, R8 ;  /* 0x0000000403067825 */ /* 0x000fc600078e0008 */
[----:B------:R-:W-:Y:S01]  /*0a50*/  ISETP.NE.AND P0, PT, R4, RZ, PT ;  /* 0x000000ff0400720c */ /* 0x000fe20003f05270 */
[----:B------:R-:W-:Y:S02]  /*0a60*/  IMAD.IADD R2, R3, 0x1, R2 ;  /* 0x0000000103027824 */ /* 0x000fe400078e0202 */
[--C-:B--2---:R-:W-:Y:S02]  /*0a70*/  HADD2.F32 R11, -RZ, R10.reuse.H0_H0 ;  /* 0x2000000aff0b7230 */ /* 0x104fe40000004100 */
[----:B------:R-:W-:-:S03]  /*0a80*/  HADD2.F32 R13, -RZ, R10.H1_H1 ;  /* 0x3000000aff0d7230 */ /* 0x000fc60000004100 */
[----:B------:R-:W-:-:S04]  /*0a90*/  FFMA.FTZ R14, R11, R11, R14 ;  /* 0x0000000b0b0e7223 */ /* 0x000fc8000001000e */
[----:B------:R-:W-:Y:S01]  /*0aa0*/  FFMA.FTZ R14, R13, R13, R14 ;  /* 0x0000000d0d0e7223 */ /* 0x000fe2000001000e */
[----:B------:R-:W-:Y:S06]  /*0ab0*/  @P0 BRA `(.L_x_245) ;  /* 0xfffffffc00d00947 */ /* 0x000fec000383ffff */
.L_x_244:
[----:B------:R-:W-:Y:S05]  /*0ac0*/  BSYNC.RECONVERGENT B1 ;  /* 0x0000000000017941 */ /* 0x000fea0003800200 */
.L_x_243:
[----:B------:R-:W-:Y:S05]  /*0ad0*/  @!P1 BRA `(.L_x_242) ;  /* 0x0000000c006c9947 */ /* 0x000fea0003800000 */
[----:B------:R-:W-:Y:S01]  /*0ae0*/  BSSY.RECONVERGENT B1, `(.L_x_246) ;  /* 0x0000023000017945 */ /* 0x000fe20003800200 */
[C---:B------:R-:W-:Y:S01]  /*0af0*/  LEA R4, R3.reuse, R2, 0x1 ;  /* 0x0000000203047211 */ /* 0x040fe200078e08ff */
[----:B------:R-:W-:Y:S01]  /*0b00*/  IMAD R6, R3, 0x3, R2 ;  /* 0x0000000303067824 */ /* 0x000fe200078e0202 */
[----:B------:R-:W-:-:S07]  /*0b10*/  IADD3 R7, PT, PT, R2, R3, RZ ;  /* 0x0000000302077210 */ /* 0x000fce0007ffe0ff */
.L_x_247:
[----:B------:R-:W-:-:S04]  /*0b20*/  IMAD.WIDE.U32 R8, R2, 0x4, R22 ;  /* 0x0000000402087825 */ /* 0x000fc800078e0016 */
[--C-:B------:R-:W-:Y:S02]  /*0b30*/  IMAD.WIDE.U32 R10, R7, 0x4, R22.reuse ;  /* 0x00000004070a7825 */ /* 0x100fe400078e0016 */
[----:B------:R-:W2:Y:S02]  /*0b40*/  LDG.E R8, desc[UR8][R8.64] ;  /* 0x0000000808087981 */ /* 0x000ea4000c1e1900 */
[--C-:B------:R-:W-:Y:S02]  /*0b50*/  IMAD.WIDE.U32 R12, R4, 0x4, R22.reuse ;  /* 0x00000004040c7825 */ /* 0x100fe400078e0016 */
[----:B------:R-:W3:Y:S02]  /*0b60*/  LDG.E R10, desc[UR8][R10.64] ;  /* 0x000000080a0a7981 */ /* 0x000ee4000c1e1900 */
[----:B------:R-:W-:Y:S02]  /*0b70*/  IMAD.WIDE.U32 R16, R6, 0x4, R22 ;  /* 0x0000000406107825 */ /* 0x000fe400078e0016 */
[----:B------:R-:W4:Y:S04]  /*0b80*/  LDG.E R12, desc[UR8][R12.64] ;  /* 0x000000080c0c7981 */ /* 0x000f28000c1e1900 */
[----:B------:R-:W5:Y:S01]  /*0b90*/  LDG.E R16, desc[UR8][R16.64] ;  /* 0x0000000810107981 */ /* 0x000f62000c1e1900 */
[C---:B------:R-:W-:Y:S01]  /*0ba0*/  IADD3 R2, PT, PT, R3.reuse, R2, R3 ;  /* 0x0000000203027210 */ /* 0x040fe20007ffe003 */
[C---:B------:R-:W-:Y:S01]  /*0bb0*/  IMAD R4, R3.reuse, 0x4, R4 ;  /* 0x0000000403047824 */ /* 0x040fe200078e0204 */
[----:B------:R-:W-:-:S02]  /*0bc0*/  LEA R7, R3, R7, 0x2 ;  /* 0x0000000703077211 */ /* 0x000fc400078e10ff */
[C---:B------:R-:W-:Y:S02]  /*0bd0*/  IADD3 R2, PT, PT, R3.reuse, R2, R3 ;  /* 0x0000000203027210 */ /* 0x040fe40007ffe003 */
[----:B------:R-:W-:Y:S02]  /*0be0*/  LEA R6, R3, R6, 0x2 ;  /* 0x0000000603067211 */ /* 0x000fe400078e10ff */
[----:B------:R-:W-:Y:S01]  /*0bf0*/  ISETP.GE.AND P0, PT, R2, R5, PT ;  /* 0x000000050200720c */ /* 0x000fe20003f06270 */
[--C-:B--2---:R-:W-:Y:S02]  /*0c00*/  HADD2.F32 R15, -RZ, R8.reuse.H0_H0 ;  /* 0x20000008ff0f7230 */ /* 0x104fe40000004100 */
[----:B------:R-:W-:Y:S02]  /*0c10*/  HADD2.F32 R19, -RZ, R8.H1_H1 ;  /* 0x30000008ff137230 */ /* 0x000fe40000004100 */
[--C-:B---3--:R-:W-:Y:S02]  /*0c20*/  HADD2.F32 R9, -RZ, R10.reuse.H1_H1 ;  /* 0x3000000aff097230 */ /* 0x108fe40000004100 */
[----:B------:R-:W-:Y:S01]  /*0c30*/  FFMA.FTZ R14, R15, R15, R14 ;  /* 0x0000000f0f0e7223 */ /* 0x000fe2000001000e */
[----:B------:R-:W-:-:S02]  /*0c40*/  HADD2.F32 R15, -RZ, R10.H0_H0 ;  /* 0x2000000aff0f7230 */ /* 0x000fc40000004100 */
[----:B----4-:R-:W-:Y:S02]  /*0c50*/  HADD2.F32 R11, -RZ, R12.H0_H0 ;  /* 0x2000000cff0b7230 */ /* 0x010fe40000004100 */
[----:B------:R-:W-:-:S04]  /*0c60*/  FFMA.FTZ R14, R19, R19, R14 ;  /* 0x00000013130e7223 */ /* 0x000fc8000001000e */
[----:B------:R-:W-:-:S04]  /*0c70*/  FFMA.FTZ R14, R15, R15, R14 ;  /* 0x0000000f0f0e7223 */ /* 0x000fc8000001000e */
[----:B------:R-:W-:Y:S01]  /*0c80*/  FFMA.FTZ R14, R9, R9, R14 ;  /* 0x00000009090e7223 */ /* 0x000fe2000001000e */
[----:B------:R-:W-:-:S03]  /*0c90*/  HADD2.F32 R9, -RZ, R12.H1_H1 ;  /* 0x3000000cff097230 */ /* 0x000fc60000004100 */
[----:B------:R-:W-:Y:S01]  /*0ca0*/  FFMA.FTZ R14, R11, R11, R14 ;  /* 0x0000000b0b0e7223 */ /* 0x000fe2000001000e */
[----:B-----5:R-:W-:-:S03]  /*0cb0*/  HADD2.F32 R11, -RZ, R16.H0_H0 ;  /* 0x20000010ff0b7230 */ /* 0x020fc60000004100 */
[----:B------:R-:W-:Y:S01]  /*0cc0*/  FFMA.FTZ R14, R9, R9, R14 ;  /* 0x00000009090e7223 */ /* 0x000fe2000001000e */
[----:B------:R-:W-:-:S03]  /*0cd0*/  HADD2.F32 R9, -RZ, R16.H1_H1 ;  /* 0x30000010ff097230 */ /* 0x000fc60000004100 */
[----:B------:R-:W-:-:S04]  /*0ce0*/  FFMA.FTZ R14, R11, R11, R14 ;  /* 0x0000000b0b0e7223 */ /* 0x000fc8000001000e */
[----:B------:R-:W-:Y:S01]  /*0cf0*/  FFMA.FTZ R14, R9, R9, R14 ;  /* 0x00000009090e7223 */ /* 0x000fe2000001000e */
[----:B------:R-:W-:Y:S06]  /*0d00*/  @!P0 BRA `(.L_x_247) ;  /* 0xfffffffc00848947 */ /* 0x000fec000383ffff */
[----:B------:R-:W-:Y:S05]  /*0d10*/  BSYNC.RECONVERGENT B1 ;  /* 0x0000000000017941 */ /* 0x000fea0003800200 */
.L_x_246:
[----:B------:R-:W-:Y:S05]  /*0d20*/  BRA `(.L_x_242) ;  /* 0x0000000800d87947 */ /* 0x000fea0003800000 */
.L_x_241:
[----:B------:R-:W-:-:S04]  /*0d30*/  IADD3 R2, PT, PT, -R22, RZ, RZ ;  /* 0x000000ff16027210 */ /* 0x000fc80007ffe1ff */
        /* <DEDUP_REMOVED lines=12> */
[----:B------:R-:W-:Y:S01]  /*0e00*/  ISETP.GE.AND P1, PT, R20, R17, PT ;  /* 0x000000111400720c */ /* 0x000fe20003f26270 */
[----:B--2---:R-:W-:-:S05]  /*0e10*/  @!P0 HADD2.F32 R2, -RZ, R2.H0_H0 ;  /* 0x20000002ff028230 */ /* 0x004fca0000004100 */
[----:B------:R-:W-:-:S07]  /*0e20*/  @!P0 FFMA.FTZ R14, R2, R2, RZ ;  /* 0x00000002020e8223 */ /* 0x000fce00000100ff */
        /* <DEDUP_REMOVED lines=9> */
[----:B0-----:R-:W0:Y:S02]  /*0ec0*/  MUFU.RCP R12, R12 ;  /* 0x0000000c000c7308 */ /* 0x001e240000001000 */
[----:B0-----:R-:W-:-:S06]  /*0ed0*/  IADD3 R8, PT, PT, R12, 0xffffffe, RZ ;  /* 0x0ffffffe0c087810 */ /* 0x001fcc0007ffe0ff */
[----:B------:R0:W1:Y:S02]  /*0ee0*/  F2I.FTZ.U32.TRUNC.NTZ R9, R8 ;  /* 0x0000000800097305 */ /* 0x000064000021f000 */
[----:B0-----:R-:W-:Y:S01]  /*0ef0*/  IMAD.MOV.U32 R8, RZ, RZ, RZ ;  /* 0x000000ffff087224 */ /* 0x001fe200078e00ff */
[----:B-1----:R-:W-:-:S05]  /*0f00*/  IADD3 R18, PT, PT, RZ, -R9, RZ ;  /* 0x80000009ff127210 */ /* 0x002fca0007ffe0ff */
        /* <DEDUP_REMOVED lines=14> */
[----:B------:R-:W-:Y:S02]  /*0ff0*/  ISETP.NE.AND P1, PT, R2, 0x3, PT ;  /* 0x000000030200780c */ /* 0x000fe40003f25270 */
[----:B------:R-:W-:-:S11]  /*1000*/  MOV R2, R20 ;  /* 0x0000001400027202 */ /* 0x000fd60000000f00 */
[----:B------:R-:W-:Y:S05]  /*1010*/  @!P1 BRA `(.L_x_251) ;  /* 0x00000000005c9947 */ /* 0x000fea0003800000 */
[----:B------:R-:W-:Y:S01]  /*1020*/  IMAD.WIDE R8, R15, 0x2, RZ ;  /* 0x000000020f087825 */ /* 0x000fe200078e02ff */
[----:B------:R-:W-:-:S03]  /*1030*/  IADD3 R2, PT, PT, R11, 0x1, RZ ;  /* 0x000000010b027810 */ /* 0x000fc60007ffe0ff */
[----:B------:R-:W-:-:S03]  /*1040*/  IMAD.WIDE.U32 R8, R20, 0x4, R8 ;  /* 0x0000000414087825 */ /* 0x000fc600078e0008 */
[----:B------:R-:W-:Y:S02]  /*1050*/  IADD3 R10, P1, P2, R8, UR4, R6 ;  /* 0x00000004080a7c10 */ /* 0x000fe4000fa3e006 */
[----:B------:R-:W-:Y:S01]  /*1060*/  LOP3.LUT R8, R2, 0x3, RZ, 0xc0, !PT ;  /* 0x0000000302087812 */ /* 0x000fe200078ec0ff */
[----:B------:R-:W-:Y:S01]  /*1070*/  IMAD.MOV.U32 R2, RZ, RZ, R20 ;  /* 0x000000ffff027224 */ /* 0x000fe200078e0014 */
[----:B------:R-:W-:Y:S02]  /*1080*/  IADD3 R10, P3, PT, R10, 0x2, RZ ;  /* 0x000000020a0a7810 */ /* 0x000fe40007f7e0ff */
[----:B------:R-:W-:Y:S02]  /*1090*/  IADD3.X R9, PT, PT, R9, UR5, R7, P1, P2 ;  /* 0x0000000509097c10 */ /* 0x000fe40008fe4407 */
[----:B------:R-:W-:Y:S02]  /*10a0*/  IADD3 R12, PT, PT, -R8, RZ, RZ ;  /* 0x000000ff080c7210 */ /* 0x000fe40007ffe1ff */
[----:B------:R-:W-:-:S07]  /*10b0*/  IADD3.X R11, PT, PT, RZ, R9, RZ, P3, !PT ;  /* 0x00000009ff0b7210 */ /* 0x000fce0001ffe4ff */
.L_x_252:
[----:B------:R-:W-:Y:S01]  /*10c0*/  MOV R8, R10 ;  /* 0x0000000a00087202 */ /* 0x000fe20000000f00 */
[----:B------:R-:W-:-:S05]  /*10d0*/  IMAD.MOV.U32 R9, RZ, RZ, R11 ;  /* 0x000000ffff097224 */ /* 0x000fca00078e000b */
[----:B------:R-:W2:Y:S04]  /*10e0*/  LDG.E.U16 R10, desc[UR8][R8.64+-0x2] ;  /* 0xfffffe08080a7981 */ /* 0x000ea8000c1e1500 */
[----:B------:R-:W3:Y:S01]  /*10f0*/  LDG.E.U16 R18, desc[UR8][R8.64] ;  /* 0x0000000808127981 */ /* 0x000ee2000c1e1500 */
[----:B------:R-:W-:Y:S02]  /*1100*/  IADD3 R12, PT, PT, R12, 0x1, RZ ;  /* 0x000000010c0c7810 */ /* 0x000fe40007ffe0ff */
[----:B------:R-:W-:Y:S02]  /*1110*/  IADD3 R2, PT, PT, R3, R2, RZ ;  /* 0x0000000203027210 */ /* 0x000fe40007ffe0ff */
[----:B------:R-:W-:Y:S01]  /*1120*/  ISETP.NE.AND P1, PT, R12, RZ, PT ;  /* 0x000000ff0c00720c */ /* 0x000fe20003f25270 */
[----:B--2---:R-:W-:-:S02]  /*1130*/  HADD2.F32 R13, -RZ, R10.H0_H0 ;  /* 0x2000000aff0d7230 */ /* 0x004fc40000004100 */
[----:B------:R-:W-:-:S04]  /*1140*/  IMAD.WIDE.U32 R10, R3, 0x4, R8 ;  /* 0x00000004030a7825 */ /* 0x000fc800078e0008 */
[----:B------:R-:W-:Y:S01]  /*1150*/  FFMA.FTZ R14, R13, R13, R14 ;  /* 0x0000000d0d0e7223 */ /* 0x000fe2000001000e */
[----:B---3--:R-:W-:-:S05]  /*1160*/  HADD2.F32 R19, -RZ, R18.H0_H0 ;  /* 0x20000012ff137230 */ /* 0x008fca0000004100 */
[----:B------:R-:W-:Y:S01]  /*1170*/  FFMA.FTZ R14, R19, R19, R14 ;  /* 0x00000013130e7223 */ /* 0x000fe2000001000e */
[----:B------:R-:W-:Y:S06]  /*1180*/  @P1 BRA `(.L_x_252) ;  /* 0xfffffffc00cc1947 */ /* 0x000fec000383ffff */
.L_x_251:
[----:B------:R-:W-:Y:S05]  /*1190*/  BSYNC.RECONVERGENT B2 ;  /* 0x0000000000027941 */ /* 0x000fea0003800200 */
.L_x_250:
[----:B------:R-:W-:Y:S05]  /*11a0*/  @!P0 BRA `(.L_x_249) ;  /* 0x0000000000988947 */ /* 0x000fea0003800000 */
[C---:B------:R-:W-:Y:S01]  /*11b0*/  LEA R21, R3.reuse, R2, 0x1 ;  /* 0x0000000203157211 */ /* 0x040fe200078e08ff */
[----:B------:R-:W-:Y:S02]  /*11c0*/  IMAD R24, R3, 0x3, R2 ;  /* 0x0000000303187824 */ /* 0x000fe400078e0202 */
[----:B------:R-:W-:-:S07]  /*11d0*/  IMAD.IADD R25, R2, 0x1, R3 ;  /* 0x0000000102197824 */ /* 0x000fce00078e0203 */
.L_x_253:
        /* <DEDUP_REMOVED lines=9> */
[----:B--2---:R-:W-:-:S05]  /*1270*/  HADD2.F32 R19, -RZ, R18.H0_H0 ;  /* 0x20000012ff137230 */ /* 0x004fca0000004100 */
[----:B------:R-:W-:Y:S01]  /*1280*/  FFMA.FTZ R14, R19, R19, R14 ;  /* 0x00000013130e7223 */ /* 0x000fe2000001000e */
[----:B------:R-:W-:-:S04]  /*1290*/  IMAD.WIDE.U32 R18, R24, 0x4, R4 ;  /* 0x0000000418127825 */ /* 0x000fc800078e0004 */
[----:B---3--:R-:W-:Y:S02]  /*12a0*/  HADD2.F32 R9, -RZ, R8.H0_H0 ;  /* 0x20000008ff097230 */ /* 0x008fe40000004100 */
[----:B------:R-:W2:Y:S03]  /*12b0*/  LDG.E.U16 R8, desc[UR8][R18.64] ;  /* 0x0000000812087981 */ /* 0x000ea6000c1e1500 */
[----:B------:R-:W-:Y:S02]  /*12c0*/  FFMA.FTZ R14, R9, R9, R14 ;  /* 0x00000009090e7223 */ /* 0x000fe4000001000e */
[----:B------:R-:W3:Y:S01]  /*12d0*/  LDG.E.U16 R9, desc[UR8][R18.64+0x2] ;  /* 0x0000020812097981 */ /* 0x000ee2000c1e1500 */
[----:B----4-:R-:W-:Y:S01]  /*12e0*/  HADD2.F32 R11, -RZ, R26.H0_H0 ;  /* 0x2000001aff0b7230 */ /* 0x010fe20000004100 */
[----:B------:R-:W-:Y:S01]  /*12f0*/  IADD3 R2, PT, PT, R3, R2, R3 ;  /* 0x0000000203027210 */ /* 0x000fe20007ffe003 */
[----:B-----5:R-:W-:-:S03]  /*1300*/  HADD2.F32 R27, -RZ, R27.H0_H0 ;  /* 0x2000001bff1b7230 */ /* 0x020fc60000004100 */
[----:B------:R-:W-:Y:S01]  /*1310*/  FFMA.FTZ R14, R11, R11, R14 ;  /* 0x0000000b0b0e7223 */ /* 0x000fe2000001000e */
[----:B------:R-:W-:Y:S01]  /*1320*/  IADD3 R2, PT, PT, R3, R2, R3 ;  /* 0x0000000203027210 */ /* 0x000fe20007ffe003 */
[----:B------:R-:W-:Y:S02]  /*1330*/  HADD2.F32 R11, -RZ, R28.H0_H0 ;  /* 0x2000001cff0b7230 */ /* 0x000fe40000004100 */
[----:B------:R-:W-:Y:S01]  /*1340*/  FFMA.FTZ R14, R27, R27, R14 ;  /* 0x0000001b1b0e7223 */ /* 0x000fe2000001000e */
[----:B------:R-:W-:Y:S01]  /*1350*/  ISETP.GE.AND P0, PT, R2, R17, PT ;  /* 0x000000110200720c */ /* 0x000fe20003f06270 */
[----:B------:R-:W-:Y:S02]  /*1360*/  HADD2.F32 R29, -RZ, R29.H0_H0 ;  /* 0x2000001dff1d7230 */ /* 0x000fe40000004100 */
[----:B------:R-:W-:-:S04]  /*1370*/  FFMA.FTZ R14, R11, R11, R14 ;  /* 0x0000000b0b0e7223 */ /* 0x000fc8000001000e */
[----:B------:R-:W-:Y:S01]  /*1380*/  FFMA.FTZ R14, R29, R29, R14 ;  /* 0x0000001d1d0e7223 */ /* 0x000fe2000001000e */
[C---:B------:R-:W-:Y:S02]  /*1390*/  LEA R25, R3.reuse, R25, 0x2 ;  /* 0x0000001903197211 */ /* 0x040fe400078e10ff */
[C---:B------:R-:W-:Y:S02]  /*13a0*/  LEA R21, R3.reuse, R21, 0x2 ;  /* 0x0000001503157211 */ /* 0x040fe400078e10ff */
[----:B------:R-:W-:Y:S01]  /*13b0*/  LEA R24, R3, R24, 0x2 ;  /* 0x0000001803187211 */ /* 0x000fe200078e10ff */
[----:B--2---:R-:W-:Y:S02]  /*13c0*/  HADD2.F32 R11, -RZ, R8.H0_H0 ;  /* 0x20000008ff0b7230 */ /* 0x004fe40000004100 */
[----:B---3--:R-:W-:-:S03]  /*13d0*/  HADD2.F32 R9, -RZ, R9.H0_H0 ;  /* 0x20000009ff097230 */ /* 0x008fc60000004100 */
[----:B------:R-:W-:-:S04]  /*13e0*/  FFMA.FTZ R14, R11, R11, R14 ;  /* 0x0000000b0b0e7223 */ /* 0x000fc8000001000e */
[----:B------:R-:W-:Y:S01]  /*13f0*/  FFMA.FTZ R14, R9, R9, R14 ;  /* 0x00000009090e7223 */ /* 0x000fe2000001000e */
[----:B------:R-:W-:Y:S06]  /*1400*/  @!P0 BRA `(.L_x_253) ;  /* 0xfffffffc00748947 */ /* 0x000fec000383ffff */
.L_x_249:
[----:B------:R-:W-:Y:S05]  /*1410*/  BSYNC.RECONVERGENT B1 ;  /* 0x0000000000017941 */ /* 0x000fea0003800200 */
.L_x_248:
        /* <DEDUP_REMOVED lines=8> */
[----:B------:R-:W-:Y:S01]  /*14a0*/  VIMNMX R10, PT, PT, R16, R11, !PT ;  /* 0x0000000b100a7248 */ /* 0x000fe20007fe0100 */
[----:B0-----:R-:W0:Y:S02]  /*14b0*/  MUFU.RCP R13, R13 ;  /* 0x0000000d000d7308 */ /* 0x001e240000001000 */
[----:B0-----:R-:W-:-:S06]  /*14c0*/  IADD3 R8, PT, PT, R13, 0xffffffe, RZ ;  /* 0x0ffffffe0d087810 */ /* 0x001fcc0007ffe0ff */
[----:B------:R0:W1:Y:S02]  /*14d0*/  F2I.FTZ.U32.TRUNC.NTZ R9, R8 ;  /* 0x0000000800097305 */ /* 0x000064000021f000 */
[----:B0-----:R-:W-:Y:S01]  /*14e0*/  IMAD.MOV.U32 R8, RZ, RZ, RZ ;  /* 0x000000ffff087224 */ /* 0x001fe200078e00ff */
        /* <DEDUP_REMOVED lines=25> */
.L_x_256:
[----:B------:R-:W-:-:S06]  /*1680*/  IMAD.WIDE R8, R2, 0x2, R6 ;  /* 0x0000000202087825 */ /* 0x000fcc00078e0206 */
[----:B------:R-:W2:Y:S01]  /*1690*/  LDG.E.U16 R8, desc[UR8][R8.64] ;  /* 0x0000000808087981 */ /* 0x000ea2000c1e1500 */
[----:B------:R-:W-:Y:S01]  /*16a0*/  VIADD R10, R10, 0x1 ;  /* 0x000000010a0a7836 */ /* 0x000fe20000000000 */
[----:B------:R-:W-:-:S04]  /*16b0*/  IADD3 R2, PT, PT, R3, R2, RZ ;  /* 0x0000000203027210 */ /* 0x000fc80007ffe0ff */
[----:B------:R-:W-:Y:S01]  /*16c0*/  ISETP.NE.AND P0, PT, R10, RZ, PT ;  /* 0x000000ff0a00720c */ /* 0x000fe20003f05270 */
[----:B--2---:R-:W-:-:S05]  /*16d0*/  HADD2.F32 R11, -RZ, R8.H0_H0 ;  /* 0x20000008ff0b7230 */ /* 0x004fca0000004100 */
[----:B------:R-:W-:-:S07]  /*16e0*/  FFMA.FTZ R14, R11, R11, R14 ;  /* 0x0000000b0b0e7223 */ /* 0x000fce000001000e */
[----:B------:R-:W-:Y:S05]  /*16f0*/  @P0 BRA `(.L_x_256) ;  /* 0xfffffffc00e00947 */ /* 0x000fea000383ffff */
.L_x_255:
[----:B------:R-:W-:Y:S05]  /*1700*/  BSYNC.RECONVERGENT B1 ;  /* 0x0000000000017941 */ /* 0x000fea0003800200 */
.L_x_254:
[----:B------:R-:W-:Y:S05]  /*1710*/  @!P1 BRA `(.L_x_242) ;  /* 0x00000000005c9947 */ /* 0x000fea0003800000 */
[----:B------:R-:W-:-:S07]  /*1720*/  SHF.L.U32 R11, R3, 0x1, RZ ;  /* 0x00000001030b7819 */ /* 0x000fce00000006ff */
.L_x_257:
        /* <DEDUP_REMOVED lines=12> */
[----:B------:R-:W-:Y:S01]  /*17f0*/  ISETP.GE.AND P0, PT, R2, R16, PT ;  /* 0x000000100200720c */ /* 0x000fe20003f06270 */
[----:B--2---:R-:W-:-:S05]  /*1800*/  HADD2.F32 R15, -RZ, R12.H0_H0 ;  /* 0x2000000cff0f7230 */ /* 0x004fca0000004100 */
[----:B------:R-:W-:Y:S01]  /*1810*/  FFMA.FTZ R14, R15, R15, R14 ;  /* 0x0000000f0f0e7223 */ /* 0x000fe2000001000e */
[----:B---3--:R-:W-:-:S05]  /*1820*/  HADD2.F32 R17, -RZ, R18.H0_H0 ;  /* 0x20000012ff117230 */ /* 0x008fca0000004100 */
[----:B------:R-:W-:Y:S01]  /*1830*/  FFMA.FTZ R14, R17, R17, R14 ;  /* 0x00000011110e7223 */ /* 0x000fe2000001000e */
[----:B----4-:R-:W-:Y:S02]  /*1840*/  HADD2.F32 R13, -RZ, R6.H0_H0 ;  /* 0x20000006ff0d7230 */ /* 0x010fe40000004100 */
[----:B-----5:R-:W-:-:S03]  /*1850*/  HADD2.F32 R15, -RZ, R8.H0_H0 ;  /* 0x20000008ff0f7230 */ /* 0x020fc60000004100 */
[----:B------:R-:W-:-:S04]  /*1860*/  FFMA.FTZ R14, R13, R13, R14 ;  /* 0x0000000d0d0e7223 */ /* 0x000fc8000001000e */
[----:B------:R-:W-:Y:S01]  /*1870*/  FFMA.FTZ R14, R15, R15, R14 ;  /* 0x0000000f0f0e7223 */ /* 0x000fe2000001000e */
[----:B------:R-:W-:Y:S06]  /*1880*/  @!P0 BRA `(.L_x_257) ;  /* 0xfffffffc00a88947 */ /* 0x000fec000383ffff */
.L_x_242:
[----:B------:R-:W-:Y:S05]  /*1890*/  BSYNC.RECONVERGENT B0 ;  /* 0x0000000000007941 */ /* 0x000fea0003800200 */
.L_x_240:
        /* <DEDUP_REMOVED lines=71> */
.L_x_259:
        /* <DEDUP_REMOVED lines=104> */
.L_x_261:
[----:B------:R-:W-:Y:S01]  /*2390*/  I2FP.F32.S32 R4, R0 ;  /* 0x0000000000047245 */ /* 0x000fe20000201400 */
[----:B------:R-:W0:Y:S05]  /*23a0*/  LDCU UR4, c[0x0][0x3c0] ;  /* 0x00007800ff0477ac */ /* 0x000e2a0008000800 */
[----:B------:R-:W0:Y:S02]  /*23b0*/  MUFU.RCP R4, R4 ;  /* 0x0000000400047308 */ /* 0x000e240000001000 */
[----:B0-----:R-:W-:-:S06]  /*23c0*/  FFMA.FTZ R21, R4, R21, UR4 ;  /* 0x0000000404157e23 */ /* 0x001fcc0008010015 */
[----:B------:R-:W0:Y:S02]  /*23d0*/  MUFU.RSQ R21, R21 ;  /* 0x0000001500157308 */ /* 0x000e240000001400 */
[----:B0-----:R2:W-:Y:S02]  /*23e0*/  STS [R2], R21 ;  /* 0x0000001502007388 */ /* 0x0015e40000000800 */
.L_x_260:
[----:B------:R-:W-:Y:S05]  /*23f0*/  BSYNC.RECONVERGENT B0 ;  /* 0x0000000000007941 */ /* 0x000fea0003800200 */
.L_x_258:
        /* <DEDUP_REMOVED lines=21> */
[----:B0-----:R-:W-:Y:S02]  /*2550*/  HFMA2 R4, -RZ, RZ, 0, 0 ;  /* 0x00000000ff047431 */ /* 0x001fe400000001ff */
        /* <DEDUP_REMOVED lines=12> */
[----:B------:R-:W-:Y:S02]  /*2620*/  @P1 IADD3 R2, PT, PT, R2, 0x1, RZ ;  /* 0x0000000102021810 */ /* 0x000fe40007ffe0ff */
        /* <DEDUP_REMOVED lines=12> */
.L_x_264:
[----:B-1----:R-:W-:-:S04]  /*26f0*/  IADD3 R10, P1, PT, R6, R22, RZ ;  /* 0x00000016060a7210 */ /* 0x002fc80007f3e0ff */
[----:B------:R-:W-:-:S05]  /*2700*/  IADD3.X R11, PT, PT, R7, R23, RZ, P1, !PT ;  /* 0x00000017070b7210 */ /* 0x000fca0000ffe4ff */
[----:B------:R-:W2:Y:S01]  /*2710*/  LDG.E R10, desc[UR8][R10.64] ;  /* 0x000000080a0a7981 */ /* 0x000ea2000c1e1900 */
[----:B------:R-:W-:-:S04]  /*2720*/  IADD3 R12, P1, PT, R6, UR6, RZ ;  /* 0x00000006060c7c10 */ /* 0x000fc8000ff3e0ff */
[----:B------:R-:W-:-:S05]  /*2730*/  IADD3.X R13, PT, PT, R7, UR7, RZ, P1, !PT ;  /* 0x00000007070d7c10 */ /* 0x000fca0008ffe4ff */
[----:B------:R-:W3:Y:S01]  /*2740*/  LDG.E.CONSTANT R12, desc[UR8][R12.64] ;  /* 0x000000080c0c7981 */ /* 0x000ee2000c1e9900 */
[----:B------:R-:W-:Y:S02]  /*2750*/  VIADD R2, R2, 0x1 ;  /* 0x0000000102027836 */ /* 0x000fe40000000000 */
[--C-:B--2---:R-:W-:Y:S02]  /*2760*/  HADD2.F32 R15, -RZ, R10.reuse.H0_H0 ;  /* 0x2000000aff0f7230 */ /* 0x104fe40000004100 */
[----:B------:R-:W-:Y:S01]  /*2770*/  HADD2.F32 R17, -RZ, R10.H1_H1 ;  /* 0x3000000aff117230 */ /* 0x000fe20000004100 */
[----:B------:R-:W-:Y:S02]  /*2780*/  IADD3 R10, P1, PT, R4, R6, RZ ;  /* 0x00000006040a7210 */ /* 0x000fe40007f3e0ff */
[C---:B0-----:R-:W-:Y:S02]  /*2790*/  FMUL.FTZ R15, R0.reuse, R15 ;  /* 0x0000000f000f7220 */ /* 0x041fe40000410000 */
[----:B------:R-:W-:Y:S01]  /*27a0*/  FMUL.FTZ R17, R0, R17 ;  /* 0x0000001100117220 */ /* 0x000fe20000410000 */
[----:B------:R-:W-:Y:S01]  /*27b0*/  IADD3.X R11, PT, PT, R5, R7, RZ, P1, !PT ;  /* 0x00000007050b7210 */ /* 0x000fe20000ffe4ff */
[----:B------:R-:W-:Y:S01]  /*27c0*/  IMAD.WIDE.U32 R6, R3, 0x4, R6 ;  /* 0x0000000403067825 */ /* 0x000fe200078e0006 */
[----:B------:R-:W-:-:S02]  /*27d0*/  F2FP.F16.F32.PACK_AB R15, RZ, R15 ;  /* 0x0000000fff0f723e */ /* 0x000fc400000000ff */
[----:B------:R-:W-:Y:S01]  /*27e0*/  F2FP.F16.F32.PACK_AB R17, RZ, R17 ;  /* 0x00000011ff11723e */ /* 0x000fe200000000ff */
[--C-:B---3--:R-:W-:Y:S01]  /*27f0*/  HADD2.F32 R8, -RZ, R12.reuse.H0_H0 ;  /* 0x2000000cff087230 */ /* 0x108fe20000004100 */
[----:B------:R-:W-:Y:S01]  /*2800*/  ISETP.NE.AND P1, PT, R2, RZ, PT ;  /* 0x000000ff0200720c */ /* 0x000fe20003f25270 */
[----:B------:R-:W-:Y:S02]  /*2810*/  HADD2.F32 R15, -RZ, R15.H0_H0 ;  /* 0x2000000fff0f7230 */ /* 0x000fe40000004100 */
[----:B------:R-:W-:Y:S02]  /*2820*/  HADD2.F32 R17, -RZ, R17.H0_H0 ;  /* 0x20000011ff117230 */ /* 0x000fe40000004100 */
[----:B------:R-:W-:Y:S02]  /*2830*/  HADD2.F32 R14, -RZ, R12.H1_H1 ;  /* 0x3000000cff0e7230 */ /* 0x000fe40000004100 */
[----:B------:R-:W-:-:S03]  /*2840*/  FMUL.FTZ R8, R15, R8 ;  /* 0x000000080f087220 */ /* 0x000fc60000410000 */
[----:B------:R-:W-:-:S05]  /*2850*/  FMUL.FTZ R17, R17, R14 ;  /* 0x0000000e11117220 */ /* 0x000fca0000410000 */
[----:B------:R-:W-:-:S05]  /*2860*/  F2FP.F16.F32.PACK_AB R17, R17, R8 ;  /* 0x000000081111723e */ /* 0x000fca00000000ff */
[----:B------:R1:W-:Y:S01]  /*2870*/  STG.E desc[UR8][R10.64], R17 ;  /* 0x000000110a007986 */ /* 0x0003e2000c101908 */
[----:B------:R-:W-:Y:S05]  /*2880*/  @P1 BRA `(.L_x_264) ;  /* 0xfffffffc00981947 */ /* 0x000fea000383ffff */
.L_x_263:
[----:B------:R-:W-:Y:S05]  /*2890*/  BSYNC.RECONVERGENT B0 ;  /* 0x0000000000007941 */ /* 0x000fea0003800200 */
.L_x_262:
[----:B------:R-:W-:Y:S05]  /*28a0*/  @!P0 EXIT ;  /* 0x000000000000894d */ /* 0x000fea0003800000 */
[----:B------:R-:W2:Y:S01]  /*28b0*/  LDC.64 R6, c[0x0][0x3b8] ;  /* 0x0000ee00ff067b82 */ /* 0x000ea20000000a00 */
[C---:B-1----:R-:W-:Y:S01]  /*28c0*/  LEA R11, R3.reuse, R20, 0x1 ;  /* 0x00000014030b7211 */ /* 0x042fe200078e08ff */
[----:B------:R-:W-:Y:S01]  /*28d0*/  IMAD R13, R3, 0x3, R20 ;  /* 0x00000003030d7824 */ /* 0x000fe200078e0214 */
[----:B------:R-:W-:-:S07]  /*28e0*/  IADD3 R15, PT, PT, R20, R3, RZ ;  /* 0x00000003140f7210 */ /* 0x000fce0007ffe0ff */
.L_x_265:
[----:B-1----:R-:W-:-:S06]  /*28f0*/  IMAD.WIDE.U32 R16, R20, 0x4, R22 ;  /* 0x0000000414107825 */ /* 0x002fcc00078e0016 */
[----:B------:R-:W3:Y:S01]  /*2900*/  LDG.E R16, desc[UR8][R16.64] ;  /* 0x0000000810107981 */ /* 0x000ee2000c1e1900 */
[----:B--2---:R-:W-:-:S06]  /*2910*/  IMAD.WIDE.U32 R18, R20, 0x4, R6 ;  /* 0x0000000414127825 */ /* 0x004fcc00078e0006 */
[----:B------:R-:W2:Y:S01]  /*2920*/  LDG.E.CONSTANT R18, desc[UR8][R18.64] ;  /* 0x0000000812127981 */ /* 0x000ea2000c1e9900 */
[--C-:B---3--:R-:W-:Y:S02]  /*2930*/  HADD2.F32 R21, -RZ, R16.reuse.H0_H0 ;  /* 0x20000010ff157230 */ /* 0x108fe40000004100 */
[----:B------:R-:W-:Y:S02]  /*2940*/  HADD2.F32 R25, -RZ, R16.H1_H1 ;  /* 0x30000010ff197230 */ /* 0x000fe40000004100 */
[----:B------:R-:W-:-:S04]  /*2950*/  IMAD.WIDE.U32 R16, R20, 0x4, R4 ;  /* 0x0000000414107825 */ /* 0x000fc800078e0004 */
[C---:B0-----:R-:W-:Y:S01]  /*2960*/  FMUL.FTZ R21, R0.reuse, R21 ;  /* 0x0000001500157220 */ /* 0x041fe20000410000 */
[----:B------:R-:W-:Y:S01]  /*2970*/  FMUL.FTZ R25, R0, R25 ;  /* 0x0000001900197220 */ /* 0x000fe20000410000 */
[----:B--2---:R-:W-:-:S03]  /*2980*/  HADD2.F32 R2, -RZ, R18.H0_H0 ;  /* 0x20000012ff027230 */ /* 0x004fc60000004100 */
[----:B------:R-:W-:Y:S01]  /*2990*/  F2FP.F16.F32.PACK_AB R21, RZ, R21 ;  /* 0x00000015ff15723e */ /* 0x000fe200000000ff */
[----:B------:R-:W-:Y:S01]  /*29a0*/  HADD2.F32 R8, -RZ, R18.H1_H1 ;  /* 0x30000012ff087230 */ /* 0x000fe20000004100 */
[----:B------:R-:W-:Y:S01]  /*29b0*/  F2FP.F16.F32.PACK_AB R25, RZ, R25 ;  /* 0x00000019ff19723e */ /* 0x000fe200000000ff */
[----:B------:R-:W-:-:S04]  /*29c0*/  IMAD.WIDE.U32 R18, R15, 0x4, R22 ;  /* 0x000000040f127825 */ /* 0x000fc800078e0016 */
[----:B------:R-:W-:Y:S02]  /*29d0*/  HADD2.F32 R21, -RZ, R21.H0_H0 ;  /* 0x20000015ff157230 */ /* 0x000fe40000004100 */
[----:B------:R-:W-:-:S03]  /*29e0*/  HADD2.F32 R25, -RZ, R25.H0_H0 ;  /* 0x20000019ff197230 */ /* 0x000fc60000004100 */
[----:B------:R-:W-:Y:S02]  /*29f0*/  FMUL.FTZ R2, R21, R2 ;  /* 0x0000000215027220 */ /* 0x000fe40000410000 */
[----:B------:R-:W-:-:S05]  /*2a00*/  FMUL.FTZ R25, R25, R8 ;  /* 0x0000000819197220 */ /* 0x000fca0000410000 */
[----:B------:R-:W-:-:S05]  /*2a10*/  F2FP.F16.F32.PACK_AB R21, R25, R2 ;  /* 0x000000021915723e */ /* 0x000fca00000000ff */
[----:B------:R0:W-:Y:S04]  /*2a20*/  STG.E desc[UR8][R16.64], R21 ;  /* 0x0000001510007986 */ /* 0x0001e8000c101908 */
[----:B------:R-:W2:Y:S01]  /*2a30*/  LDG.E R18, desc[UR8][R18.64] ;  /* 0x0000000812127981 */ /* 0x000ea2000c1e1900 */
[----:B------:R-:W-:-:S06]  /*2a40*/  IMAD.WIDE.U32 R24, R15, 0x4, R6 ;  /* 0x000000040f187825 */ /* 0x000fcc00078e0006 */
[----:B------:R-:W3:Y:S01]  /*2a50*/  LDG.E.CONSTANT R24, desc[UR8][R24.64] ;  /* 0x0000000818187981 */ /* 0x000ee2000c1e9900 */
[----:B0-----:R-:W-:-:S04]  /*2a60*/  IMAD.WIDE.U32 R16, R15, 0x4, R4 ;  /* 0x000000040f107825 */ /* 0x001fc800078e0004 */
[--C-:B--2---:R-:W-:Y:S02]  /*2a70*/  HADD2.F32 R27, -RZ, R18.reuse.H0_H0 ;  /* 0x20000012ff1b7230 */ /* 0x104fe40000004100 */
[----:B------:R-:W-:Y:S02]  /*2a80*/  HADD2.F32 R29, -RZ, R18.H1_H1 ;  /* 0x30000012ff1d7230 */ /* 0x000fe40000004100 */
[----:B------:R-:W-:-:S04]  /*2a90*/  IMAD.WIDE.U32 R18, R11, 0x4, R22 ;  /* 0x000000040b127825 */ /* 0x000fc800078e0016 */
[C---:B------:R-:W-:Y:S01]  /*2aa0*/  FMUL.FTZ R27, R0.reuse, R27 ;  /* 0x0000001b001b7220 */ /* 0x040fe20000410000 */
[----:B------:R-:W-:Y:S01]  /*2ab0*/  FMUL.FTZ R29, R0, R29 ;  /* 0x0000001d001d7220 */ /* 0x000fe20000410000 */
[----:B---3--:R-:W-:-:S03]  /*2ac0*/  HADD2.F32 R2, -RZ, R24.H0_H0 ;  /* 0x20000018ff027230 */ /* 0x008fc60000004100 */
[----:B------:R-:W-:Y:S01]  /*2ad0*/  F2FP.F16.F32.PACK_AB R27, RZ, R27 ;  /* 0x0000001bff1b723e */ /* 0x000fe200000000ff */
[----:B------:R-:W-:Y:S01]  /*2ae0*/  HADD2.F32 R8, -RZ, R24.H1_H1 ;  /* 0x30000018ff087230 */ /* 0x000fe20000004100 */
[----:B------:R-:W-:-:S03]  /*2af0*/  F2FP.F16.F32.PACK_AB R29, RZ, R29 ;  /* 0x0000001dff1d723e */ /* 0x000fc600000000ff */
        /* <DEDUP_REMOVED lines=28> */
[----:B0-----:R-:W-:Y:S01]  /*2cc0*/  IMAD.WIDE.U32 R16, R13, 0x4, R4 ;  /* 0x000000040d107825 */ /* 0x001fe200078e0004 */
[C---:B------:R-:W-:Y:S02]  /*2cd0*/  IADD3 R20, PT, PT, R3.reuse, R20, R3 ;  /* 0x0000001403147210 */ /* 0x040fe40007ffe003 */
[C---:B------:R-:W-:Y:S01]  /*2ce0*/  LEA R11, R3.reuse, R11, 0x2 ;  /* 0x0000000b030b7211 */ /* 0x040fe200078e10ff */
[C---:B------:R-:W-:Y:S01]  /*2cf0*/  IMAD R13, R3.reuse, 0x4, R13 ;  /* 0x00000004030d7824 */ /* 0x040fe200078e020d */
[C---:B------:R-:W-:Y:S02]  /*2d00*/  IADD3 R20, PT, PT, R3.reuse, R20, R3 ;  /* 0x0000001403147210 */ /* 0x040fe40007ffe003 */
[----:B------:R-:W-:Y:S02]  /*2d10*/  LEA R15, R3, R15, 0x2 ;  /* 0x0000000f030f7211 */ /* 0x000fe400078e10ff */
[----:B------:R-:W-:Y:S01]  /*2d20*/  ISETP.GE.AND P0, PT, R20, R9, PT ;  /* 0x000000091400720c */ /* 0x000fe20003f06270 */
[----:B--2---:R-:W-:-:S02]  /*2d30*/  HADD2.F32 R21, -RZ, R18.H0_H0 ;  /* 0x20000012ff157230 */ /* 0x004fc40000004100 */
[----:B------:R-:W-:-:S03]  /*2d40*/  HADD2.F32 R29, -RZ, R18.H1_H1 ;  /* 0x30000012ff1d7230 */ /* 0x000fc60000004100 */
[C---:B------:R-:W-:Y:S02]  /*2d50*/  FMUL.FTZ R21, R0.reuse, R21 ;  /* 0x0000001500157220 */ /* 0x040fe40000410000 */
[----:B------:R-:W-:Y:S01]  /*2d60*/  FMUL.FTZ R29, R0, R29 ;  /* 0x0000001d001d7220 */ /* 0x000fe20000410000 */
[--C-:B---3--:R-:W-:Y:S02]  /*2d70*/  HADD2.F32 R2, -RZ, R24.reuse.H0_H0 ;  /* 0x20000018ff027230 */ /* 0x108fe40000004100 */
        /* <DEDUP_REMOVED lines=8> */
[----:B------:R1:W-:Y:S01]  /*2e00*/  STG.E desc[UR8][R16.64], R29 ;  /* 0x0000001d10007986 */ /* 0x0003e2000c101908 */
[----:B------:R-:W-:Y:S05]  /*2e10*/  @!P0 BRA `(.L_x_265) ;  /* 0xfffffff800b48947 */ /* 0x000fea000383ffff */
[----:B------:R-:W-:Y:S05]  /*2e20*/  EXIT ;  /* 0x000000000000794d */ /* 0x000fea0003800000 */
        .weak           $__internal_6_$__cuda_sm20_div_s64
        .type           $__internal_6_$__cuda_sm20_div_s64,@function
        .size           $__internal_6_$__cuda_sm20_div_s64,(.L_x_1355 - $__internal_6_$__cuda_sm20_div_s64)
$__internal_6_$__cuda_sm20_div_s64:
[----:B------:R-:W-:Y:S02]  /*2e30*/  IADD3 R3, P1, PT, RZ, -R8, RZ ;  /* 0x80000008ff037210 */ /* 0x000fe40007f3e0ff */
[----:B------:R-:W-:Y:S02]  /*2e40*/  ISETP.GE.AND P0, PT, R10, RZ, PT ;  /* 0x000000ff0a00720c */ /* 0x000fe40003f06270 */
[----:B------:R-:W-:Y:S02]  /*2e50*/  IADD3.X R7, PT, PT, RZ, ~R10, RZ, P1, !PT ;  /* 0x8000000aff077210 */ /* 0x000fe40000ffe4ff */
[----:B------:R-:W-:Y:S02]  /*2e60*/  SEL R2, R3, R8, !P0 ;  /* 0x0000000803027207 */ /* 0x000fe40004000000 */
[----:B------:R-:W-:Y:S02]  /*2e70*/  SEL R3, R7, R10, !P0 ;  /* 0x0000000a07037207 */ /* 0x000fe40004000000 */
[----:B------:R-:W-:-:S02]  /*2e80*/  ISETP.GE.AND P3, PT, R9, RZ, PT ;  /* 0x000000ff0900720c */ /* 0x000fc40003f66270 */
[----:B------:R-:W0:Y:S08]  /*2e90*/  I2F.U64.RP R11, R2 ;  /* 0x00000002000b7312 */ /* 0x000e300000309000 */
[----:B0-----:R-:W0:Y:S02]  /*2ea0*/  MUFU.RCP R11, R11 ;  /* 0x0000000b000b7308 */ /* 0x001e240000001000 */
[----:B0-----:R-:W-:-:S06]  /*2eb0*/  IADD3 R6, PT, PT, R11, 0x1ffffffe, RZ ;  /* 0x1ffffffe0b067810 */ /* 0x001fcc0007ffe0ff */
[----:B------:R-:W0:Y:S02]  /*2ec0*/  F2I.U64.TRUNC R6, R6 ;  /* 0x0000000600067311 */ /* 0x000e24000020d800 */
[----:B0-----:R-:W-:-:S04]  /*2ed0*/  IMAD.WIDE.U32 R14, R6, R2, RZ ;  /* 0x00000002060e7225 */ /* 0x001fc800078e00ff */
[C---:B------:R-:W-:Y:S01]  /*2ee0*/  IMAD R13, R6.reuse, R3, R15 ;  /* 0x00000003060d7224 */ /* 0x040fe200078e020f */
[----:B------:R-:W-:Y:S02]  /*2ef0*/  IADD3 R17, P0, PT, RZ, -R14, RZ ;  /* 0x8000000eff117210 */ /* 0x000fe40007f1e0ff */
[----:B------:R-:W-:Y:S01]  /*2f00*/  MOV R15, R6 ;  /* 0x00000006000f7202 */ /* 0x000fe20000000f00 */
[----:B------:R-:W-:Y:S02]  /*2f10*/  IMAD R13, R7, R2, R13 ;  /* 0x00000002070d7224 */ /* 0x000fe400078e020d */
[----:B------:R-:W-:-:S04]  /*2f20*/  IMAD.HI.U32 R14, R6, R17, RZ ;  /* 0x00000011060e7227 */ /* 0x000fc800078e00ff */
[----:B------:R-:W-:-:S04]  /*2f30*/  IMAD.X R13, RZ, RZ, ~R13, P0 ;  /* 0x000000ffff0d7224 */ /* 0x000fc800000e0e0d */
        /* <DEDUP_REMOVED lines=29> */
[----:B------:R-:W-:-:S05]  /*3110*/  IMAD.HI.U32 R6, P0, R16, R11, R6 ;  /* 0x0000000b10067227 */ /* 0x000fca0007800006 */
[----:B------:R-:W-:Y:S02]  /*3120*/  IADD3 R15, P1, PT, R15, R6, RZ ;  /* 0x000000060f0f7210 */ /* 0x000fe40007f3e0ff */
[----:B------:R-:W-:-:S03]  /*3130*/  IADD3.X R17, PT, PT, R17, RZ, RZ, P0, !PT ;  /* 0x000000ff11117210 */ /* 0x000fc600007fe4ff */
[----:B------:R-:W-:-:S04]  /*3140*/  IMAD.WIDE.U32 R6, R15, R2, RZ ;  /* 0x000000020f067225 */ /* 0x000fc800078e00ff */
[----:B------:R-:W-:Y:S01]  /*3150*/  IMAD.X R17, RZ, RZ, R17, P1 ;  /* 0x000000ffff117224 */ /* 0x000fe200008e0611 */
[----:B------:R-:W-:Y:S01]  /*3160*/  IADD3 R19, P1, PT, -R6, R11, RZ ;  /* 0x0000000b06137210 */ /* 0x000fe20007f3e1ff */
[----:B------:R-:W-:-:S03]  /*3170*/  IMAD R7, R15, R3, R7 ;  /* 0x000000030f077224 */ /* 0x000fc600078e0207 */
[-C--:B------:R-:W-:Y:S01]  /*3180*/  ISETP.GE.U32.AND P0, PT, R19, R2.reuse, PT ;  /* 0x000000021300720c */ /* 0x080fe20003f06070 */
[----:B------:R-:W-:-:S05]  /*3190*/  IMAD R6, R17, R2, R7 ;  /* 0x0000000211067224 */ /* 0x000fca00078e0207 */
[----:B------:R-:W-:Y:S02]  /*31a0*/  IADD3.X R13, PT, PT, ~R6, R13, RZ, P1, !PT ;  /* 0x0000000d060d7210 */ /* 0x000fe40000ffe5ff */
[----:B------:R-:W-:Y:S02]  /*31b0*/  IADD3 R7, P1, PT, R19, -R2, RZ ;  /* 0x8000000213077210 */ /* 0x000fe40007f3e0ff */
[-C--:B------:R-:W-:Y:S02]  /*31c0*/  ISETP.GE.U32.AND.EX P0, PT, R13, R3.reuse, PT, P0 ;  /* 0x000000030d00720c */ /* 0x080fe40003f06100 */
[----:B------:R-:W-:Y:S02]  /*31d0*/  IADD3 R6, P2, PT, R15, 0x1, RZ ;  /* 0x000000010f067810 */ /* 0x000fe40007f5e0ff */
[----:B------:R-:W-:Y:S02]  /*31e0*/  IADD3.X R11, PT, PT, R13, ~R3, RZ, P1, !PT ;  /* 0x800000030d0b7210 */ /* 0x000fe40000ffe4ff */
[----:B------:R-:W-:-:S02]  /*31f0*/  SEL R7, R7, R19, P0 ;  /* 0x0000001307077207 */ /* 0x000fc40000000000 */
[----:B------:R-:W-:Y:S02]  /*3200*/  IADD3.X R14, PT, PT, RZ, R17, RZ, P2, !PT ;  /* 0x00000011ff0e7210 */ /* 0x000fe400017fe4ff */
[----:B------:R-:W-:Y:S02]  /*3210*/  SEL R15, R6, R15, P0 ;  /* 0x0000000f060f7207 */ /* 0x000fe40000000000 */
[----:B------:R-:W-:Y:S02]  /*3220*/  SEL R11, R11, R13, P0 ;  /* 0x0000000d0b0b7207 */ /* 0x000fe40000000000 */
[----:B------:R-:W-:Y:S02]  /*3230*/  ISETP.GE.U32.AND P1, PT, R7, R2, PT ;  /* 0x000000020700720c */ /* 0x000fe40003f26070 */
[----:B------:R-:W-:Y:S02]  /*3240*/  SEL R6, R14, R17, P0 ;  /* 0x000000110e067207 */ /* 0x000fe40000000000 */
[----:B------:R-:W-:-:S02]  /*3250*/  IADD3 R2, P2, PT, R15, 0x1, RZ ;  /* 0x000000010f027810 */ /* 0x000fc40007f5e0ff */
[----:B------:R-:W-:Y:S02]  /*3260*/  ISETP.GE.U32.AND.EX P0, PT, R11, R3, PT, P1 ;  /* 0x000000030b00720c */ /* 0x000fe40003f06110 */
[----:B------:R-:W-:Y:S01]  /*3270*/  LOP3.LUT R11, R10, R9, RZ, 0x3c, !PT ;  /* 0x000000090a0b7212 */ /* 0x000fe200078e3cff */
[----:B------:R-:W-:Y:S01]  /*3280*/  IMAD.X R3, RZ, RZ, R6, P2 ;  /* 0x000000ffff037224 */ /* 0x000fe200010e0606 */
[----:B------:R-:W-:Y:S02]  /*3290*/  SEL R2, R2, R15, P0 ;  /* 0x0000000f02027207 */ /* 0x000fe40000000000 */
[----:B------:R-:W-:Y:S02]  /*32a0*/  ISETP.GE.AND P1, PT, R11, RZ, PT ;  /* 0x000000ff0b00720c */ /* 0x000fe40003f26270 */
[----:B------:R-:W-:Y:S02]  /*32b0*/  SEL R3, R3, R6, P0 ;  /* 0x0000000603037207 */ /* 0x000fe40000000000 */
[----:B------:R-:W-:-:S02]  /*32c0*/  IADD3 R7, P2, PT, RZ, -R2, RZ ;  /* 0x80000002ff077210 */ /* 0x000fc40007f5e0ff */
[----:B------:R-:W-:Y:S02]  /*32d0*/  ISETP.NE.U32.AND P0, PT, R8, RZ, PT ;  /* 0x000000ff0800720c */ /* 0x000fe40003f05070 */
[-C--:B------:R-:W-:Y:S02]  /*32e0*/  IADD3.X R6, PT, PT, RZ, ~R3.reuse, RZ, P2, !PT ;  /* 0x80000003ff067210 */ /* 0x080fe400017fe4ff */
[----:B------:R-:W-:Y:S01]  /*32f0*/  SEL R2, R7, R2, !P1 ;  /* 0x0000000207027207 */ /* 0x000fe20004800000 */
[----:B------:R-:W-:Y:S01]  /*3300*/  HFMA2 R7, -RZ, RZ, 0, 0 ;  /* 0x00000000ff077431 */ /* 0x000fe200000001ff */
[----:B------:R-:W-:Y:S02]  /*3310*/  SEL R3, R6, R3, !P1 ;  /* 0x0000000306037207 */ /* 0x000fe40004800000 */
[----:B------:R-:W-:Y:S02]  /*3320*/  MOV R6, R0 ;  /* 0x0000000000067202 */ /* 0x000fe40000000f00 */
[----:B------:R-:W-:-:S04]  /*3330*/  ISETP.NE.AND.EX P0, PT, R10, RZ, PT, P0 ;  /* 0x000000ff0a00720c */ /* 0x000fc80003f05300 */
[----:B------:R-:W-:Y:S02]  /*3340*/  SEL R2, R2, 0xffffffff, P0 ;  /* 0xffffffff02027807 */ /* 0x000fe40000000000 */
[----:B------:R-:W-:Y:S01]  /*3350*/  SEL R3, R3, 0xffffffff, P0 ;  /* 0xffffffff03037807 */ /* 0x000fe20000000000 */
[----:B------:R-:W-:Y:S06]  /*3360*/  RET.REL.NODEC R6 `(_ZN4vllm15rms_norm_kernelIN3c104HalfELi2ELi4EEEvPT_PKS3_lllllS6_fii) ;  /* 0xffffffcc06247950 */ /* 0x000fec0003c3ffff */
.L_x_266:
        /* <DEDUP_REMOVED lines=9> */
.L_x_1355:


//--------------------- .text._ZN4vllm15rms_norm_kernelIN3c104HalfELi4ELi4EEEvPT_PKS3_lllllS6_fii --------------------------
	.section	.text._ZN4vllm15rms_norm_kernelIN3c104HalfELi4ELi4EEEvPT_PKS3_lllllS6_fii,"ax",@progbits
	.align	128
        .global         _ZN4vllm15rms_norm_kernelIN3c104HalfELi4ELi4EEEvPT_PKS3_lllllS6_fii
        .type           _ZN4vllm15rms_norm_kernelIN3c104HalfELi4ELi4EEEvPT_PKS3_lllllS6_fii,@function
        .size           _ZN4vllm15rms_norm_kernelIN3c104HalfELi4ELi4EEEvPT_PKS3_lllllS6_fii,(.L_x_1356 - _ZN4vllm15rms_norm_kernelIN3c104HalfELi4ELi4EEEvPT_PKS3_lllllS6_fii)
        .other          _ZN4vllm15rms_norm_kernelIN3c104HalfELi4ELi4EEEvPT_PKS3_lllllS6_fii,@"STO_CUDA_ENTRY STV_DEFAULT"
_ZN4vllm15rms_norm_kernelIN3c104HalfELi4ELi4EEEvPT_PKS3_lllllS6_fii:
.text._ZN4vllm15rms_norm_kernelIN3c104HalfELi4ELi4EEEvPT_PKS3_lllllS6_fii:
        /* <DEDUP_REMOVED lines=16> */
[----:B0-----:R-:W-:Y:S01]  /*0100*/  HFMA2 R2, -RZ, RZ, 0, 0 ;  /* 0x00000000ff027431 */ /* 0x001fe200000001ff */
[----:B-1----:R-:W-:-:S05]  /*0110*/  IADD3 R5, PT, PT, RZ, -R3, RZ ;  /* 0x80000003ff057210 */ /* 0x002fca0007ffe0ff */
[----:B------:R-:W-:-:S04]  /*0120*/  IMAD R5, R5, R4, RZ ;  /* 0x0000000405057224 */ /* 0x000fc800078e02ff */
[----:B------:R-:W-:-:S06]  /*0130*/  IMAD.HI.U32 R3, R3, R5, R2 ;  /* 0x0000000503037227 */ /* 0x000fcc00078e0002 */
[----:B------:R-:W-:-:S05]  /*0140*/  IMAD.HI.U32 R3, R3, UR6, RZ ;  /* 0x0000000603037c27 */ /* 0x000fca000f8e00ff */
[----:B------:R-:W-:-:S05]  /*0150*/  IADD3 R5, PT, PT, -R3, RZ, RZ ;  /* 0x000000ff03057210 */ /* 0x000fca0007ffe1ff */
[----:B------:R-:W-:-:S05]  /*0160*/  IMAD R5, R4, R5, UR6 ;  /* 0x0000000604057e24 */ /* 0x000fca000f8e0205 */
[----:B------:R-:W-:-:S13]  /*0170*/  ISETP.GE.U32.AND P0, PT, R5, R4, PT ;  /* 0x000000040500720c */ /* 0x000fda0003f06070 */
[-C--:B------:R-:W-:Y:S02]  /*0180*/  @P0 IADD3 R5, PT, PT, R5, -R4.reuse, RZ ;  /* 0x8000000405050210 */ /* 0x080fe40007ffe0ff */
[----:B------:R-:W-:Y:S02]  /*0190*/  @P0 IADD3 R3, PT, PT, R3, 0x1, RZ ;  /* 0x0000000103030810 */ /* 0x000fe40007ffe0ff */
[----:B------:R-:W-:-:S13]  /*01a0*/  ISETP.GE.U32.AND P1, PT, R5, R4, PT ;  /* 0x000000040500720c */ /* 0x000fda0003f26070 */
[----:B------:R-:W-:Y:S02]  /*01b0*/  @P1 IADD3 R3, PT, PT, R3, 0x1, RZ ;  /* 0x0000000103031810 */ /* 0x000fe40007ffe0ff */
[----:B------:R-:W-:-:S04]  /*01c0*/  @!P2 LOP3.LUT R3, RZ, R4, RZ, 0x33, !PT ;  /* 0x00000004ff03a212 */ /* 0x000fc800078e33ff */
[----:B------:R-:W-:-:S05]  /*01d0*/  IADD3 R5, PT, PT, -R3, RZ, RZ ;  /* 0x000000ff03057210 */ /* 0x000fca0007ffe1ff */
[----:B------:R-:W-:Y:S02]  /*01e0*/  IMAD R12, R4, R5, UR6 ;  /* 0x00000006040c7e24 */ /* 0x000fe4000f8e0205 */
[----:B------:R-:W-:Y:S01]  /*01f0*/  HFMA2 R5, -RZ, RZ, 0, 0 ;  /* 0x00000000ff057431 */ /* 0x000fe200000001ff */
[----:B------:R-:W-:Y:S01]  /*0200*/  MOV R4, R3 ;  /* 0x0000000300047202 */ /* 0x000fe20000000f00 */
[----:B------:R-:W-:Y:S06]  /*0210*/  BRA `(.L_x_268) ;  /* 0x00000000003c7947 */ /* 0x000fec0003800000 */
.L_x_267:
[----:B------:R-:W-:Y:S02]  /*0220*/  MOV R12, UR6 ;  /* 0x00000006000c7c02 */ /* 0x000fe40008000f00 */
[----:B------:R-:W-:Y:S02]  /*0230*/  MOV R9, RZ ;  /* 0x000000ff00097202 */ /* 0x000fe40000000f00 */
[----:B------:R-:W-:Y:S02]  /*0240*/  MOV R8, R4 ;  /* 0x0000000400087202 */ /* 0x000fe40000000f00 */
[----:B------:R-:W-:-:S07]  /*0250*/  MOV R0, 0x270 ;  /* 0x0000027000007802 */ /* 0x000fce0000000f00 */
[----:B------:R-:W-:Y:S05]  /*0260*/  CALL.REL.NOINC `($__internal_7_$__cuda_sm20_div_s64) ;  /* 0x0000003400007944 */ /* 0x000fea0003c00000 */
[----:B------:R-:W-:Y:S01]  /*0270*/  IADD3 R7, P0, PT, RZ, -R2, RZ ;  /* 0x80000002ff077210 */ /* 0x000fe20007f1e0ff */
[----:B------:R-:W-:Y:S01]  /*0280*/  HFMA2 R13, -RZ, RZ, 0, 0 ;  /* 0x00000000ff0d7431 */ /* 0x000fe200000001ff */
[----:B------:R-:W-:-:S03]  /*0290*/  MOV R12, UR6 ;  /* 0x00000006000c7c02 */ /* 0x000fc60008000f00 */
[----:B------:R-:W-:-:S04]  /*02a0*/  IMAD.X R5, RZ, RZ, ~R3, P0 ;  /* 0x000000ffff057224 */ /* 0x000fc800000e0e03 */
[----:B------:R-:W-:Y:S02]  /*02b0*/  IMAD R5, R5, R4, RZ ;  /* 0x0000000405057224 */ /* 0x000fe400078e02ff */
[----:B------:R-:W-:Y:S01]  /*02c0*/  IMAD.WIDE.U32 R12, R4, R7, R12 ;  /* 0x00000007040c7225 */ /* 0x000fe200078e000c */
[----:B------:R-:W-:-:S03]  /*02d0*/  MOV R4, R2 ;  /* 0x0000000200047202 */ /* 0x000fc60000000f00 */
[----:B------:R-:W-:-:S05]  /*02e0*/  IMAD R5, R10, R7, R5 ;  /* 0x000000070a057224 */ /* 0x000fca00078e0205 */
[----:B------:R-:W-:Y:S02]  /*02f0*/  IADD3 R9, PT, PT, R13, R5, RZ ;  /* 0x000000050d097210 */ /* 0x000fe40007ffe0ff */
[----:B------:R-:W-:-:S07]  /*0300*/  MOV R5, R3 ;  /* 0x0000000300057202 */ /* 0x000fce0000000f00 */
.L_x_268:
        /* <DEDUP_REMOVED lines=11> */
[----:B0-----:R-:W-:Y:S01]  /*03c0*/  HFMA2 R2, -RZ, RZ, 0, 0 ;  /* 0x00000000ff027431 */ /* 0x001fe200000001ff */
[----:B-1----:R-:W-:-:S05]  /*03d0*/  IADD3 R7, PT, PT, RZ, -R3, RZ ;  /* 0x80000003ff077210 */ /* 0x002fca0007ffe0ff */
[----:B------:R-:W-:-:S04]  /*03e0*/  IMAD R7, R7, UR4, RZ ;  /* 0x0000000407077c24 */ /* 0x000fc8000f8e02ff */
[----:B------:R-:W-:-:S06]  /*03f0*/  IMAD.HI.U32 R3, R3, R7, R2 ;  /* 0x0000000703037227 */ /* 0x000fcc00078e0002 */
[----:B------:R-:W-:-:S05]  /*0400*/  IMAD.HI.U32 R2, R3, R12, RZ ;  /* 0x0000000c03027227 */ /* 0x000fca00078e00ff */
[----:B------:R-:W-:-:S05]  /*0410*/  IADD3 R3, PT, PT, -R2, RZ, RZ ;  /* 0x000000ff02037210 */ /* 0x000fca0007ffe1ff */
[----:B------:R-:W-:-:S05]  /*0420*/  IMAD R3, R3, UR4, R12 ;  /* 0x0000000403037c24 */ /* 0x000fca000f8e020c */
[----:B------:R-:W-:-:S13]  /*0430*/  ISETP.GE.U32.AND P0, PT, R3, UR4, PT ;  /* 0x0000000403007c0c */ /* 0x000fda000bf06070 */
[----:B------:R-:W-:Y:S02]  /*0440*/  @P0 IADD3 R3, PT, PT, R3, -UR4, RZ ;  /* 0x8000000403030c10 */ /* 0x000fe4000fffe0ff */
[----:B------:R-:W-:Y:S02]  /*0450*/  @P0 IADD3 R2, PT, PT, R2, 0x1, RZ ;  /* 0x0000000102020810 */ /* 0x000fe40007ffe0ff */
[----:B------:R-:W-:-:S13]  /*0460*/  ISETP.GE.U32.AND P1, PT, R3, UR4, PT ;  /* 0x0000000403007c0c */ /* 0x000fda000bf26070 */
[----:B------:R-:W-:Y:S02]  /*0470*/  @P1 IADD3 R2, PT, PT, R2, 0x1, RZ ;  /* 0x0000000102021810 */ /* 0x000fe40007ffe0ff */
[----:B------:R-:W-:-:S04]  /*0480*/  @!P2 LOP3.LUT R2, RZ, UR4, RZ, 0x33, !PT ;  /* 0x00000004ff02ac12 */ /* 0x000fc8000f8e33ff */
[----:B------:R-:W-:-:S05]  /*0490*/  IADD3 R3, PT, PT, -R2, RZ, RZ ;  /* 0x000000ff02037210 */ /* 0x000fca0007ffe1ff */
[----:B------:R-:W-:Y:S01]  /*04a0*/  IMAD R12, R3, UR4, R12 ;  /* 0x00000004030c7c24 */ /* 0x000fe2000f8e020c */
[----:B------:R-:W-:Y:S01]  /*04b0*/  MOV R3, RZ ;  /* 0x000000ff00037202 */ /* 0x000fe20000000f00 */
[----:B------:R-:W-:Y:S06]  /*04c0*/  BRA `(.L_x_270) ;  /* 0x0000000000307947 */ /* 0x000fec0003800000 */
.L_x_269:
[----:B------:R-:W0:Y:S01]  /*04d0*/  LDC R8, c[0x0][0x3a8] ;  /* 0x0000ea00ff087b82 */ /* 0x000e220000000800 */
[----:B------:R-:W-:-:S07]  /*04e0*/  MOV R0, 0x510 ;  /* 0x0000051000007802 */ /* 0x000fce0000000f00 */
[----:B------:R-:W1:Y:S02]  /*04f0*/  LDC R10, c[0x0][0x3ac] ;  /* 0x0000eb00ff0a7b82 */ /* 0x000e640000000800 */
[----:B01----:R-:W-:Y:S05]  /*0500*/  CALL.REL.NOINC `($__internal_7_$__cuda_sm20_div_s64) ;  /* 0x0000003000587944 */ /* 0x003fea0003c00000 */
[----:B------:R-:W0:Y:S01]  /*0510*/  LDC.64 R14, c[0x0][0x3a8] ;  /* 0x0000ea00ff0e7b82 */ /* 0x000e220000000a00 */
[----:B------:R-:W-:Y:S02]  /*0520*/  IADD3 R7, P0, PT, RZ, -R2, RZ ;  /* 0x80000002ff077210 */ /* 0x000fe40007f1e0ff */
[----:B------:R-:W-:Y:S02]  /*0530*/  MOV R13, R9 ;  /* 0x00000009000d7202 */ /* 0x000fe40000000f00 */
[----:B------:R-:W-:-:S05]  /*0540*/  IADD3.X R11, PT, PT, RZ, ~R3, RZ, P0, !PT ;  /* 0x80000003ff0b7210 */ /* 0x000fca00007fe4ff */
[-C--:B0-----:R-:W-:Y:S02]  /*0550*/  IMAD R0, R11, R14.reuse, RZ ;  /* 0x0000000e0b007224 */ /* 0x081fe400078e02ff */
[----:B------:R-:W-:-:S04]  /*0560*/  IMAD.WIDE.U32 R12, R7, R14, R12 ;  /* 0x0000000e070c7225 */ /* 0x000fc800078e000c */
[----:B------:R-:W-:-:S05]  /*0570*/  IMAD R7, R7, R15, R0 ;  /* 0x0000000f07077224 */ /* 0x000fca00078e0200 */
[----:B------:R-:W-:-:S07]  /*0580*/  IADD3 R8, PT, PT, R13, R7, RZ ;  /* 0x000000070d087210 */ /* 0x000fce0007ffe0ff */
.L_x_270:
        /* <DEDUP_REMOVED lines=14> */
[----:B------:R-:W-:Y:S01]  /*0670*/  IMAD R7, R8, UR8, RZ ;  /* 0x0000000808077c24 */ /* 0x000fe2000f8e02ff */
[----:B------:R-:W-:-:S03]  /*0680*/  IADD3 R3, PT, PT, R3, R5, RZ ;  /* 0x0000000503037210 */ /* 0x000fc60007ffe0ff */
[C---:B------:R-:W-:Y:S02]  /*0690*/  IMAD R7, R12.reuse, UR9, R7 ;  /* 0x000000090c077c24 */ /* 0x040fe4000f8e0207 */
[----:B------:R-:W-:Y:S01]  /*06a0*/  IMAD.WIDE.U32 R4, R12, UR8, R2 ;  /* 0x000000080c047c25 */ /* 0x000fe2000f8e0002 */
[----:B------:R-:W1:Y:S01]  /*06b0*/  LDCU.64 UR8, c[0x0][0x358] ;  /* 0x00006b00ff0877ac */ /* 0x000e620008000a00 */
[----:B------:R-:W3:Y:S01]  /*06c0*/  LDC R3, c[0x0][0x360] ;  /* 0x0000d800ff037b82 */ /* 0x000ee20000000800 */
[----:B------:R-:W-:Y:S02]  /*06d0*/  SHF.L.U32 R6, R4, 0x1, RZ ;  /* 0x0000000104067819 */ /* 0x000fe400000006ff */
[----:B------:R-:W-:Y:S02]  /*06e0*/  IADD3 R5, PT, PT, R5, R7, RZ ;  /* 0x0000000705057210 */ /* 0x000fe40007ffe0ff */
[----:B0-----:R-:W-:Y:S02]  /*06f0*/  IADD3 R22, P2, PT, R6, UR4, RZ ;  /* 0x0000000406167c10 */ /* 0x001fe4000ff5e0ff */
[----:B------:R-:W-:-:S02]  /*0700*/  SHF.L.U64.HI R7, R4, 0x1, R5 ;  /* 0x0000000104077819 */ /* 0x000fc40000010205 */
[----:B------:R-:W-:Y:S02]  /*0710*/  LOP3.LUT P0, RZ, R22, 0x7, RZ, 0xc0, !PT ;  /* 0x0000000716ff7812 */ /* 0x000fe4000780c0ff */
[----:B------:R-:W-:Y:S02]  /*0720*/  IADD3.X R23, PT, PT, R7, UR5, RZ, P2, !PT ;  /* 0x0000000507177c10 */ /* 0x000fe400097fe4ff */
[----:B------:R-:W-:-:S13]  /*0730*/  PLOP3.LUT P0, PT, P1, P0, PT, 0xf8, 0x8f ;  /* 0x00000000008f781c */ /* 0x000fda0000f01f70 */
[----:B-12---:R-:W-:Y:S05]  /*0740*/  @P0 BRA `(.L_x_272) ;  /* 0x0000000400c80947 */ /* 0x006fea0003800000 */
[----:B------:R-:W-:Y:S01]  /*0750*/  SHF.R.S32.HI R5, RZ, 0x2, R0 ;  /* 0x00000002ff057819 */ /* 0x000fe20000011400 */
[----:B------:R-:W-:-:S03]  /*0760*/  HFMA2 R2, -RZ, RZ, 0, 0 ;  /* 0x00000000ff027431 */ /* 0x000fc600000001ff */
[----:B------:R-:W-:-:S13]  /*0770*/  ISETP.GE.AND P0, PT, R20, R5, PT ;  /* 0x000000051400720c */ /* 0x000fda0003f06270 */
[----:B------:R-:W-:Y:S05]  /*0780*/  @P0 BRA `(.L_x_273) ;  /* 0x0000001400480947 */ /* 0x000fea0003800000 */
[----:B---3--:R-:W0:Y:S01]  /*0790*/  I2F.U32.RP R10, R3 ;  /* 0x00000003000a7306 */ /* 0x008e220000209000 */
[----:B------:R-:W-:Y:S01]  /*07a0*/  IADD3 R2, PT, PT, R20, R3, RZ ;  /* 0x0000000314027210 */ /* 0x000fe20007ffe0ff */
[----:B------:R-:W-:Y:S01]  /*07b0*/  BSSY.RECONVERGENT B1, `(.L_x_274) ;  /* 0x0000035000017945 */ /* 0x000fe20003800200 */
[----:B------:R-:W-:Y:S02]  /*07c0*/  ISETP.NE.U32.AND P2, PT, R3, RZ, PT ;  /* 0x000000ff0300720c */ /* 0x000fe40003f45070 */
[----:B------:R-:W-:Y:S02]  /*07d0*/  ISETP.GE.U32.AND P0, PT, R2, R5, PT ;  /* 0x000000050200720c */ /* 0x000fe40003f06070 */
[----:B------:R-:W-:Y:S01]  /*07e0*/  VIMNMX.U32 R11, PT, PT, R5, R2, !PT ;  /* 0x00000002050b7248 */ /* 0x000fe20007fe0000 */
[----:B0-----:R-:W0:Y:S02]  /*07f0*/  MUFU.RCP R10, R10 ;  /* 0x0000000a000a7308 */ /* 0x001e240000001000 */
[----:B0-----:R-:W-:-:S06]  /*0800*/  IADD3 R8, PT, PT, R10, 0xffffffe, RZ ;  /* 0x0ffffffe0a087810 */ /* 0x001fcc0007ffe0ff */
        /* <DEDUP_REMOVED lines=14> */
[----:B------:R-:W-:Y:S02]  /*08f0*/  @P1 IADD3 R9, PT, PT, R9, 0x1, RZ ;  /* 0x0000000109091810 */ /* 0x000fe40007ffe0ff */
[----:B------:R-:W-:-:S04]  /*0900*/  @!P2 LOP3.LUT R9, RZ, R3, RZ, 0x33, !PT ;  /* 0x00000003ff09a212 */ /* 0x000fc800078e33ff */
[----:B------:R-:W-:Y:S02]  /*0910*/  IADD3 R9, PT, PT, R4, R9, RZ ;  /* 0x0000000904097210 */ /* 0x000fe40007ffe0ff */
[----:B------:R-:W-:Y:S02]  /*0920*/  MOV R4, R20 ;  /* 0x0000001400047202 */ /* 0x000fe40000000f00 */
        /* <DEDUP_REMOVED lines=9> */
[----:B------:R-:W-:Y:S02]  /*09c0*/  LOP3.LUT R6, R2, 0x3, RZ, 0xc0, !PT ;  /* 0x0000000302067812 */ /* 0x000fe400078ec0ff */
[----:B------:R-:W-:Y:S02]  /*09d0*/  MOV R2, RZ ;  /* 0x000000ff00027202 */ /* 0x000fe40000000f00 */
[----:B------:R-:W-:-:S02]  /*09e0*/  IADD3.X R9, PT, PT, R7, UR5, RZ, P0, !PT ;  /* 0x0000000507097c10 */ /* 0x000fc400087fe4ff */
[----:B------:R-:W-:-:S07]  /*09f0*/  IADD3 R12, PT, PT, -R6, RZ, RZ ;  /* 0x000000ff060c7210 */ /* 0x000fce0007ffe1ff */
.L_x_276:
[----:B------:R-:W2:Y:S01]  /*0a00*/  LDG.E.64 R6, desc[UR8][R8.64] ;  /* 0x0000000808067981 */ /* 0x000ea2000c1e1b00 */
[----:B------:R-:W-:Y:S01]  /*0a10*/  IADD3 R12, PT, PT, R12, 0x1, RZ ;  /* 0x000000010c0c7810 */ /* 0x000fe20007ffe0ff */
[----:B------:R-:W-:-:S03]  /*0a20*/  IMAD.IADD R4, R3, 0x1, R4 ;  /* 0x0000000103047824 */ /* 0x000fc600078e0204 */
[----:B------:R-:W-:Y:S01]  /*0a30*/  ISETP.NE.AND P0, PT, R12, RZ, PT ;  /* 0x000000ff0c00720c */ /* 0x000fe20003f05270 */
[--C-:B--2---:R-:W-:Y:S02]  /*0a40*/  HADD2.F32 R11, -RZ, R6.reuse.H0_H0 ;  /* 0x20000006ff0b7230 */ /* 0x104fe40000004100 */
[----:B------:R-:W-:Y:S02]  /*0a50*/  HADD2.F32 R13, -RZ, R6.H1_H1 ;  /* 0x30000006ff0d7230 */ /* 0x000fe40000004100 */
[----:B------:R-:W-:Y:S02]  /*0a60*/  HADD2.F32 R15, -RZ, R7.H0_H0 ;  /* 0x20000007ff0f7230 */ /* 0x000fe40000004100 */
[----:B------:R-:W-:Y:S01]  /*0a70*/  FFMA.FTZ R2, R11, R11, R2 ;  /* 0x0000000b0b027223 */ /* 0x000fe20000010002 */
[----:B------:R-:W-:-:S04]  /*0a80*/  IMAD.WIDE.U32 R10, R3, 0x8, R8 ;  /* 0x00000008030a7825 */ /* 0x000fc800078e0008 */
[----:B------:R-:W-:Y:S01]  /*0a90*/  FFMA.FTZ R2, R13, R13, R2 ;  /* 0x0000000d0d027223 */ /* 0x000fe20000010002 */
[----:B------:R-:W-:Y:S01]  /*0aa0*/  HADD2.F32 R7, -RZ, R7.H1_H1 ;  /* 0x30000007ff077230 */ /* 0x000fe20000004100 */
[----:B------:R-:W-:Y:S02]  /*0ab0*/  MOV R8, R10 ;  /* 0x0000000a00087202 */ /* 0x000fe40000000f00 */
[----:B------:R-:W-:Y:S01]  /*0ac0*/  FFMA.FTZ R2, R15, R15, R2 ;  /* 0x0000000f0f027223 */ /* 0x000fe20000010002 */
[----:B------:R-:W-:-:S03]  /*0ad0*/  MOV R9, R11 ;  /* 0x0000000b00097202 */ /* 0x000fc60000000f00 */
[----:B------:R-:W-:Y:S01]  /*0ae0*/  FFMA.FTZ R2, R7, R7, R2 ;  /* 0x0000000707027223 */ /* 0x000fe20000010002 */
[----:B------:R-:W-:Y:S06]  /*0af0*/  @P0 BRA `(.L_x_276) ;  /* 0xfffffffc00c00947 */ /* 0x000fec000383ffff */
.L_x_275:
[----:B------:R-:W-:Y:S05]  /*0b00*/  BSYNC.RECONVERGENT B1 ;  /* 0x0000000000017941 */ /* 0x000fea0003800200 */
.L_x_274:
[----:B------:R-:W-:Y:S05]  /*0b10*/  @!P1 BRA `(.L_x_273) ;  /* 0x0000001000649947 */ /* 0x000fea0003800000 */
[----:B------:R-:W-:Y:S01]  /*0b20*/  BSSY.RECONVERGENT B1, `(.L_x_277) ;  /* 0x0000033000017945 */ /* 0x000fe20003800200 */
[C---:B------:R-:W-:Y:S01]  /*0b30*/  LEA R14, R3.reuse, R4, 0x1 ;  /* 0x00000004030e7211 */ /* 0x040fe200078e08ff */
[----:B------:R-:W-:Y:S01]  /*0b40*/  IMAD R15, R3, 0x3, R4 ;  /* 0x00000003030f7824 */ /* 0x000fe200078e0204 */
[----:B------:R-:W-:-:S07]  /*0b50*/  IADD3 R16, PT, PT, R4, R3, RZ ;  /* 0x0000000304107210 */ /* 0x000fce0007ffe0ff */
.L_x_278:
        /* <DEDUP_REMOVED lines=8> */
[C-C-:B------:R-:W-:Y:S02]  /*0be0*/  IADD3 R4, PT, PT, R3.reuse, R4, R3.reuse ;  /* 0x0000000403047210 */ /* 0x140fe40007ffe003 */
[C---:B------:R-:W-:Y:S02]  /*0bf0*/  LEA R16, R3.reuse, R16, 0x2 ;  /* 0x0000001003107211 */ /* 0x040fe400078e10ff */
[C---:B------:R-:W-:Y:S02]  /*0c00*/  IADD3 R4, PT, PT, R3.reuse, R4, R3 ;  /* 0x0000000403047210 */ /* 0x040fe40007ffe003 */
[C---:B------:R-:W-:Y:S02]  /*0c10*/  LEA R14, R3.reuse, R14, 0x2 ;  /* 0x0000000e030e7211 */ /* 0x040fe400078e10ff */
[----:B------:R-:W-:Y:S02]  /*0c20*/  ISETP.GE.AND P0, PT, R4, R5, PT ;  /* 0x000000050400720c */ /* 0x000fe40003f06270 */
[----:B------:R-:W-:Y:S01]  /*0c30*/  LEA R15, R3, R15, 0x2 ;  /* 0x0000000f030f7211 */ /* 0x000fe200078e10ff */
[----:B--2---:R-:W-:-:S02]  /*0c40*/  HADD2.F32 R17, -RZ, R6.H0_H0 ;  /* 0x20000006ff117230 */ /* 0x004fc40000004100 */
[----:B------:R-:W-:-:S03]  /*0c50*/  HADD2.F32 R19, -RZ, R6.H1_H1 ;  /* 0x30000006ff137230 */ /* 0x000fc60000004100 */
[----:B------:R-:W-:Y:S01]  /*0c60*/  FFMA.FTZ R2, R17, R17, R2 ;  /* 0x0000001111027223 */ /* 0x000fe20000010002 */
[--C-:B------:R-:W-:Y:S02]  /*0c70*/  HADD2.F32 R17, -RZ, R7.reuse.H0_H0 ;  /* 0x20000007ff117230 */ /* 0x100fe40000004100 */
[----:B------:R-:W-:Y:S02]  /*0c80*/  HADD2.F32 R7, -RZ, R7.H1_H1 ;  /* 0x30000007ff077230 */ /* 0x000fe40000004100 */
[----:B------:R-:W-:-:S04]  /*0c90*/  FFMA.FTZ R2, R19, R19, R2 ;  /* 0x0000001313027223 */ /* 0x000fc80000010002 */
[----:B------:R-:W-:Y:S01]  /*0ca0*/  FFMA.FTZ R2, R17, R17, R2 ;  /* 0x0000001111027223 */ /* 0x000fe20000010002 */
[----:B---3--:R-:W-:-:S03]  /*0cb0*/  HADD2.F32 R17, -RZ, R8.H0_H0 ;  /* 0x20000008ff117230 */ /* 0x008fc60000004100 */
[----:B------:R-:W-:Y:S01]  /*0cc0*/  FFMA.FTZ R2, R7, R7, R2 ;  /* 0x0000000707027223 */ /* 0x000fe20000010002 */
[----:B------:R-:W-:-:S03]  /*0cd0*/  HADD2.F32 R7, -RZ, R8.H1_H1 ;  /* 0x30000008ff077230 */ /* 0x000fc60000004100 */
[----:B------:R-:W-:Y:S01]  /*0ce0*/  FFMA.FTZ R2, R17, R17, R2 ;  /* 0x0000001111027223 */ /* 0x000fe20000010002 */
[--C-:B------:R-:W-:Y:S02]  /*0cf0*/  HADD2.F32 R17, -RZ, R9.reuse.H0_H0 ;  /* 0x20000009ff117230 */ /* 0x100fe40000004100 */
[----:B------:R-:W-:Y:S02]  /*0d00*/  HADD2.F32 R9, -RZ, R9.H1_H1 ;  /* 0x30000009ff097230 */ /* 0x000fe40000004100 */
[----:B------:R-:W-:Y:S01]  /*0d10*/  FFMA.FTZ R2, R7, R7, R2 ;  /* 0x0000000707027223 */ /* 0x000fe20000010002 */
[----:B----4-:R-:W-:-:S03]  /*0d20*/  HADD2.F32 R7, -RZ, R10.H0_H0 ;  /* 0x2000000aff077230 */ /* 0x010fc60000004100 */
[----:B------:R-:W-:-:S04]  /*0d30*/  FFMA.FTZ R2, R17, R17, R2 ;  /* 0x0000001111027223 */ /* 0x000fc80000010002 */
[----:B------:R-:W-:Y:S01]  /*0d40*/  FFMA.FTZ R2, R9, R9, R2 ;  /* 0x0000000909027223 */ /* 0x000fe20000010002 */
[----:B------:R-:W-:-:S03]  /*0d50*/  HADD2.F32 R9, -RZ, R10.H1_H1 ;  /* 0x3000000aff097230 */ /* 0x000fc60000004100 */
[----:B------:R-:W-:Y:S01]  /*0d60*/  FFMA.FTZ R2, R7, R7, R2 ;  /* 0x0000000707027223 */ /* 0x000fe20000010002 */
[--C-:B------:R-:W-:Y:S02]  /*0d70*/  HADD2.F32 R7, -RZ, R11.reuse.H0_H0 ;  /* 0x2000000bff077230 */ /* 0x100fe40000004100 */
[----:B------:R-:W-:Y:S02]  /*0d80*/  HADD2.F32 R11, -RZ, R11.H1_H1 ;  /* 0x3000000bff0b7230 */ /* 0x000fe40000004100 */
[----:B------:R-:W-:Y:S01]  /*0d90*/  FFMA.FTZ R2, R9, R9, R2 ;  /* 0x0000000909027223 */ /* 0x000fe20000010002 */
[----:B-----5:R-:W-:-:S03]  /*0da0*/  HADD2.F32 R9, -RZ, R12.H1_H1 ;  /* 0x3000000cff097230 */ /* 0x020fc60000004100 */
[----:B------:R-:W-:Y:S01]  /*0db0*/  FFMA.FTZ R2, R7, R7, R2 ;  /* 0x0000000707027223 */ /* 0x000fe20000010002 */
[----:B------:R-:W-:-:S03]  /*0dc0*/  HADD2.F32 R7, -RZ, R12.H0_H0 ;  /* 0x2000000cff077230 */ /* 0x000fc60000004100 */
[----:B------:R-:W-:-:S04]  /*0dd0*/  FFMA.FTZ R2, R11, R11, R2 ;  /* 0x0000000b0b027223 */ /* 0x000fc80000010002 */
[----:B------:R-:W-:Y:S01]  /*0de0*/  FFMA.FTZ R2, R7, R7, R2 ;  /* 0x0000000707027223 */ /* 0x000fe20000010002 */
[--C-:B------:R-:W-:Y:S02]  /*0df0*/  HADD2.F32 R7, -RZ, R13.reuse.H0_H0 ;  /* 0x2000000dff077230 */ /* 0x100fe40000004100 */
[----:B------:R-:W-:Y:S02]  /*0e00*/  HADD2.F32 R13, -RZ, R13.H1_H1 ;  /* 0x3000000dff0d7230 */ /* 0x000fe40000004100 */
[----:B------:R-:W-:-:S04]  /*0e10*/  FFMA.FTZ R2, R9, R9, R2 ;  /* 0x0000000909027223 */ /* 0x000fc80000010002 */
[----:B------:R-:W-:-:S04]  /*0e20*/  FFMA.FTZ R2, R7, R7, R2 ;  /* 0x0000000707027223 */ /* 0x000fc80000010002 */
[----:B------:R-:W-:Y:S01]  /*0e30*/  FFMA.FTZ R2, R13, R13, R2 ;  /* 0x0000000d0d027223 */ /* 0x000fe20000010002 */
[----:B------:R-:W-:Y:S06]  /*0e40*/  @!P0 BRA `(.L_x_278) ;  /* 0xfffffffc00448947 */ /* 0x000fec000383ffff */
[----:B------:R-:W-:Y:S05]  /*0e50*/  BSYNC.RECONVERGENT B1 ;  /* 0x0000000000017941 */ /* 0x000fea0003800200 */
.L_x_277:
[----:B------:R-:W-:Y:S05]  /*0e60*/  BRA `(.L_x_273) ;  /* 0x0000000c00907947 */ /* 0x000fea0003800000 */
.L_x_272:
[----:B------:R-:W-:Y:S01]  /*0e70*/  IADD3 R2, PT, PT, -R22, RZ, RZ ;  /* 0x000000ff16027210 */ /* 0x000fe20007ffe1ff */
[----:B------:R-:W-:Y:S03]  /*0e80*/  BSSY.RECONVERGENT B1, `(.L_x_279) ;  /* 0x000001c000017945 */ /* 0x000fe60003800200 */
[----:B------:R-:W-:-:S04]  /*0e90*/  SHF.R.U32.HI R2, RZ, 0x1, R2 ;  /* 0x00000001ff027819 */ /* 0x000fc80000011602 */
[----:B------:R-:W-:Y:S01]  /*0ea0*/  LOP3.LUT R13, R2, 0x3, RZ, 0xc0, !PT ;  /* 0x00000003020d7812 */ /* 0x000fe200078ec0ff */
[----:B------:R-:W-:-:S03]  /*0eb0*/  HFMA2 R2, -RZ, RZ, 0, 0 ;  /* 0x00000000ff027431 */ /* 0x000fc600000001ff */
        /* <DEDUP_REMOVED lines=8> */
[----:B------:R-:W-:Y:S02]  /*0f40*/  MOV R4, R6 ;  /* 0x0000000600047202 */ /* 0x000fe40000000f00 */
[----:B------:R-:W-:Y:S02]  /*0f50*/  MOV R5, R7 ;  /* 0x0000000700057202 */ /* 0x000fe40000000f00 */
[----:B------:R-:W-:Y:S02]  /*0f60*/  MOV R2, RZ ;  /* 0x000000ff00027202 */ /* 0x000fe40000000f00 */
[----:B------:R-:W-:Y:S01]  /*0f70*/  MOV R10, R20 ;  /* 0x00000014000a7202 */ /* 0x000fe20000000f00 */
[----:B------:R-:W-:-:S03]  /*0f80*/  IMAD.WIDE.U32 R4, R20, 0x2, R4 ;  /* 0x0000000214047825 */ /* 0x000fc600078e0004 */
[----:B------:R-:W-:-:S04]  /*0f90*/  IADD3 R4, P0, PT, R4, UR4, RZ ;  /* 0x0000000404047c10 */ /* 0x000fc8000ff1e0ff */
[----:B------:R-:W-:-:S09]  /*0fa0*/  IADD3.X R5, PT, PT, R5, UR5, RZ, P0, !PT ;  /* 0x0000000505057c10 */ /* 0x000fd200087fe4ff */
.L_x_281:
[----:B------:R-:W-:Y:S01]  /*0fb0*/  MOV R8, R4 ;  /* 0x0000000400087202 */ /* 0x000fe20000000f00 */
[----:B------:R-:W-:-:S05]  /*0fc0*/  IMAD.MOV.U32 R9, RZ, RZ, R5 ;  /* 0x000000ffff097224 */ /* 0x000fca00078e0005 */
[----:B------:R-:W2:Y:S01]  /*0fd0*/  LDG.E.U16 R11, desc[UR8][R8.64] ;  /* 0x00000008080b7981 */ /* 0x000ea2000c1e1500 */
[C---:B---3--:R-:W-:Y:S01]  /*0fe0*/  IADD3 R10, PT, PT, R3.reuse, R10, RZ ;  /* 0x0000000a030a7210 */ /* 0x048fe20007ffe0ff */
[----:B------:R-:W-:-:S03]  /*0ff0*/  IMAD.WIDE.U32 R4, R3, 0x2, R8 ;  /* 0x0000000203047825 */ /* 0x000fc600078e0008 */
[----:B------:R-:W-:Y:S01]  /*1000*/  ISETP.GE.AND P0, PT, R10, R13, PT ;  /* 0x0000000d0a00720c */ /* 0x000fe20003f06270 */
[----:B--2---:R-:W-:-:S05]  /*1010*/  HADD2.F32 R11, -RZ, R11.H0_H0 ;  /* 0x2000000bff0b7230 */ /* 0x004fca0000004100 */
[----:B------:R-:W-:-:S07]  /*1020*/  FFMA.FTZ R2, R11, R11, R2 ;  /* 0x0000000b0b027223 */ /* 0x000fce0000010002 */
[----:B------:R-:W-:Y:S05]  /*1030*/  @!P0 BRA `(.L_x_281) ;  /* 0xfffffffc00dc8947 */ /* 0x000fea000383ffff */
.L_x_280:
[----:B------:R-:W-:Y:S05]  /*1040*/  BSYNC.RECONVERGENT B1 ;  /* 0x0000000000017941 */ /* 0x000fea0003800200 */
.L_x_279:
[----:B------:R-:W-:Y:S01]  /*1050*/  BSSY.RECONVERGENT B1, `(.L_x_282) ;  /* 0x000007e000017945 */ /* 0x000fe20003800200 */
[----:B------:R-:W-:-:S03]  /*1060*/  IMAD.WIDE R4, R13, 0x2, R22 ;  /* 0x000000020d047825 */ /* 0x000fc600078e0216 */
[----:B------:R-:W-:Y:S05]  /*1070*/  @P1 BRA `(.L_x_283) ;  /* 0x0000000400ec1947 */ /* 0x000fea0003800000 */
[----:B---3--:R-:W0:Y:S01]  /*1080*/  I2F.U32.RP R16, R3 ;  /* 0x0000000300107306 */ /* 0x008e220000209000 */
[----:B------:R-:W-:Y:S01]  /*1090*/  IADD3 R14, PT, PT, R20, R3, RZ ;  /* 0x00000003140e7210 */ /* 0x000fe20007ffe0ff */
[----:B------:R-:W-:Y:S01]  /*10a0*/  BSSY.RECONVERGENT B2, `(.L_x_284) ;  /* 0x0000039000027945 */ /* 0x000fe20003800200 */
[----:B------:R-:W-:Y:S02]  /*10b0*/  ISETP.NE.U32.AND P2, PT, R3, RZ, PT ;  /* 0x000000ff0300720c */ /* 0x000fe40003f45070 */
[CC--:B------:R-:W-:Y:S02]  /*10c0*/  ISETP.GE.U32.AND P0, PT, R14.reuse, R15.reuse, PT ;  /* 0x0000000f0e00720c */ /* 0x0c0fe40003f06070 */
[----:B------:R-:W-:Y:S02]  /*10d0*/  VIMNMX.U32 R10, PT, PT, R14, R15, !PT ;  /* 0x0000000f0e0a7248 */ /* 0x000fe40007fe0000 */
[----:B------:R-:W-:-:S04]  /*10e0*/  SEL R11, RZ, 0x1, P0 ;  /* 0x00000001ff0b7807 */ /* 0x000fc80000000000 */
[----:B------:R-:W-:Y:S01]  /*10f0*/  IADD3 R10, PT, PT, R10, -R14, -R11 ;  /* 0x8000000e0a0a7210 */ /* 0x000fe20007ffe80b */
[----:B0-----:R-:W0:Y:S01]  /*1100*/  MUFU.RCP R16, R16 ;  /* 0x0000001000107308 */ /* 0x001e220000001000 */
[----:B------:R-:W-:Y:S02]  /*1110*/  MOV R14, R20 ;  /* 0x00000014000e7202 */ /* 0x000fe40000000f00 */
[----:B0-----:R-:W-:-:S05]  /*1120*/  IADD3 R8, PT, PT, R16, 0xffffffe, RZ ;  /* 0x0ffffffe10087810 */ /* 0x001fca0007ffe0ff */
        /* <DEDUP_REMOVED lines=16> */
[----:B------:R-:W-:Y:S02]  /*1230*/  ISETP.GE.U32.AND P0, PT, R11, 0x3, PT ;  /* 0x000000030b00780c */ /* 0x000fe40003f06070 */
[----:B------:R-:W-:-:S13]  /*1240*/  ISETP.NE.AND P1, PT, R8, 0x3, PT ;  /* 0x000000030800780c */ /* 0x000fda0003f25270 */
[----:B------:R-:W-:Y:S05]  /*1250*/  @!P1 BRA `(.L_x_285) ;  /* 0x0000000000749947 */ /* 0x000fea0003800000 */
[----:B------:R-:W-:Y:S01]  /*1260*/  IMAD.WIDE R8, R13, 0x2, RZ ;  /* 0x000000020d087825 */ /* 0x000fe200078e02ff */
[----:B------:R-:W-:-:S03]  /*1270*/  MOV R14, R20 ;  /* 0x00000014000e7202 */ /* 0x000fc60000000f00 */
[----:B------:R-:W-:-:S03]  /*1280*/  IMAD.WIDE.U32 R8, R20, 0x8, R8 ;  /* 0x0000000814087825 */ /* 0x000fc600078e0008 */
[----:B------:R-:W-:Y:S02]  /*1290*/  IADD3 R10, P1, P2, R8, UR4, R6 ;  /* 0x00000004080a7c10 */ /* 0x000fe4000fa3e006 */
[----:B------:R-:W-:Y:S02]  /*12a0*/  IADD3 R8, PT, PT, R11, 0x1, RZ ;  /* 0x000000010b087810 */ /* 0x000fe40007ffe0ff */
[----:B------:R-:W-:Y:S02]  /*12b0*/  IADD3 R10, P3, PT, R10, 0x4, RZ ;  /* 0x000000040a0a7810 */ /* 0x000fe40007f7e0ff */
[----:B------:R-:W-:Y:S02]  /*12c0*/  LOP3.LUT R8, R8, 0x3, RZ, 0xc0, !PT ;  /* 0x0000000308087812 */ /* 0x000fe400078ec0ff */
[----:B------:R-:W-:-:S03]  /*12d0*/  IADD3.X R9, PT, PT, R9, UR5, R7, P1, P2 ;  /* 0x0000000509097c10 */ /* 0x000fc60008fe4407 */
[----:B------:R-:W-:Y:S01]  /*12e0*/  IMAD.MOV R16, RZ, RZ, -R8 ;  /* 0x000000ffff107224 */ /* 0x000fe200078e0a08 */
[----:B------:R-:W-:-:S07]  /*12f0*/  IADD3.X R11, PT, PT, RZ, R9, RZ, P3, !PT ;  /* 0x00000009ff0b7210 */ /* 0x000fce0001ffe4ff */
.L_x_286:
[----:B------:R-:W-:Y:S02]  /*1300*/  MOV R8, R10 ;  /* 0x0000000a00087202 */ /* 0x000fe40000000f00 */
[----:B------:R-:W-:-:S05]  /*1310*/  MOV R9, R11 ;  /* 0x0000000b00097202 */ /* 0x000fca0000000f00 */
[----:B------:R-:W2:Y:S04]  /*1320*/  LDG.E.U16 R10, desc[UR8][R8.64+-0x4] ;  /* 0xfffffc08080a7981 */ /* 0x000ea8000c1e1500 */
[----:B------:R-:W3:Y:S04]  /*1330*/  LDG.E.U16 R17, desc[UR8][R8.64+-0x2] ;  /* 0xfffffe0808117981 */ /* 0x000ee8000c1e1500 */
[----:B------:R-:W4:Y:S04]  /*1340*/  LDG.E.U16 R18, desc[UR8][R8.64] ;  /* 0x0000000808127981 */ /* 0x000f28000c1e1500 */
[----:B------:R-:W5:Y:S01]  /*1350*/  LDG.E.U16 R21, desc[UR8][R8.64+0x2] ;  /* 0x0000020808157981 */ /* 0x000f62000c1e1500 */
[----:B------:R-:W-:-:S02]  /*1360*/  IADD3 R16, PT, PT, R16, 0x1, RZ ;  /* 0x0000000110107810 */ /* 0x000fc40007ffe0ff */
[----:B------:R-:W-:Y:S02]  /*1370*/  IADD3 R14, PT, PT, R3, R14, RZ ;  /* 0x0000000e030e7210 */ /* 0x000fe40007ffe0ff */
[----:B------:R-:W-:Y:S01]  /*1380*/  ISETP.NE.AND P1, PT, R16, RZ, PT ;  /* 0x000000ff1000720c */ /* 0x000fe20003f25270 */
[----:B--2---:R-:W-:Y:S02]  /*1390*/  HADD2.F32 R11, -RZ, R10.H0_H0 ;  /* 0x2000000aff0b7230 */ /* 0x004fe40000004100 */
[----:B---3--:R-:W-:-:S03]  /*13a0*/  HADD2.F32 R17, -RZ, R17.H0_H0 ;  /* 0x20000011ff117230 */ /* 0x008fc60000004100 */
[----:B------:R-:W-:Y:S01]  /*13b0*/  FFMA.FTZ R2, R11, R11, R2 ;  /* 0x0000000b0b027223 */ /* 0x000fe20000010002 */
[----:B------:R-:W-:-:S04]  /*13c0*/  IMAD.WIDE.U32 R10, R3, 0x8, R8 ;  /* 0x00000008030a7825 */ /* 0x000fc800078e0008 */
[----:B------:R-:W-:Y:S01]  /*13d0*/  FFMA.FTZ R2, R17, R17, R2 ;  /* 0x0000001111027223 */ /* 0x000fe20000010002 */
[----:B----4-:R-:W-:Y:S02]  /*13e0*/  HADD2.F32 R19, -RZ, R18.H0_H0 ;  /* 0x20000012ff137230 */ /* 0x010fe40000004100 */
[----:B-----5:R-:W-:-:S03]  /*13f0*/  HADD2.F32 R21, -RZ, R21.H0_H0 ;  /* 0x20000015ff157230 */ /* 0x020fc60000004100 */
[----:B------:R-:W-:-:S04]  /*1400*/  FFMA.FTZ R2, R19, R19, R2 ;  /* 0x0000001313027223 */ /* 0x000fc80000010002 */
[----:B------:R-:W-:Y:S01]  /*1410*/  FFMA.FTZ R2, R21, R21, R2 ;  /* 0x0000001515027223 */ /* 0x000fe20000010002 */
[----:B------:R-:W-:Y:S06]  /*1420*/  @P1 BRA `(.L_x_286) ;  /* 0xfffffffc00b41947 */ /* 0x000fec000383ffff */
.L_x_285:
[----:B------:R-:W-:Y:S05]  /*1430*/  BSYNC.RECONVERGENT B2 ;  /* 0x0000000000027941 */ /* 0x000fea0003800200 */
.L_x_284:
[----:B------:R-:W-:Y:S05]  /*1440*/  @!P0 BRA `(.L_x_283) ;  /* 0x0000000000f88947 */ /* 0x000fea0003800000 */
[C---:B------:R-:W-:Y:S01]  /*1450*/  LEA R16, R3.reuse, R14, 0x1 ;  /* 0x0000000e03107211 */ /* 0x040fe200078e08ff */
[----:B------:R-:W-:Y:S01]  /*1460*/  IMAD R17, R3, 0x3, R14 ;  /* 0x0000000303117824 */ /* 0x000fe200078e020e */
[----:B------:R-:W-:-:S07]  /*1470*/  IADD3 R18, PT, PT, R14, R3, RZ ;  /* 0x000000030e127210 */ /* 0x000fce0007ffe0ff */
.L_x_287:
[----:B------:R-:W-:-:S05]  /*1480*/  IMAD.WIDE.U32 R8, R14, 0x8, R4 ;  /* 0x000000080e087825 */ /* 0x000fca00078e0004 */
[----:B------:R-:W2:Y:S04]  /*1490*/  LDG.E.U16 R25, desc[UR8][R8.64] ;  /* 0x0000000808197981 */ /* 0x000ea8000c1e1500 */
[----:B------:R-:W3:Y:S04]  /*14a0*/  LDG.E.U16 R26, desc[UR8][R8.64+0x2] ;  /* 0x00000208081a7981 */ /* 0x000ee8000c1e1500 */
[----:B------:R-:W4:Y:S04]  /*14b0*/  LDG.E.U16 R24, desc[UR8][R8.64+0x4] ;  /* 0x0000040808187981 */ /* 0x000f28000c1e1500 */
[----:B------:R-:W5:Y:S01]  /*14c0*/  LDG.E.U16 R21, desc[UR8][R8.64+0x6] ;  /* 0x0000060808157981 */ /* 0x000f62000c1e1500 */
[----:B------:R-:W-:-:S05]  /*14d0*/  IMAD.WIDE.U32 R10, R18, 0x8, R4 ;  /* 0x00000008120a7825 */ /* 0x000fca00078e0004 */
[----:B------:R-:W5:Y:S01]  /*14e0*/  LDG.E.U16 R19, desc[UR8][R10.64] ;  /* 0x000000080a137981 */ /* 0x000f62000c1e1500 */
[----:B--2---:R-:W-:-:S05]  /*14f0*/  HADD2.F32 R25, -RZ, R25.H0_H0 ;  /* 0x20000019ff197230 */ /* 0x004fca0000004100 */
[----:B------:R-:W-:Y:S01]  /*1500*/  FFMA.FTZ R2, R25, R25, R2 ;  /* 0x0000001919027223 */ /* 0x000fe20000010002 */
[----:B---3--:R-:W-:Y:S02]  /*1510*/  HADD2.F32 R25, -RZ, R26.H0_H0 ;  /* 0x2000001aff197230 */ /* 0x008fe40000004100 */
[----:B----4-:R-:W-:-:S03]  /*1520*/  HADD2.F32 R24, -RZ, R24.H0_H0 ;  /* 0x20000018ff187230 */ /* 0x010fc60000004100 */
[----:B------:R-:W-:Y:S02]  /*1530*/  FFMA.FTZ R25, R25, R25, R2 ;  /* 0x0000001919197223 */ /* 0x000fe40000010002 */
[----:B------:R-:W2:Y:S01]  /*1540*/  LDG.E.U16 R2, desc[UR8][R10.64+0x2] ;  /* 0x000002080a027981 */ /* 0x000ea2000c1e1500 */
[----:B-----5:R-:W-:Y:S02]  /*1550*/  HADD2.F32 R8, -RZ, R21.H0_H0 ;  /* 0x20000015ff087230 */ /* 0x020fe40000004100 */
[----:B------:R-:W-:Y:S02]  /*1560*/  FFMA.FTZ R25, R24, R24, R25 ;  /* 0x0000001818197223 */ /* 0x000fe40000010019 */
[----:B------:R-:W3:Y:S02]  /*1570*/  LDG.E.U16 R24, desc[UR8][R10.64+0x4] ;  /* 0x000004080a187981 */ /* 0x000ee4000c1e1500 */
[----:B------:R-:W-:Y:S01]  /*1580*/  FFMA.FTZ R26, R8, R8, R25 ;  /* 0x00000008081a7223 */ /* 0x000fe20000010019 */
[----:B------:R-:W-:Y:S01]  /*1590*/  IMAD.WIDE.U32 R8, R16, 0x8, R4 ;  /* 0x0000000810087825 */ /* 0x000fe200078e0004 */
[----:B------:R0:W4:Y:S03]  /*15a0*/  LDG.E.U16 R21, desc[UR8][R10.64+0x6] ;  /* 0x000006080a157981 */ /* 0x000126000c1e1500 */
[----:B------:R-:W-:Y:S01]  /*15b0*/  HADD2.F32 R19, -RZ, R19.H0_H0 ;  /* 0x20000013ff137230 */ /* 0x000fe20000004100 */
[----:B------:R-:W5:Y:S04]  /*15c0*/  LDG.E.U16 R25, desc[UR8][R8.64] ;  /* 0x0000000808197981 */ /* 0x000f68000c1e1500 */
[----:B------:R-:W-:-:S02]  /*15d0*/  FFMA.FTZ R26, R19, R19, R26 ;  /* 0x00000013131a7223 */ /* 0x000fc4000001001a */
[----:B------:R-:W5:Y:S01]  /*15e0*/  LDG.E.U16 R19, desc[UR8][R8.64+0x2] ;  /* 0x0000020808137981 */ /* 0x000f62000c1e1500 */
[----:B0-----:R-:W-:-:S04]  /*15f0*/  IMAD.WIDE.U32 R10, R17, 0x8, R4 ;  /* 0x00000008110a7825 */ /* 0x001fc800078e0004 */
[----:B--2---:R-:W-:Y:S02]  /*1600*/  HADD2.F32 R27, -RZ, R2.H0_H0 ;  /* 0x20000002ff1b7230 */ /* 0x004fe40000004100 */
[----:B------:R-:W2:Y:S03]  /*1610*/  LDG.E.U16 R2, desc[UR8][R8.64+0x4] ;  /* 0x0000040808027981 */ /* 0x000ea6000c1e1500 */
[----:B------:R-:W-:Y:S01]  /*1620*/  FFMA.FTZ R26, R27, R27, R26 ;  /* 0x0000001b1b1a7223 */ /* 0x000fe2000001001a */
[----:B---3--:R-:W-:Y:S02]  /*1630*/  HADD2.F32 R27, -RZ, R24.H0_H0 ;  /* 0x20000018ff1b7230 */ /* 0x008fe40000004100 */
[----:B----4-:R-:W-:Y:S01]  /*1640*/  HADD2.F32 R21, -RZ, R21.H0_H0 ;  /* 0x20000015ff157230 */ /* 0x010fe20000004100 */
[----:B------:R-:W3:Y:S02]  /*1650*/  LDG.E.U16 R24, desc[UR8][R10.64+0x4] ;  /* 0x000004080a187981 */ /* 0x000ee4000c1e1500 */
[----:B------:R-:W-:Y:S01]  /*1660*/  FFMA.FTZ R26, R27, R27, R26 ;  /* 0x0000001b1b1a7223 */ /* 0x000fe2000001001a */
[----:B-----5:R-:W-:-:S03]  /*1670*/  HADD2.F32 R25, -RZ, R25.H0_H0 ;  /* 0x20000019ff197230 */ /* 0x020fc60000004100 */
[----:B------:R-:W-:Y:S02]  /*1680*/  FFMA.FTZ R26, R21, R21, R26 ;  /* 0x00000015151a7223 */ /* 0x000fe4000001001a */
[----:B------:R-:W4:Y:S02]  /*1690*/  LDG.E.U16 R21, desc[UR8][R8.64+0x6] ;  /* 0x0000060808157981 */ /* 0x000f24000c1e1500 */
[----:B------:R-:W-:Y:S01]  /*16a0*/  FFMA.FTZ R26, R25, R25, R26 ;  /* 0x00000019191a7223 */ /* 0x000fe2000001001a */
[----:B------:R-:W-:Y:S02]  /*16b0*/  HADD2.F32 R25, -RZ, R19.H0_H0 ;  /* 0x20000013ff197230 */ /* 0x000fe40000004100 */
[----:B------:R-:W5:Y:S03]  /*16c0*/  LDG.E.U16 R19, desc[UR8][R10.64] ;  /* 0x000000080a137981 */ /* 0x000f66000c1e1500 */
[----:B------:R-:W-:-:S02]  /*16d0*/  FFMA.FTZ R27, R25, R25, R26 ;  /* 0x00000019191b7223 */ /* 0x000fc4000001001a */
[----:B------:R-:W3:Y:S04]  /*16e0*/  LDG.E.U16 R25, desc[UR8][R10.64+0x2] ;  /* 0x000002080a197981 */ /* 0x000ee8000c1e1500 */
[----:B------:R-:W3:Y:S01]  /*16f0*/  LDG.E.U16 R26, desc[UR8][R10.64+0x6] ;  /* 0x000006080a1a7981 */ /* 0x000ee2000c1e1500 */
[----:B------:R-:W-:-:S04]  /*1700*/  IADD3 R14, PT, PT, R3, R14, R3 ;  /* 0x0000000e030e7210 */ /* 0x000fc80007ffe003 */
[----:B------:R-:W-:-:S04]  /*1710*/  IADD3 R14, PT, PT, R3, R14, R3 ;  /* 0x0000000e030e7210 */ /* 0x000fc80007ffe003 */
[----:B------:R-:W-:Y:S02]  /*1720*/  ISETP.GE.AND P0, PT, R14, R15, PT ;  /* 0x0000000f0e00720c */ /* 0x000fe40003f06270 */
[C---:B------:R-:W-:Y:S02]  /*1730*/  LEA R18, R3.reuse, R18, 0x2 ;  /* 0x0000001203127211 */ /* 0x040fe400078e10ff */
[C---:B------:R-:W-:Y:S02]  /*1740*/  LEA R16, R3.reuse, R16, 0x2 ;  /* 0x0000001003107211 */ /* 0x040fe400078e10ff */
[----:B------:R-:W-:Y:S01]  /*1750*/  LEA R17, R3, R17, 0x2 ;  /* 0x0000001103117211 */ /* 0x000fe200078e10ff */
[----:B--2---:R-:W-:-:S05]  /*1760*/  HADD2.F32 R2, -RZ, R2.H0_H0 ;  /* 0x20000002ff027230 */ /* 0x004fca0000004100 */
[----:B------:R-:W-:Y:S01]  /*1770*/  FFMA.FTZ R27, R2, R2, R27 ;  /* 0x00000002021b7223 */ /* 0x000fe2000001001b */
[----:B----4-:R-:W-:Y:S02]  /*1780*/  HADD2.F32 R2, -RZ, R21.H0_H0 ;  /* 0x20000015ff027230 */ /* 0x010fe40000004100 */
[----:B-----5:R-:W-:-:S03]  /*1790*/  HADD2.F32 R8, -RZ, R19.H0_H0 ;  /* 0x20000013ff087230 */ /* 0x020fc60000004100 */
[----:B------:R-:W-:Y:S01]  /*17a0*/  FFMA.FTZ R27, R2, R2, R27 ;  /* 0x00000002021b7223 */ /* 0x000fe2000001001b */
[----:B---3--:R-:W-:-:S03]  /*17b0*/  HADD2.F32 R2, -RZ, R25.H0_H0 ;  /* 0x20000019ff027230 */ /* 0x008fc60000004100 */
[----:B------:R-:W-:Y:S01]  /*17c0*/  FFMA.FTZ R27, R8, R8, R27 ;  /* 0x00000008081b7223 */ /* 0x000fe2000001001b */
[----:B------:R-:W-:-:S03]  /*17d0*/  HADD2.F32 R24, -RZ, R24.H0_H0 ;  /* 0x20000018ff187230 */ /* 0x000fc60000004100 */
[----:B------:R-:W-:Y:S01]  /*17e0*/  FFMA.FTZ R27, R2, R2, R27 ;  /* 0x00000002021b7223 */ /* 0x000fe2000001001b */
[----:B------:R-:W-:-:S03]  /*17f0*/  HADD2.F32 R26, -RZ, R26.H0_H0 ;  /* 0x2000001aff1a7230 */ /* 0x000fc60000004100 */
[----:B------:R-:W-:-:S04]  /*1800*/  FFMA.FTZ R27, R24, R24, R27 ;  /* 0x00000018181b7223 */ /* 0x000fc8000001001b */
[----:B------:R-:W-:Y:S01]  /*1810*/  FFMA.FTZ R2, R26, R26, R27 ;  /* 0x0000001a1a027223 */ /* 0x000fe2000001001b */
[----:B------:R-:W-:Y:S06]  /*1820*/  @!P0 BRA `(.L_x_287) ;  /* 0xfffffffc00148947 */ /* 0x000fec000383ffff */
.L_x_283:
[----:B------:R-:W-:Y:S05]  /*1830*/  BSYNC.RECONVERGENT B1 ;  /* 0x0000000000017941 */ /* 0x000fea0003800200 */
.L_x_282:
        /* <DEDUP_REMOVED lines=38> */
.L_x_290:
[----:B------:R-:W-:-:S06]  /*1aa0*/  IMAD.WIDE R10, R8, 0x2, R6 ;  /* 0x00000002080a7825 */ /* 0x000fcc00078e0206 */
[----:B------:R-:W2:Y:S01]  /*1ab0*/  LDG.E.U16 R10, desc[UR8][R10.64] ;  /* 0x000000080a0a7981 */ /* 0x000ea2000c1e1500 */
[----:B------:R-:W-:Y:S02]  /*1ac0*/  IADD3 R9, PT, PT, R9, 0x1, RZ ;  /* 0x0000000109097810 */ /* 0x000fe40007ffe0ff */
[----:B------:R-:W-:Y:S02]  /*1ad0*/  IADD3 R8, PT, PT, R3, R8, RZ ;  /* 0x0000000803087210 */ /* 0x000fe40007ffe0ff */
[----:B------:R-:W-:Y:S01]  /*1ae0*/  ISETP.NE.AND P0, PT, R9, RZ, PT ;  /* 0x000000ff0900720c */ /* 0x000fe20003f05270 */
[----:B--2---:R-:W-:-:S05]  /*1af0*/  HADD2.F32 R13, -RZ, R10.H0_H0 ;  /* 0x2000000aff0d7230 */ /* 0x004fca0000004100 */
[----:B------:R-:W-:-:S07]  /*1b00*/  FFMA.FTZ R2, R13, R13, R2 ;  /* 0x0000000d0d027223 */ /* 0x000fce0000010002 */
[----:B------:R-:W-:Y:S05]  /*1b10*/  @P0 BRA `(.L_x_290) ;  /* 0xfffffffc00e00947 */ /* 0x000fea000383ffff */
.L_x_289:
[----:B------:R-:W-:Y:S05]  /*1b20*/  BSYNC.RECONVERGENT B1 ;  /* 0x0000000000017941 */ /* 0x000fea0003800200 */
.L_x_288:
[----:B------:R-:W-:Y:S05]  /*1b30*/  @!P1 BRA `(.L_x_273) ;  /* 0x00000000005c9947 */ /* 0x000fea0003800000 */
[----:B------:R-:W-:-:S07]  /*1b40*/  SHF.L.U32 R9, R3, 0x1, RZ ;  /* 0x0000000103097819 */ /* 0x000fce00000006ff */
.L_x_291:
        /* <DEDUP_REMOVED lines=8> */
[----:B------:R-:W4:Y:S01]  /*1bd0*/  LDG.E.U16 R6, desc[UR8][R6.64] ;  /* 0x0000000806067981 */ /* 0x000f22000c1e1500 */
[----:B------:R-:W-:-:S05]  /*1be0*/  IADD3.X R11, PT, PT, RZ, R7, RZ, P0, !PT ;  /* 0x00000007ff0b7210 */ /* 0x000fca00007fe4ff */
[----:B------:R-:W5:Y:S01]  /*1bf0*/  LDG.E.U16 R10, desc[UR8][R10.64] ;  /* 0x000000080a0a7981 */ /* 0x000f62000c1e1500 */
[----:B------:R-:W-:-:S04]  /*1c00*/  LEA R8, R3, R8, 0x2 ;  /* 0x0000000803087211 */ /* 0x000fc800078e10ff */
[----:B------:R-:W-:Y:S01]  /*1c10*/  ISETP.GE.AND P0, PT, R8, R12, PT ;  /* 0x0000000c0800720c */ /* 0x000fe20003f06270 */
[----:B--2---:R-:W-:-:S05]  /*1c20*/  HADD2.F32 R13, -RZ, R14.H0_H0 ;  /* 0x2000000eff0d7230 */ /* 0x004fca0000004100 */
[----:B------:R-:W-:Y:S01]  /*1c30*/  FFMA.FTZ R2, R13, R13, R2 ;  /* 0x0000000d0d027223 */ /* 0x000fe20000010002 */
[----:B---3--:R-:W-:-:S05]  /*1c40*/  HADD2.F32 R19, -RZ, R16.H0_H0 ;  /* 0x20000010ff137230 */ /* 0x008fca0000004100 */
[----:B------:R-:W-:Y:S01]  /*1c50*/  FFMA.FTZ R2, R19, R19, R2 ;  /* 0x0000001313027223 */ /* 0x000fe20000010002 */
[----:B----4-:R-:W-:-:S05]  /*1c60*/  HADD2.F32 R13, -RZ, R6.H0_H0 ;  /* 0x20000006ff0d7230 */ /* 0x010fca0000004100 */
[----:B------:R-:W-:Y:S01]  /*1c70*/  FFMA.FTZ R2, R13, R13, R2 ;  /* 0x0000000d0d027223 */ /* 0x000fe20000010002 */
[----:B-----5:R-:W-:-:S05]  /*1c80*/  HADD2.F32 R15, -RZ, R10.H0_H0 ;  /* 0x2000000aff0f7230 */ /* 0x020fca0000004100 */
[----:B------:R-:W-:Y:S01]  /*1c90*/  FFMA.FTZ R2, R15, R15, R2 ;  /* 0x0000000f0f027223 */ /* 0x000fe20000010002 */
[----:B------:R-:W-:Y:S06]  /*1ca0*/  @!P0 BRA `(.L_x_291) ;  /* 0xfffffffc00a88947 */ /* 0x000fec000383ffff */
.L_x_273:
[----:B------:R-:W-:Y:S05]  /*1cb0*/  BSYNC.RECONVERGENT B0 ;  /* 0x0000000000007941 */ /* 0x000fea0003800200 */
.L_x_271:
        /* <DEDUP_REMOVED lines=71> */
.L_x_293:
        /* <DEDUP_REMOVED lines=104> */
.L_x_295:
[----:B------:R-:W-:Y:S01]  /*27b0*/  I2FP.F32.S32 R4, R0 ;  /* 0x0000000000047245 */ /* 0x000fe20000201400 */
[----:B------:R-:W0:Y:S05]  /*27c0*/  LDCU UR4, c[0x0][0x3c0] ;  /* 0x00007800ff0477ac */ /* 0x000e2a0008000800 */
[----:B------:R-:W0:Y:S02]  /*27d0*/  MUFU.RCP R4, R4 ;  /* 0x0000000400047308 */ /* 0x000e240000001000 */
[----:B0-----:R-:W-:-:S06]  /*27e0*/  FFMA.FTZ R21, R4, R21, UR4 ;  /* 0x0000000404157e23 */ /* 0x001fcc0008010015 */
[----:B------:R-:W0:Y:S02]  /*27f0*/  MUFU.RSQ R21, R21 ;  /* 0x0000001500157308 */ /* 0x000e240000001400 */
[----:B0-----:R2:W-:Y:S02]  /*2800*/  STS [R2], R21 ;  /* 0x0000001502007388 */ /* 0x0015e40000000800 */
.L_x_294:
[----:B------:R-:W-:Y:S05]  /*2810*/  BSYNC.RECONVERGENT B0 ;  /* 0x0000000000007941 */ /* 0x000fea0003800200 */
.L_x_292:
        /* <DEDUP_REMOVED lines=8> */
[----:B012---:R-:W-:Y:S01]  /*28a0*/  IADD3 R2, PT, PT, R20, R3, RZ ;  /* 0x0000000314027210 */ /* 0x007fe20007ffe0ff */
[----:B------:R-:W0:Y:S01]  /*28b0*/  S2UR UR5, SR_CgaCtaId ;  /* 0x00000000000579c3 */ /* 0x000e220000008800 */
[----:B------:R-:W-:Y:S01]  /*28c0*/  ISETP.NE.U32.AND P2, PT, R3, RZ, PT ;  /* 0x000000ff0300720c */ /* 0x000fe20003f45070 */
[----:B------:R-:W-:Y:S01]  /*28d0*/  UMOV UR4, 0x400 ;  /* 0x0000040000047882 */ /* 0x000fe20000000000 */
[CC--:B------:R-:W-:Y:S01]  /*28e0*/  ISETP.GE.U32.AND P0, PT, R2.reuse, R9.reuse, PT ;  /* 0x000000090200720c */ /* 0x0c0fe20003f06070 */
[----:B------:R-:W1:Y:S01]  /*28f0*/  LDCU.64 UR6, c[0x0][0x3b8] ;  /* 0x00007700ff0677ac */ /* 0x000e620008000a00 */
[----:B------:R-:W-:Y:S01]  /*2900*/  VIMNMX.U32 R0, PT, PT, R2, R9, !PT ;  /* 0x0000000902007248 */ /* 0x000fe20007fe0000 */
[----:B------:R-:W-:Y:S01]  /*2910*/  BSSY.RECONVERGENT B0, `(.L_x_296) ;  /* 0x0000048000007945 */ /* 0x000fe20003800200 */
[----:B------:R-:W-:-:S04]  /*2920*/  SEL R11, RZ, 0x1, P0 ;  /* 0x00000001ff0b7807 */ /* 0x000fc80000000000 */
[----:B------:R-:W-:Y:S01]  /*2930*/  IADD3 R0, PT, PT, R0, -R2, -R11 ;  /* 0x8000000200007210 */ /* 0x000fe20007ffe80b */
[----:B---3--:R-:W2:Y:S01]  /*2940*/  MUFU.RCP R6, R6 ;  /* 0x0000000600067308 */ /* 0x008ea20000001000 */
[----:B0-----:R-:W-:Y:S01]  /*2950*/  ULEA UR4, UR5, UR4, 0x18 ;  /* 0x0000000405047291 */ /* 0x001fe2000f8ec0ff */
[----:B--2---:R-:W-:-:S06]  /*2960*/  IADD3 R4, PT, PT, R6, 0xffffffe, RZ ;  /* 0x0ffffffe06047810 */ /* 0x004fcc0007ffe0ff */
[----:B------:R0:W2:Y:S02]  /*2970*/  F2I.FTZ.U32.TRUNC.NTZ R5, R4 ;  /* 0x0000000400057305 */ /* 0x0000a4000021f000 */
[----:B0-----:R-:W-:Y:S01]  /*2980*/  HFMA2 R4, -RZ, RZ, 0, 0 ;  /* 0x00000000ff047431 */ /* 0x001fe200000001ff */
[----:B--2---:R-:W-:-:S05]  /*2990*/  IADD3 R8, PT, PT, RZ, -R5, RZ ;  /* 0x80000005ff087210 */ /* 0x004fca0007ffe0ff */
[----:B------:R-:W-:-:S04]  /*29a0*/  IMAD R13, R8, R3, RZ ;  /* 0x00000003080d7224 */ /* 0x000fc800078e02ff */
[----:B------:R-:W-:-:S06]  /*29b0*/  IMAD.HI.U32 R13, R5, R13, R4 ;  /* 0x0000000d050d7227 */ /* 0x000fcc00078e0004 */
[----:B------:R-:W-:-:S05]  /*29c0*/  IMAD.HI.U32 R2, R13, R0, RZ ;  /* 0x000000000d027227 */ /* 0x000fca00078e00ff */
[----:B------:R-:W-:-:S05]  /*29d0*/  IADD3 R4, PT, PT, -R2, RZ, RZ ;  /* 0x000000ff02047210 */ /* 0x000fca0007ffe1ff */
[----:B------:R-:W-:Y:S02]  /*29e0*/  IMAD R0, R3, R4, R0 ;  /* 0x0000000403007224 */ /* 0x000fe400078e0200 */
[----:B------:R-:W0:Y:S03]  /*29f0*/  LDC.64 R4, c[0x0][0x380] ;  /* 0x0000e000ff047b82 */ /* 0x000e260000000a00 */
[----:B------:R-:W-:-:S13]  /*2a00*/  ISETP.GE.U32.AND P0, PT, R0, R3, PT ;  /* 0x000000030000720c */ /* 0x000fda0003f06070 */
[-C--:B------:R-:W-:Y:S02]  /*2a10*/  @P0 IADD3 R0, PT, PT, R0, -R3.reuse, RZ ;  /* 0x8000000300000210 */ /* 0x080fe40007ffe0ff */
[----:B------:R-:W-:Y:S02]  /*2a20*/  @P0 IADD3 R2, PT, PT, R2, 0x1, RZ ;  /* 0x0000000102020810 */ /* 0x000fe40007ffe0ff */
        /* <DEDUP_REMOVED lines=13> */
[C---:B------:R-:W-:Y:S01]  /*2b00*/  IMAD R20, R2.reuse, R3, R20 ;  /* 0x0000000302147224 */ /* 0x040fe200078e0214 */
[----:B------:R-:W-:-:S07]  /*2b10*/  IADD3 R2, PT, PT, -R2, RZ, RZ ;  /* 0x000000ff02027210 */ /* 0x000fce0007ffe1ff */
.L_x_298:
[----:B------:R-:W-:-:S04]  /*2b20*/  IADD3 R12, P1, PT, R6, R22, RZ ;  /* 0x00000016060c7210 */ /* 0x000fc80007f3e0ff */
[----:B------:R-:W-:Y:S02]  /*2b30*/  IADD3.X R13, PT, PT, R7, R23, RZ, P1, !PT ;  /* 0x00000017070d7210 */ /* 0x000fe40000ffe4ff */
[----:B-1----:R-:W-:-:S04]  /*2b40*/  IADD3 R10, P1, PT, R6, UR6, RZ ;  /* 0x00000006060a7c10 */ /* 0x002fc8000ff3e0ff */
[----:B------:R-:W2:Y:S01]  /*2b50*/  LDG.E.64 R12, desc[UR8][R12.64] ;  /* 0x000000080c0c7981 */ /* 0x000ea2000c1e1b00 */
[----:B------:R-:W-:-:S06]  /*2b60*/  IADD3.X R11, PT, PT, R7, UR7, RZ, P1, !PT ;  /* 0x00000007070b7c10 */ /* 0x000fcc0008ffe4ff */
[----:B------:R-:W3:Y:S01]  /*2b70*/  LDG.E.64.CONSTANT R10, desc[UR8][R10.64] ;  /* 0x000000080a0a7981 */ /* 0x000ee2000c1e9b00 */
[----:B------:R-:W-:Y:S01]  /*2b80*/  IADD3 R2, PT, PT, R2, 0x1, RZ ;  /* 0x0000000102027810 */ /* 0x000fe20007ffe0ff */
[--C-:B--2---:R-:W-:Y:S02]  /*2b90*/  HADD2.F32 R15, -RZ, R12.reuse.H0_H0 ;  /* 0x2000000cff0f7230 */ /* 0x104fe40000004100 */
[----:B------:R-:W-:Y:S02]  /*2ba0*/  HADD2.F32 R17, -RZ, R12.H1_H1 ;  /* 0x3000000cff117230 */ /* 0x000fe40000004100 */
[--C-:B------:R-:W-:Y:S02]  /*2bb0*/  HADD2.F32 R19, -RZ, R13.reuse.H0_H0 ;  /* 0x2000000dff137230 */ /* 0x100fe40000004100 */
[C---:B0-----:R-:W-:Y:S01]  /*2bc0*/  FMUL.FTZ R15, R0.reuse, R15 ;  /* 0x0000000f000f7220 */ /* 0x041fe20000410000 */
[----:B------:R-:W-:Y:S02]  /*2bd0*/  HADD2.F32 R21, -RZ, R13.H1_H1 ;  /* 0x3000000dff157230 */ /* 0x000fe40000004100 */
[----:B------:R-:W-:Y:S01]  /*2be0*/  FMUL.FTZ R17, R0, R17 ;  /* 0x0000001100117220 */ /* 0x000fe20000410000 */
[----:B---3--:R-:W-:-:S02]  /*2bf0*/  HADD2.F32 R8, -RZ, R10.H0_H0 ;  /* 0x2000000aff087230 */ /* 0x008fc40000004100 */
[C---:B------:R-:W-:Y:S01]  /*2c00*/  FMUL.FTZ R19, R0.reuse, R19 ;  /* 0x0000001300137220 */ /* 0x040fe20000410000 */
[----:B------:R-:W-:Y:S01]  /*2c10*/  F2FP.F16.F32.PACK_AB R15, RZ, R15 ;  /* 0x0000000fff0f723e */ /* 0x000fe200000000ff */
[----:B------:R-:W-:Y:S01]  /*2c20*/  FMUL.FTZ R21, R0, R21 ;  /* 0x0000001500157220 */ /* 0x000fe20000410000 */
[----:B------:R-:W-:Y:S01]  /*2c30*/  F2FP.F16.F32.PACK_AB R17, RZ, R17 ;  /* 0x00000011ff11723e */ /* 0x000fe200000000ff */
[----:B------:R-:W-:Y:S01]  /*2c40*/  HADD2.F32 R10, -RZ, R10.H1_H1 ;  /* 0x3000000aff0a7230 */ /* 0x000fe20000004100 */
[----:B------:R-:W-:Y:S01]  /*2c50*/  F2FP.F16.F32.PACK_AB R19, RZ, R19 ;  /* 0x00000013ff13723e */ /* 0x000fe200000000ff */
[----:B------:R-:W-:Y:S01]  /*2c60*/  HADD2.F32 R15, -RZ, R15.H0_H0 ;  /* 0x2000000fff0f7230 */ /* 0x000fe20000004100 */
[----:B------:R-:W-:Y:S01]  /*2c70*/  F2FP.F16.F32.PACK_AB R21, RZ, R21 ;  /* 0x00000015ff15723e */ /* 0x000fe200000000ff */
[----:B------:R-:W-:Y:S02]  /*2c80*/  HADD2.F32 R17, -RZ, R17.H0_H0 ;  /* 0x20000011ff117230 */ /* 0x000fe40000004100 */
[----:B------:R-:W-:-:S02]  /*2c90*/  HADD2.F32 R19, -RZ, R19.H0_H0 ;  /* 0x20000013ff137230 */ /* 0x000fc40000004100 */
[----:B------:R-:W-:Y:S01]  /*2ca0*/  FMUL.FTZ R8, R15, R8 ;  /* 0x000000080f087220 */ /* 0x000fe20000410000 */
[----:B------:R-:W-:Y:S02]  /*2cb0*/  HADD2.F32 R21, -RZ, R21.H0_H0 ;  /* 0x20000015ff157230 */ /* 0x000fe40000004100 */
[----:B------:R-:W-:Y:S01]  /*2cc0*/  FMUL.FTZ R17, R17, R10 ;  /* 0x0000000a11117220 */ /* 0x000fe20000410000 */
[--C-:B------:R-:W-:Y:S01]  /*2cd0*/  HADD2.F32 R12, -RZ, R11.reuse.H0_H0 ;  /* 0x2000000bff0c7230 */ /* 0x100fe20000004100 */
[----:B------:R-:W-:Y:S01]  /*2ce0*/  IADD3 R10, P1, PT, R4, R6, RZ ;  /* 0x00000006040a7210 */ /* 0x000fe20007f3e0ff */
[----:B------:R-:W-:-:S03]  /*2cf0*/  HADD2.F32 R14, -RZ, R11.H1_H1 ;  /* 0x3000000bff0e7230 */ /* 0x000fc60000004100 */
[----:B------:R-:W-:Y:S01]  /*2d00*/  FMUL.FTZ R12, R19, R12 ;  /* 0x0000000c130c7220 */ /* 0x000fe20000410000 */
[----:B------:R-:W-:Y:S01]  /*2d10*/  IADD3.X R11, PT, PT, R5, R7, RZ, P1, !PT ;  /* 0x00000007050b7210 */ /* 0x000fe20000ffe4ff */
[----:B------:R-:W-:Y:S01]  /*2d20*/  FMUL.FTZ R21, R21, R14 ;  /* 0x0000000e15157220 */ /* 0x000fe20000410000 */
[----:B------:R-:W-:Y:S01]  /*2d30*/  F2FP.F16.F32.PACK_AB R14, R17, R8 ;  /* 0x00000008110e723e */ /* 0x000fe200000000ff */
[----:B------:R-:W-:Y:S01]  /*2d40*/  IMAD.WIDE.U32 R6, R3, 0x8, R6 ;  /* 0x0000000803067825 */ /* 0x000fe200078e0006 */
[----:B------:R-:W-:Y:S02]  /*2d50*/  ISETP.NE.AND P1, PT, R2, RZ, PT ;  /* 0x000000ff0200720c */ /* 0x000fe40003f25270 */
[----:B------:R-:W-:-:S05]  /*2d60*/  F2FP.F16.F32.PACK_AB R15, R21, R12 ;  /* 0x0000000c150f723e */ /* 0x000fca00000000ff */
[----:B------:R1:W-:Y:S06]  /*2d70*/  STG.E.64 desc[UR8][R10.64], R14 ;  /* 0x0000000e0a007986 */ /* 0x0003ec000c101b08 */
[----:B------:R-:W-:Y:S05]  /*2d80*/  @P1 BRA `(.L_x_298) ;  /* 0xfffffffc00641947 */ /* 0x000fea000383ffff */
.L_x_297:
[----:B------:R-:W-:Y:S05]  /*2d90*/  BSYNC.RECONVERGENT B0 ;  /* 0x0000000000007941 */ /* 0x000fea0003800200 */
.L_x_296:
[----:B------:R-:W-:Y:S05]  /*2da0*/  @!P0 EXIT ;  /* 0x000000000000894d */ /* 0x000fea0003800000 */
[----:B------:R-:W2:Y:S01]  /*2db0*/  LDC.64 R6, c[0x0][0x3b8] ;  /* 0x0000ee00ff067b82 */ /* 0x000ea20000000a00 */
[C---:B-1----:R-:W-:Y:S01]  /*2dc0*/  LEA R11, R3.reuse, R20, 0x1 ;  /* 0x00000014030b7211 */ /* 0x042fe200078e08ff */
[----:B------:R-:W-:Y:S01]  /*2dd0*/  IMAD R13, R3, 0x3, R20 ;  /* 0x00000003030d7824 */ /* 0x000fe200078e0214 */
[----:B------:R-:W-:-:S07]  /*2de0*/  IADD3 R15, PT, PT, R20, R3, RZ ;  /* 0x00000003140f7210 */ /* 0x000fce0007ffe0ff */
.L_x_299:
[----:B------:R-:W-:-:S06]  /*2df0*/  IMAD.WIDE.U32 R18, R20, 0x8, R22 ;  /* 0x0000000814127825 */ /* 0x000fcc00078e0016 */
[----:B------:R-:W3:Y:S01]  /*2e00*/  LDG.E.64 R18, desc[UR8][R18.64] ;  /* 0x0000000812127981 */ /* 0x000ee2000c1e1b00 */
[----:B-12---:R-:W-:-:S06]  /*2e10*/  IMAD.WIDE.U32 R16, R20, 0x8, R6 ;  /* 0x0000000814107825 */ /* 0x006fcc00078e0006 */
[----:B------:R-:W2:Y:S01]  /*2e20*/  LDG.E.64.CONSTANT R16, desc[UR8][R16.64] ;  /* 0x0000000810107981 */ /* 0x000ea2000c1e9b00 */
[--C-:B---3--:R-:W-:Y:S02]  /*2e30*/  HADD2.F32 R21, -RZ, R18.reuse.H0_H0 ;  /* 0x20000012ff157230 */ /* 0x108fe40000004100 */
[----:B------:R-:W-:Y:S02]  /*2e40*/  HADD2.F32 R25, -RZ, R18.H1_H1 ;  /* 0x30000012ff197230 */ /* 0x000fe40000004100 */
[--C-:B------:R-:W-:Y:S02]  /*2e50*/  HADD2.F32 R27, -RZ, R19.reuse.H0_H0 ;  /* 0x20000013ff1b7230 */ /* 0x100fe40000004100 */
[C---:B0-----:R-:W-:Y:S01]  /*2e60*/  FMUL.FTZ R21, R0.reuse, R21 ;  /* 0x0000001500157220 */ /* 0x041fe20000410000 */
[----:B------:R-:W-:Y:S02]  /*2e70*/  HADD2.F32 R29, -RZ, R19.H1_H1 ;  /* 0x30000013ff1d7230 */ /* 0x000fe40000004100 */
[----:B------:R-:W-:Y:S01]  /*2e80*/  FMUL.FTZ R25, R0, R25 ;  /* 0x0000001900197220 */ /* 0x000fe20000410000 */
[----:B--2---:R-:W-:-:S02]  /*2e90*/  HADD2.F32 R2, -RZ, R16.H0_H0 ;  /* 0x20000010ff027230 */ /* 0x004fc40000004100 */
        /* <DEDUP_REMOVED lines=13> */
[--C-:B------:R-:W-:Y:S02]  /*2f70*/  HADD2.F32 R8, -RZ, R17.reuse.H0_H0 ;  /* 0x20000011ff087230 */ /* 0x100fe40000004100 */
[----:B------:R-:W-:Y:S02]  /*2f80*/  HADD2.F32 R10, -RZ, R17.H1_H1 ;  /* 0x30000011ff0a7230 */ /* 0x000fe40000004100 */
[----:B------:R-:W-:Y:S01]  /*2f90*/  F2FP.F16.F32.PACK_AB R16, R25, R2 ;  /* 0x000000021910723e */ /* 0x000fe200000000ff */
[----:B------:R-:W-:Y:S01]  /*2fa0*/  FMUL.FTZ R8, R27, R8 ;  /* 0x000000081b087220 */ /* 0x000fe20000410000 */
[----:B------:R-:W-:-:S04]  /*2fb0*/  IMAD.WIDE.U32 R18, R20, 0x8, R4 ;  /* 0x0000000814127825 */ /* 0x000fc800078e0004 */
[----:B------:R-:W-:Y:S01]  /*2fc0*/  FMUL.FTZ R17, R29, R10 ;  /* 0x0000000a1d117220 */ /* 0x000fe20000410000 */
[----:B------:R-:W-:-:S04]  /*2fd0*/  IMAD.WIDE.U32 R26, R15, 0x8, R22 ;  /* 0x000000080f1a7825 */ /* 0x000fc800078e0016 */
[----:B------:R-:W-:-:S05]  /*2fe0*/  F2FP.F16.F32.PACK_AB R17, R17, R8 ;  /* 0x000000081111723e */ /* 0x000fca00000000ff */
[----:B------:R0:W-:Y:S04]  /*2ff0*/  STG.E.64 desc[UR8][R18.64], R16 ;  /* 0x0000001012007986 */ /* 0x0001e8000c101b08 */
[----:B------:R-:W2:Y:S01]  /*3000*/  LDG.E.64 R26, desc[UR8][R26.64] ;  /* 0x000000081a1a7981 */ /* 0x000ea2000c1e1b00 */
[----:B------:R-:W-:-:S06]  /*3010*/  IMAD.WIDE.U32 R24, R15, 0x8, R6 ;  /* 0x000000080f187825 */ /* 0x000fcc00078e0006 */
[----:B------:R-:W3:Y:S01]  /*3020*/  LDG.E.64.CONSTANT R24, desc[UR8][R24.64] ;  /* 0x0000000818187981 */ /* 0x000ee2000c1e9b00 */
[----:B0-----:R-:W-:-:S04]  /*3030*/  IMAD.WIDE.U32 R18, R15, 0x8, R4 ;  /* 0x000000080f127825 */ /* 0x001fc800078e0004 */
[--C-:B--2---:R-:W-:Y:S02]  /*3040*/  HADD2.F32 R2, -RZ, R27.reuse.H0_H0 ;  /* 0x2000001bff027230 */ /* 0x104fe40000004100 */
[--C-:B------:R-:W-:Y:S02]  /*3050*/  HADD2.F32 R21, -RZ, R26.reuse.H0_H0 ;  /* 0x2000001aff157230 */ /* 0x100fe40000004100 */
[----:B------:R-:W-:Y:S02]  /*3060*/  HADD2.F32 R29, -RZ, R26.H1_H1 ;  /* 0x3000001aff1d7230 */ /* 0x000fe40000004100 */
[C---:B------:R-:W-:Y:S01]  /*3070*/  FMUL.FTZ R2, R0.reuse, R2 ;  /* 0x0000000200027220 */ /* 0x040fe20000410000 */
        /* <DEDUP_REMOVED lines=9> */
[----:B------:R-:W-:Y:S01]  /*3110*/  IMAD.WIDE.U32 R26, R11, 0x8, R22 ;  /* 0x000000080b1a7825 */ /* 0x000fe200078e0016 */
[----:B------:R-:W-:-:S03]  /*3120*/  F2FP.F16.F32.PACK_AB R10, RZ, R8 ;  /* 0x00000008ff0a723e */ /* 0x000fc600000000ff */
[----:B------:R-:W-:Y:S02]  /*3130*/  HADD2.F32 R8, -RZ, R2.H0_H0 ;  /* 0x20000002ff087230 */ /* 0x000fe40000004100 */
[----:B------:R-:W-:Y:S02]  /*3140*/  HADD2.F32 R2, -RZ, R24.H0_H0 ;  /* 0x20000018ff027230 */ /* 0x000fe40000004100 */
[----:B------:R-:W-:Y:S02]  /*3150*/  HADD2.F32 R21, -RZ, R21.H0_H0 ;  /* 0x20000015ff157230 */ /* 0x000fe40000004100 */
[----:B------:R-:W-:Y:S01]  /*3160*/  FMUL.FTZ R17, R8, R17 ;  /* 0x0000001108117220 */ /* 0x000fe20000410000 */
[----:B------:R-:W-:Y:S02]  /*3170*/  HADD2.F32 R29, -RZ, R29.H0_H0 ;  /* 0x2000001dff1d7230 */ /* 0x000fe40000004100 */
[----:B------:R-:W-:Y:S02]  /*3180*/  HADD2.F32 R10, -RZ, R10.H0_H0 ;  /* 0x2000000aff0a7230 */ /* 0x000fe40000004100 */
[----:B------:R-:W-:Y:S01]  /*3190*/  FMUL.FTZ R2, R21, R2 ;  /* 0x0000000215027220 */ /* 0x000fe20000410000 */
[----:B------:R-:W-:-:S02]  /*31a0*/  HADD2.F32 R24, -RZ, R24.H1_H1 ;  /* 0x30000018ff187230 */ /* 0x000fc40000004100 */
[----:B------:R-:W-:-:S03]  /*31b0*/  FMUL.FTZ R10, R10, R25 ;  /* 0x000000190a0a7220 */ /* 0x000fc60000410000 */
[----:B------:R-:W-:Y:S02]  /*31c0*/  FMUL.FTZ R29, R29, R24 ;  /* 0x000000181d1d7220 */ /* 0x000fe40000410000 */
[----:B------:R-:W-:-:S03]  /*31d0*/  F2FP.F16.F32.PACK_AB R17, R10, R17 ;  /* 0x000000110a11723e */ /* 0x000fc600000000ff */
        /* <DEDUP_REMOVED lines=36> */
[----:B------:R-:W0:Y:S01]  /*3420*/  LDG.E.64.CONSTANT R24, desc[UR8][R24.64] ;  /* 0x0000000818187981 */ /* 0x000e22000c1e9b00 */
[C-C-:B------:R-:W-:Y:S02]  /*3430*/  IADD3 R20, PT, PT, R3.reuse, R20, R3.reuse ;  /* 0x0000001403147210 */ /* 0x140fe40007ffe003 */
[C---:B------:R-:W-:Y:S02]  /*3440*/  LEA R11, R3.reuse, R11, 0x2 ;  /* 0x0000000b030b7211 */ /* 0x040fe400078e10ff */
[C---:B------:R-:W-:Y:S02]  /*3450*/  IADD3 R20, PT, PT, R3.reuse, R20, R3 ;  /* 0x0000001403147210 */ /* 0x040fe40007ffe003 */
[----:B------:R-:W-:Y:S02]  /*3460*/  LEA R15, R3, R15, 0x2 ;  /* 0x0000000f030f7211 */ /* 0x000fe400078e10ff */
[----:B------:R-:W-:Y:S01]  /*3470*/  ISETP.GE.AND P0, PT, R20, R9, PT ;  /* 0x000000091400720c */ /* 0x000fe20003f06270 */
[----:B--2---:R-:W-:-:S02]  /*3480*/  HADD2.F32 R2, -RZ, R27.H0_H0 ;  /* 0x2000001bff027230 */ /* 0x004fc40000004100 */
[--C-:B------:R-:W-:Y:S02]  /*3490*/  HADD2.F32 R21, -RZ, R26.reuse.H0_H0 ;  /* 0x2000001aff157230 */ /* 0x100fe40000004100 */
[----:B------:R-:W-:Y:S02]  /*34a0*/  HADD2.F32 R29, -RZ, R26.H1_H1 ;  /* 0x3000001aff1d7230 */ /* 0x000fe40000004100 */
[C---:B------:R-:W-:Y:S01]  /*34b0*/  FMUL.FTZ R2, R0.reuse, R2 ;  /* 0x0000000200027220 */ /* 0x040fe20000410000 */
[----:B------:R-:W-:Y:S02]  /*34c0*/  HADD2.F32 R8, -RZ, R27.H1_H1 ;  /* 0x3000001bff087230 */ /* 0x000fe40000004100 */
[C---:B------:R-:W-:Y:S01]  /*34d0*/  FMUL.FTZ R21, R0.reuse, R21 ;  /* 0x0000001500157220 */ /* 0x040fe20000410000 */
[--C-:B0-----:R-:W-:Y:S02]  /*34e0*/  HADD2.F32 R17, -RZ, R25.reuse.H0_H0 ;  /* 0x20000019ff117230 */ /* 0x101fe40000004100 */
[C---:B------:R-:W-:Y:S01]  /*34f0*/  FMUL.FTZ R29, R0.reuse, R29 ;  /* 0x0000001d001d7220 */ /* 0x040fe20000410000 */
[----:B------:R-:W-:Y:S01]  /*3500*/  F2FP.F16.F32.PACK_AB R2, RZ, R2 ;  /* 0x00000002ff02723e */ /* 0x000fe200000000ff */
[----:B------:R-:W-:Y:S01]  /*3510*/  FMUL.FTZ R8, R0, R8 ;  /* 0x0000000800087220 */ /* 0x000fe20000410000 */
[----:B------:R-:W-:Y:S01]  /*3520*/  F2FP.F16.F32.PACK_AB R21, RZ, R21 ;  /* 0x00000015ff15723e */ /* 0x000fe200000000ff */
[----:B------:R-:W-:Y:S01]  /*3530*/  HADD2.F32 R25, -RZ, R25.H1_H1 ;  /* 0x30000019ff197230 */ /* 0x000fe20000004100 */
[----:B------:R-:W-:-:S02]  /*3540*/  F2FP.F16.F32.PACK_AB R29, RZ, R29 ;  /* 0x0000001dff1d723e */ /* 0x000fc400000000ff */
[----:B------:R-:W-:Y:S01]  /*3550*/  F2FP.F16.F32.PACK_AB R10, RZ, R8 ;  /* 0x00000008ff0a723e */ /* 0x000fe200000000ff */
[----:B------:R-:W-:Y:S02]  /*3560*/  HADD2.F32 R8, -RZ, R2.H0_H0 ;  /* 0x20000002ff087230 */ /* 0x000fe40000004100 */
[----:B------:R-:W-:Y:S02]  /*3570*/  HADD2.F32 R2, -RZ, R24.H0_H0 ;  /* 0x20000018ff027230 */ /* 0x000fe40000004100 */
[----:B------:R-:W-:Y:S02]  /*3580*/  HADD2.F32 R21, -RZ, R21.H0_H0 ;  /* 0x20000015ff157230 */ /* 0x000fe40000004100 */
[----:B------:R-:W-:Y:S01]  /*3590*/  FMUL.FTZ R8, R8, R17 ;  /* 0x0000001108087220 */ /* 0x000fe20000410000 */
[----:B------:R-:W-:Y:S02]  /*35a0*/  HADD2.F32 R29, -RZ, R29.H0_H0 ;  /* 0x2000001dff1d7230 */ /* 0x000fe40000004100 */
[----:B------:R-:W-:-:S02]  /*35b0*/  HADD2.F32 R10, -RZ, R10.H0_H0 ;  /* 0x2000000aff0a7230 */ /* 0x000fc40000004100 */
[----:B------:R-:W-:Y:S01]  /*35c0*/  FMUL.FTZ R2, R21, R2 ;  /* 0x0000000215027220 */ /* 0x000fe20000410000 */
[----:B------:R-:W-:Y:S02]  /*35d0*/  HADD2.F32 R24, -RZ, R24.H1_H1 ;  /* 0x30000018ff187230 */ /* 0x000fe40000004100 */
[----:B------:R-:W-:-:S04]  /*35e0*/  IMAD.WIDE.U32 R16, R13, 0x8, R4 ;  /* 0x000000080d107825 */ /* 0x000fc800078e0004 */
[----:B------:R-:W-:Y:S01]  /*35f0*/  FMUL.FTZ R25, R10, R25 ;  /* 0x000000190a197220 */ /* 0x000fe20000410000 */
[----:B------:R-:W-:Y:S01]  /*3600*/  LEA R13, R3, R13, 0x2 ;  /* 0x0000000d030d7211 */ /* 0x000fe200078e10ff */
[----:B------:R-:W-:-:S03]  /*3610*/  FMUL.FTZ R29, R29, R24 ;  /* 0x000000181d1d7220 */ /* 0x000fc60000410000 */
[----:B------:R-:W-:Y:S02]  /*3620*/  F2FP.F16.F32.PACK_AB R25, R25, R8 ;  /* 0x000000081919723e */ /* 0x000fe400000000ff */
[----:B------:R-:W-:-:S05]  /*3630*/  F2FP.F16.F32.PACK_AB R24, R29, R2 ;  /* 0x000000021d18723e */ /* 0x000fca00000000ff */
[----:B------:R1:W-:Y:S01]  /*3640*/  STG.E.64 desc[UR8][R16.64], R24 ;  /* 0x0000001810007986 */ /* 0x0003e2000c101b08 */
[----:B------:R-:W-:Y:S05]  /*3650*/  @!P0 BRA `(.L_x_299) ;  /* 0xfffffff400e48947 */ /* 0x000fea000383ffff */
[----:B------:R-:W-:Y:S05]  /*3660*/  EXIT ;  /* 0x000000000000794d */ /* 0x000fea0003800000 */
        .weak           $__internal_7_$__cuda_sm20_div_s64
        .type           $__internal_7_$__cuda_sm20_div_s64,@function
        .size           $__internal_7_$__cuda_sm20_div_s64,(.L_x_1356 - $__internal_7_$__cuda_sm20_div_s64)
$__internal_7_$__cuda_sm20_div_s64:
        /* <DEDUP_REMOVED lines=28> */
[----:B------:R-:W-:-:S02]  /*3830*/  IADD3 R17, P0, PT, RZ, -R6, RZ ;  /* 0x80000006ff117210 */ /* 0x000fc40007f1e0ff */
[----:B------:R-:W-:Y:S01]  /*3840*/  IADD3.X R16, PT, PT, RZ, ~R9, RZ, P4, !PT ;  /* 0x80000009ff107210 */ /* 0x000fe200027fe4ff */
        /* <DEDUP_REMOVED lines=16> */
[----:B------:R-:W-:-:S05]  /*3950*/  IMAD.HI.U32 R6, P0, R16, R11, R6 ;  /* 0x0000000b10067227 */ /* 0x000fca0007800006 */
[----:B------:R-:W-:Y:S02]  /*3960*/  IADD3 R15, P1, PT, R15, R6, RZ ;  /* 0x000000060f0f7210 */ /* 0x000fe40007f3e0ff */
[----:B------:R-:W-:-:S03]  /*3970*/  IADD3.X R17, PT, PT, R17, RZ, RZ, P0, !PT ;  /* 0x000000ff11117210 */ /* 0x000fc600007fe4ff */
[----:B------:R-:W-:Y:S01]  /*3980*/  IMAD.WIDE.U32 R6, R15, R2, RZ ;  /* 0x000000020f067225 */ /* 0x000fe200078e00ff */
[----:B------:R-:W-:-:S03]  /*3990*/  IADD3.X R17, PT, PT, RZ, R17, RZ, P1, !PT ;  /* 0x00000011ff117210 */ /* 0x000fc60000ffe4ff */
[----:B------:R-:W-:Y:S01]  /*39a0*/  IMAD R7, R15, R3, R7 ;  /* 0x000000030f077224 */ /* 0x000fe200078e0207 */
[----:B------:R-:W-:-:S03]  /*39b0*/  IADD3 R19, P1, PT, -R6, R11, RZ ;  /* 0x0000000b06137210 */ /* 0x000fc60007f3e1ff */
[-C--:B------:R-:W-:Y:S01]  /*39c0*/  IMAD R6, R17, R2.reuse, R7 ;  /* 0x0000000211067224 */ /* 0x080fe200078e0207 */
[----:B------:R-:W-:-:S04]  /*39d0*/  ISETP.GE.U32.AND P0, PT, R19, R2, PT ;  /* 0x000000021300720c */ /* 0x000fc80003f06070 */
        /* <DEDUP_REMOVED lines=13> */
[-C--:B------:R-:W-:Y:S02]  /*3ab0*/  IADD3.X R3, PT, PT, RZ, R6.reuse, RZ, P2, !PT ;  /* 0x00000006ff037210 */ /* 0x080fe400017fe4ff */
[----:B------:R-:W-:Y:S02]  /*3ac0*/  SEL R2, R2, R15, P0 ;  /* 0x0000000f02027207 */ /* 0x000fe40000000000 */
[----:B------:R-:W-:Y:S02]  /*3ad0*/  LOP3.LUT R11, R10, R9, RZ, 0x3c, !PT ;  /* 0x000000090a0b7212 */ /* 0x000fe400078e3cff */
[----:B------:R-:W-:Y:S02]  /*3ae0*/  SEL R3, R3, R6, P0 ;  /* 0x0000000603037207 */ /* 0x000fe40000000000 */
[----:B------:R-:W-:-:S02]  /*3af0*/  IADD3 R7, P2, PT, RZ, -R2, RZ ;  /* 0x80000002ff077210 */ /* 0x000fc40007f5e0ff */
[----:B------:R-:W-:Y:S02]  /*3b00*/  ISETP.GE.AND P1, PT, R11, RZ, PT ;  /* 0x000000ff0b00720c */ /* 0x000fe40003f26270 */
[-C--:B------:R-:W-:Y:S02]  /*3b10*/  IADD3.X R6, PT, PT, RZ, ~R3.reuse, RZ, P2, !PT ;  /* 0x80000003ff067210 */ /* 0x080fe400017fe4ff */
[----:B------:R-:W-:Y:S01]  /*3b20*/  SEL R2, R7, R2, !P1 ;  /* 0x0000000207027207 */ /* 0x000fe20004800000 */
[----:B------:R-:W-:Y:S01]  /*3b30*/  HFMA2 R7, -RZ, RZ, 0, 0 ;  /* 0x00000000ff077431 */ /* 0x000fe200000001ff */
[----:B------:R-:W-:Y:S02]  /*3b40*/  ISETP.NE.U32.AND P0, PT, R8, RZ, PT ;  /* 0x000000ff0800720c */ /* 0x000fe40003f05070 */
[----:B------:R-:W-:Y:S02]  /*3b50*/  SEL R3, R6, R3, !P1 ;  /* 0x0000000306037207 */ /* 0x000fe40004800000 */
[----:B------:R-:W-:-:S02]  /*3b60*/  MOV R6, R0 ;  /* 0x0000000000067202 */ /* 0x000fc40000000f00 */
[----:B------:R-:W-:-:S04]  /*3b70*/  ISETP.NE.AND.EX P0, PT, R10, RZ, PT, P0 ;  /* 0x000000ff0a00720c */ /* 0x000fc80003f05300 */
[----:B------:R-:W-:Y:S02]  /*3b80*/  SEL R2, R2, 0xffffffff, P0 ;  /* 0xffffffff02027807 */ /* 0x000fe40000000000 */
[----:B------:R-:W-:Y:S01]  /*3b90*/  SEL R3, R3, 0xffffffff, P0 ;  /* 0xffffffff03037807 */ /* 0x000fe20000000000 */
[----:B------:R-:W-:Y:S06]  /*3ba0*/  RET.REL.NODEC R6 `(_ZN4vllm15rms_norm_kernelIN3c104HalfELi4ELi4EEEvPT_PKS3_lllllS6_fii) ;  /* 0xffffffc406147950 */ /* 0x000fec0003c3ffff */
.L_x_300:
        /* <DEDUP_REMOVED lines=13> */
.L_x_1356:


//--------------------- .text._ZN4vllm15rms_norm_kernelIN3c104HalfELi8ELi4EEEvPT_PKS3_lllllS6_fii --------------------------
	.section	.text._ZN4vllm15rms_norm_kernelIN3c104HalfELi8ELi4EEEvPT_PKS3_lllllS6_fii,"ax",@progbits
	.align	128
        .global         _ZN4vllm15rms_norm_kernelIN3c104HalfELi8ELi4EEEvPT_PKS3_lllllS6_fii
        .type           _ZN4vllm15rms_norm_kernelIN3c104HalfELi8ELi4EEEvPT_PKS3_lllllS6_fii,@function
        .size           _ZN4vllm15rms_norm_kernelIN3c104HalfELi8ELi4EEEvPT_PKS3_lllllS6_fii,(.L_x_1357 - _ZN4vllm15rms_norm_kernelIN3c104HalfELi8ELi4EEEvPT_PKS3_lllllS6_fii)
        .other          _ZN4vllm15rms_norm_kernelIN3c104HalfELi8ELi4EEEvPT_PKS3_lllllS6_fii,@"STO_CUDA_ENTRY STV_DEFAULT"
_ZN4vllm15rms_norm_kernelIN3c104HalfELi8ELi4EEEvPT_PKS3_lllllS6_fii:
.text._ZN4vllm15rms_norm_kernelIN3c104HalfELi8ELi4EEEvPT_PKS3_lllllS6_fii:
        /* <DEDUP_REMOVED lines=34> */
.L_x_301:
[----:B------:R-:W-:Y:S02]  /*0220*/  MOV R12, UR6 ;  /* 0x00000006000c7c02 */ /* 0x000fe40008000f00 */
[----:B------:R-:W-:Y:S02]  /*0230*/  MOV R9, RZ ;  /* 0x000000ff00097202 */ /* 0x000fe40000000f00 */
[----:B------:R-:W-:Y:S02]  /*0240*/  MOV R8, R4 ;  /* 0x0000000400087202 */ /* 0x000fe40000000f00 */
[----:B------:R-:W-:-:S07]  /*0250*/  MOV R0, 0x270 ;  /* 0x0000027000007802 */ /* 0x000fce0000000f00 */
[----:B------:R-:W-:Y:S05]  /*0260*/  CALL.REL.NOINC `($__internal_8_$__cuda_sm20_div_s64) ;  /* 0x0000004000947944 */ /* 0x000fea0003c00000 */
[----:B------:R-:W-:Y:S01]  /*0270*/  IADD3 R7, P0, PT, RZ, -R2, RZ ;  /* 0x80000002ff077210 */ /* 0x000fe20007f1e0ff */
[----:B------:R-:W-:Y:S01]  /*0280*/  HFMA2 R13, -RZ, RZ, 0, 0 ;  /* 0x00000000ff0d7431 */ /* 0x000fe200000001ff */
[----:B------:R-:W-:Y:S02]  /*0290*/  MOV R12, UR6 ;  /* 0x00000006000c7c02 */ /* 0x000fe40008000f00 */
[----:B------:R-:W-:-:S05]  /*02a0*/  IADD3.X R5, PT, PT, RZ, ~R3, RZ, P0, !PT ;  /* 0x80000003ff057210 */ /* 0x000fca00007fe4ff */
[----:B------:R-:W-:Y:S02]  /*02b0*/  IMAD R5, R5, R4, RZ ;  /* 0x0000000405057224 */ /* 0x000fe400078e02ff */
[----:B------:R-:W-:Y:S01]  /*02c0*/  IMAD.WIDE.U32 R12, R4, R7, R12 ;  /* 0x00000007040c7225 */ /* 0x000fe200078e000c */
[----:B------:R-:W-:-:S03]  /*02d0*/  MOV R4, R2 ;  /* 0x0000000200047202 */ /* 0x000fc60000000f00 */
[----:B------:R-:W-:-:S05]  /*02e0*/  IMAD R5, R10, R7, R5 ;  /* 0x000000070a057224 */ /* 0x000fca00078e0205 */
[----:B------:R-:W-:Y:S02]  /*02f0*/  IADD3 R9, PT, PT, R13, R5, RZ ;  /* 0x000000050d097210 */ /* 0x000fe40007ffe0ff */
[----:B------:R-:W-:-:S07]  /*0300*/  MOV R5, R3 ;  /* 0x0000000300057202 */ /* 0x000fce0000000f00 */
.L_x_302:
[----:B------:R-:W0:Y:S02]  /*0310*/  LDCU UR4, c[0x0][0x3ac] ;  /* 0x00007580ff0477ac */ /* 0x000e240008000800 */
[----:B0-----:R-:W-:-:S04]  /*0320*/  LOP3.LUT R0, R9, UR4, RZ, 0xfc, !PT ;  /* 0x0000000409007c12 */ /* 0x001fc8000f8efcff */
[----:B------:R-:W-:-:S13]  /*0330*/  ISETP.NE.U32.AND P0, PT, R0, RZ, PT ;  /* 0x000000ff0000720c */ /* 0x000fda0003f05070 */
[----:B------:R-:W-:Y:S05]  /*0340*/  @P0 BRA `(.L_x_303) ;  /* 0x0000000000600947 */ /* 0x000fea0003800000 */
[----:B------:R-:W0:Y:S01]  /*0350*/  LDCU UR4, c[0x0][0x3a8] ;  /* 0x00007500ff0477ac */ /* 0x000e220008000800 */
[----:B------:R-:W-:Y:S01]  /*0360*/  MOV R8, RZ ;  /* 0x000000ff00087202 */ /* 0x000fe20000000f00 */
        /* <DEDUP_REMOVED lines=19> */
[----:B------:R-:W-:Y:S02]  /*04a0*/  IMAD R12, R3, UR4, R12 ;  /* 0x00000004030c7c24 */ /* 0x000fe4000f8e020c */
[----:B------:R-:W-:Y:S01]  /*04b0*/  HFMA2 R3, -RZ, RZ, 0, 0 ;  /* 0x00000000ff037431 */ /* 0x000fe200000001ff */
[----:B------:R-:W-:Y:S06]  /*04c0*/  BRA `(.L_x_304) ;  /* 0x0000000000307947 */ /* 0x000fec0003800000 */
.L_x_303:
[----:B------:R-:W0:Y:S01]  /*04d0*/  LDC R8, c[0x0][0x3a8] ;  /* 0x0000ea00ff087b82 */ /* 0x000e220000000800 */
[----:B------:R-:W-:-:S07]  /*04e0*/  MOV R0, 0x510 ;  /* 0x0000051000007802 */ /* 0x000fce0000000f00 */
[----:B------:R-:W1:Y:S02]  /*04f0*/  LDC R10, c[0x0][0x3ac] ;  /* 0x0000eb00ff0a7b82 */ /* 0x000e640000000800 */
[----:B01----:R-:W-:Y:S05]  /*0500*/  CALL.REL.NOINC `($__internal_8_$__cuda_sm20_div_s64) ;  /* 0x0000003c00ec7944 */ /* 0x003fea0003c00000 */
        /* <DEDUP_REMOVED lines=8> */
.L_x_304:
        /* <DEDUP_REMOVED lines=12> */
[----:B------:R-:W-:-:S05]  /*0650*/  IMAD.WIDE.U32 R2, R2, UR10, R6 ;  /* 0x0000000a02027c25 */ /* 0x000fca000f8e0006 */
[----:B------:R-:W-:Y:S01]  /*0660*/  IADD3 R7, PT, PT, R3, R5, RZ ;  /* 0x0000000503077210 */ /* 0x000fe20007ffe0ff */
[----:B------:R-:W-:Y:S01]  /*0670*/  IMAD R5, R8, UR8, RZ ;  /* 0x0000000808057c24 */ /* 0x000fe2000f8e02ff */
[----:B------:R-:W-:Y:S01]  /*0680*/  MOV R6, R2 ;  /* 0x0000000200067202 */ /* 0x000fe20000000f00 */
[----:B------:R-:W1:Y:S01]  /*0690*/  S2R R3, SR_TID.X ;  /* 0x0000000000037919 */ /* 0x000e620000002100 */
[----:B------:R-:W2:Y:S01]  /*06a0*/  LDC R2, c[0x0][0x360] ;  /* 0x0000d800ff027b82 */ /* 0x000ea20000000800 */
[C---:B------:R-:W-:Y:S02]  /*06b0*/  IMAD R5, R12.reuse, UR9, R5 ;  /* 0x000000090c057c24 */ /* 0x040fe4000f8e0205 */
[----:B------:R-:W-:Y:S01]  /*06c0*/  IMAD.WIDE.U32 R6, R12, UR8, R6 ;  /* 0x000000080c067c25 */ /* 0x000fe2000f8e0006 */
[----:B------:R-:W3:Y:S02]  /*06d0*/  LDCU.64 UR8, c[0x0][0x358] ;  /* 0x00006b00ff0877ac */ /* 0x000ee40008000a00 */
[----:B------:R-:W-:-:S02]  /*06e0*/  SHF.L.U32 R4, R6, 0x1, RZ ;  /* 0x0000000106047819 */ /* 0x000fc400000006ff */
[----:B------:R-:W-:Y:S02]  /*06f0*/  IADD3 R5, PT, PT, R7, R5, RZ ;  /* 0x0000000507057210 */ /* 0x000fe40007ffe0ff */
[----:B0-----:R-:W-:Y:S02]  /*0700*/  IADD3 R22, P2, PT, R4, UR4, RZ ;  /* 0x0000000404167c10 */ /* 0x001fe4000ff5e0ff */
[----:B------:R-:W-:Y:S02]  /*0710*/  SHF.L.U64.HI R5, R6, 0x1, R5 ;  /* 0x0000000106057819 */ /* 0x000fe40000010205 */
[----:B------:R-:W-:Y:S02]  /*0720*/  LOP3.LUT P0, RZ, R22, 0xf, RZ, 0xc0, !PT ;  /* 0x0000000f16ff7812 */ /* 0x000fe4000780c0ff */
[----:B------:R-:W-:Y:S02]  /*0730*/  IADD3.X R23, PT, PT, R5, UR5, RZ, P2, !PT ;  /* 0x0000000505177c10 */ /* 0x000fe400097fe4ff */
[----:B------:R-:W-:-:S13]  /*0740*/  PLOP3.LUT P0, PT, P1, P0, PT, 0xf8, 0x8f ;  /* 0x00000000008f781c */ /* 0x000fda0000f01f70 */
[----:B-1-3--:R-:W-:Y:S05]  /*0750*/  @P0 BRA `(.L_x_306) ;  /* 0x0000000800600947 */ /* 0x00afea0003800000 */
[----:B------:R-:W-:Y:S01]  /*0760*/  SHF.R.S32.HI R20, RZ, 0x3, R0 ;  /* 0x00000003ff147819 */ /* 0x000fe20000011400 */
[----:B------:R-:W-:-:S03]  /*0770*/  HFMA2 R16, -RZ, RZ, 0, 0 ;  /* 0x00000000ff107431 */ /* 0x000fc600000001ff */
[----:B------:R-:W-:-:S13]  /*0780*/  ISETP.GE.AND P0, PT, R3, R20, PT ;  /* 0x000000140300720c */ /* 0x000fda0003f06270 */
[----:B------:R-:W-:Y:S05]  /*0790*/  @P0 BRA `(.L_x_307) ;  /* 0x0000001800d00947 */ /* 0x000fea0003800000 */
[----:B--2---:R-:W0:Y:S01]  /*07a0*/  I2F.U32.RP R11, R2 ;  /* 0x00000002000b7306 */ /* 0x004e220000209000 */
[----:B------:R-:W-:Y:S01]  /*07b0*/  IADD3 R9, PT, PT, R3, R2, RZ ;  /* 0x0000000203097210 */ /* 0x000fe20007ffe0ff */
[----:B------:R-:W-:Y:S01]  /*07c0*/  BSSY.RECONVERGENT B1, `(.L_x_308) ;  /* 0x000003b000017945 */ /* 0x000fe20003800200 */
[----:B------:R-:W-:Y:S02]  /*07d0*/  ISETP.NE.U32.AND P2, PT, R2, RZ, PT ;  /* 0x000000ff0200720c */ /* 0x000fe40003f45070 */
[----:B------:R-:W-:Y:S02]  /*07e0*/  ISETP.GE.U32.AND P0, PT, R9, R20, PT ;  /* 0x000000140900720c */ /* 0x000fe40003f06070 */
[----:B------:R-:W-:Y:S02]  /*07f0*/  VIMNMX.U32 R8, PT, PT, R20, R9, !PT ;  /* 0x0000000914087248 */ /* 0x000fe40007fe0000 */
[----:B------:R-:W-:Y:S02]  /*0800*/  SEL R10, RZ, 0x1, P0 ;  /* 0x00000001ff0a7807 */ /* 0x000fe40000000000 */
[----:B------:R-:W-:-:S02]  /*0810*/  MOV R16, RZ ;  /* 0x000000ff00107202 */ /* 0x000fc40000000f00 */
[----:B------:R-:W-:Y:S01]  /*0820*/  IADD3 R9, PT, PT, R8, -R9, -R10 ;  /* 0x8000000908097210 */ /* 0x000fe20007ffe80a */
[----:B0-----:R-:W0:Y:S01]  /*0830*/  MUFU.RCP R11, R11 ;  /* 0x0000000b000b7308 */ /* 0x001e220000001000 */
[----:B------:R-:W-:Y:S02]  /*0840*/  MOV R21, R3 ;  /* 0x0000000300157202 */ /* 0x000fe40000000f00 */
[----:B0-----:R-:W-:-:S05]  /*0850*/  IADD3 R6, PT, PT, R11, 0xffffffe, RZ ;  /* 0x0ffffffe0b067810 */ /* 0x001fca0007ffe0ff */
[----:B------:R0:W1:Y:S02]  /*0860*/  F2I.FTZ.U32.TRUNC.NTZ R7, R6 ;  /* 0x0000000600077305 */ /* 0x000064000021f000 */
[----:B0-----:R-:W-:Y:S02]  /*0870*/  MOV R6, RZ ;  /* 0x000000ff00067202 */ /* 0x001fe40000000f00 */
        /* <DEDUP_REMOVED lines=17> */
[----:B------:R-:W-:Y:S01]  /*0990*/  IMAD.WIDE.U32 R4, R3, 0x10, R4 ;  /* 0x0000001003047825 */ /* 0x000fe200078e0004 */
[----:B------:R-:W-:Y:S02]  /*09a0*/  IADD3 R6, PT, PT, R6, 0x1, RZ ;  /* 0x0000000106067810 */ /* 0x000fe40007ffe0ff */
[----:B------:R-:W-:Y:S02]  /*09b0*/  MOV R16, RZ ;  /* 0x000000ff00107202 */ /* 0x000fe40000000f00 */
[----:B------:R-:W-:Y:S02]  /*09c0*/  IADD3 R8, P0, PT, R4, UR4, RZ ;  /* 0x0000000404087c10 */ /* 0x000fe4000ff1e0ff */
[----:B------:R-:W-:Y:S02]  /*09d0*/  LOP3.LUT R6, R6, 0x3, RZ, 0xc0, !PT ;  /* 0x0000000306067812 */ /* 0x000fe400078ec0ff */
[----:B------:R-:W-:Y:S02]  /*09e0*/  IADD3.X R9, PT, PT, R5, UR5, RZ, P0, !PT ;  /* 0x0000000505097c10 */ /* 0x000fe400087fe4ff */
[----:B------:R-:W-:-:S02]  /*09f0*/  MOV R21, R3 ;  /* 0x0000000300157202 */ /* 0x000fc40000000f00 */
[----:B------:R-:W-:-:S07]  /*0a00*/  IADD3 R10, PT, PT, -R6, RZ, RZ ;  /* 0x000000ff060a7210 */ /* 0x000fce0007ffe1ff */
.L_x_310:
[----:B------:R0:W2:Y:S01]  /*0a10*/  LDG.E.128 R4, desc[UR8][R8.64] ;  /* 0x0000000808047981 */ /* 0x0000a2000c1e1d00 */
[----:B------:R-:W-:Y:S02]  /*0a20*/  IADD3 R10, PT, PT, R10, 0x1, RZ ;  /* 0x000000010a0a7810 */ /* 0x000fe40007ffe0ff */
[----:B------:R-:W-:Y:S02]  /*0a30*/  IADD3 R21, PT, PT, R2, R21, RZ ;  /* 0x0000001502157210 */ /* 0x000fe40007ffe0ff */
[----:B------:R-:W-:Y:S01]  /*0a40*/  ISETP.NE.AND P0, PT, R10, RZ, PT ;  /* 0x000000ff0a00720c */ /* 0x000fe20003f05270 */
[----:B0-----:R-:W-:-:S04]  /*0a50*/  IMAD.WIDE.U32 R8, R2, 0x10, R8 ;  /* 0x0000001002087825 */ /* 0x001fc800078e0008 */
[--C-:B--2---:R-:W-:Y:S02]  /*0a60*/  HADD2.F32 R11, -RZ, R4.reuse.H0_H0 ;  /* 0x20000004ff0b7230 */ /* 0x104fe40000004100 */
[----:B------:R-:W-:Y:S02]  /*0a70*/  HADD2.F32 R4, -RZ, R4.H1_H1 ;  /* 0x30000004ff047230 */ /* 0x000fe40000004100 */
[----:B------:R-:W-:Y:S02]  /*0a80*/  HADD2.F32 R12, -RZ, R5.H0_H0 ;  /* 0x20000005ff0c7230 */ /* 0x000fe40000004100 */
[----:B------:R-:W-:Y:S01]  /*0a90*/  FFMA.FTZ R11, R11, R11, R16 ;  /* 0x0000000b0b0b7223 */ /* 0x000fe20000010010 */
[----:B------:R-:W-:-:S03]  /*0aa0*/  HADD2.F32 R16, -RZ, R7.H1_H1 ;  /* 0x30000007ff107230 */ /* 0x000fc60000004100 */
[----:B------:R-:W-:Y:S01]  /*0ab0*/  FFMA.FTZ R11, R4, R4, R11 ;  /* 0x00000004040b7223 */ /* 0x000fe2000001000b */
[----:B------:R-:W-:-:S03]  /*0ac0*/  HADD2.F32 R4, -RZ, R5.H1_H1 ;  /* 0x30000005ff047230 */ /* 0x000fc60000004100 */
[----:B------:R-:W-:Y:S01]  /*0ad0*/  FFMA.FTZ R11, R12, R12, R11 ;  /* 0x0000000c0c0b7223 */ /* 0x000fe2000001000b */
[--C-:B------:R-:W-:Y:S02]  /*0ae0*/  HADD2.F32 R12, -RZ, R6.reuse.H0_H0 ;  /* 0x20000006ff0c7230 */ /* 0x100fe40000004100 */
[----:B------:R-:W-:Y:S02]  /*0af0*/  HADD2.F32 R6, -RZ, R6.H1_H1 ;  /* 0x30000006ff067230 */ /* 0x000fe40000004100 */
[----:B------:R-:W-:Y:S01]  /*0b00*/  FFMA.FTZ R11, R4, R4, R11 ;  /* 0x00000004040b7223 */ /* 0x000fe2000001000b */
[----:B------:R-:W-:-:S03]  /*0b10*/  HADD2.F32 R4, -RZ, R7.H0_H0 ;  /* 0x20000007ff047230 */ /* 0x000fc60000004100 */
[----:B------:R-:W-:-:S04]  /*0b20*/  FFMA.FTZ R11, R12, R12, R11 ;  /* 0x0000000c0c0b7223 */ /* 0x000fc8000001000b */
[----:B------:R-:W-:-:S04]  /*0b30*/  FFMA.FTZ R11, R6, R6, R11 ;  /* 0x00000006060b7223 */ /* 0x000fc8000001000b */
[----:B------:R-:W-:-:S04]  /*0b40*/  FFMA.FTZ R11, R4, R4, R11 ;  /* 0x00000004040b7223 */ /* 0x000fc8000001000b */
[----:B------:R-:W-:Y:S01]  /*0b50*/  FFMA.FTZ R16, R16, R16, R11 ;  /* 0x0000001010107223 */ /* 0x000fe2000001000b */
[----:B------:R-:W-:Y:S06]  /*0b60*/  @P0 BRA `(.L_x_310) ;  /* 0xfffffffc00a80947 */ /* 0x000fec000383ffff */
.L_x_309:
[----:B------:R-:W-:Y:S05]  /*0b70*/  BSYNC.RECONVERGENT B1 ;  /* 0x0000000000017941 */ /* 0x000fea0003800200 */
.L_x_308:
[----:B------:R-:W-:Y:S05]  /*0b80*/  @!P1 BRA `(.L_x_307) ;  /* 0x0000001400d49947 */ /* 0x000fea0003800000 */
[----:B------:R-:W-:Y:S01]  /*0b90*/  BSSY.RECONVERGENT B1, `(.L_x_311) ;  /* 0x0000053000017945 */ /* 0x000fe20003800200 */
[C---:B------:R-:W-:Y:S01]  /*0ba0*/  LEA R25, R2.reuse, R21, 0x1 ;  /* 0x0000001502197211 */ /* 0x040fe200078e08ff */
[----:B------:R-:W-:Y:S01]  /*0bb0*/  IMAD R27, R2, 0x3, R21 ;  /* 0x00000003021b7824 */ /* 0x000fe200078e0215 */
[----:B------:R-:W-:-:S07]  /*0bc0*/  IADD3 R29, PT, PT, R21, R2, RZ ;  /* 0x00000002151d7210 */ /* 0x000fce0007ffe0ff */
.L_x_312:
[----:B------:R-:W-:-:S06]  /*0bd0*/  IMAD.WIDE.U32 R4, R21, 0x10, R22 ;  /* 0x0000001015047825 */ /* 0x000fcc00078e0016 */
[----:B------:R-:W2:Y:S01]  /*0be0*/  LDG.E.128 R4, desc[UR8][R4.64] ;  /* 0x0000000804047981 */ /* 0x000ea2000c1e1d00 */
[----:B------:R-:W-:-:S06]  /*0bf0*/  IMAD.WIDE.U32 R8, R29, 0x10, R22 ;  /* 0x000000101d087825 */ /* 0x000fcc00078e0016 */
[----:B------:R-:W3:Y:S01]  /*0c00*/  LDG.E.128 R8, desc[UR8][R8.64] ;  /* 0x0000000808087981 */ /* 0x000ee2000c1e1d00 */
[----:B------:R-:W-:-:S06]  /*0c10*/  IMAD.WIDE.U32 R12, R25, 0x10, R22 ;  /* 0x00000010190c7825 */ /* 0x000fcc00078e0016 */
[----:B------:R-:W4:Y:S01]  /*0c20*/  LDG.E.128 R12, desc[UR8][R12.64] ;  /* 0x000000080c0c7981 */ /* 0x000f22000c1e1d00 */
[----:B--2---:R-:W-:-:S05]  /*0c30*/  HADD2.F32 R17, -RZ, R4.H0_H0 ;  /* 0x20000004ff117230 */ /* 0x004fca0000004100 */
[----:B------:R-:W-:Y:S01]  /*0c40*/  FFMA.FTZ R24, R17, R17, R16 ;  /* 0x0000001111187223 */ /* 0x000fe20000010010 */
[----:B------:R-:W-:-:S06]  /*0c50*/  IMAD.WIDE.U32 R16, R27, 0x10, R22 ;  /* 0x000000101b107825 */ /* 0x000fcc00078e0016 */
[----:B------:R-:W2:Y:S01]  /*0c60*/  LDG.E.128 R16, desc[UR8][R16.64] ;  /* 0x0000000810107981 */ /* 0x000ea2000c1e1d00 */
[----:B------:R-:W-:Y:S01]  /*0c70*/  HADD2.F32 R26, -RZ, R4.H1_H1 ;  /* 0x30000004ff1a7230 */ /* 0x000fe20000004100 */
[C---:B------:R-:W-:Y:S01]  /*0c80*/  IADD3 R21, PT, PT, R2.reuse, R21, R2 ;  /* 0x0000001502157210 */ /* 0x040fe20007ffe002 */
[--C-:B------:R-:W-:Y:S01]  /*0c90*/  HADD2.F32 R4, -RZ, R5.reuse.H0_H0 ;  /* 0x20000005ff047230 */ /* 0x100fe20000004100 */
[----:B------:R-:W-:Y:S01]  /*0ca0*/  LEA R29, R2, R29, 0x2 ;  /* 0x0000001d021d7211 */ /* 0x000fe200078e10ff */
[----:B------:R-:W-:Y:S02]  /*0cb0*/  HADD2.F32 R5, -RZ, R5.H1_H1 ;  /* 0x30000005ff057230 */ /* 0x000fe40000004100 */
[----:B------:R-:W-:Y:S01]  /*0cc0*/  FFMA.FTZ R24, R26, R26, R24 ;  /* 0x0000001a1a187223 */ /* 0x000fe20000010018 */
[C---:B------:R-:W-:Y:S02]  /*0cd0*/  IADD3 R21, PT, PT, R2.reuse, R21, R2 ;  /* 0x0000001502157210 */ /* 0x040fe40007ffe002 */
[----:B------:R-:W-:Y:S01]  /*0ce0*/  LEA R25, R2, R25, 0x2 ;  /* 0x0000001902197211 */ /* 0x000fe200078e10ff */
[----:B------:R-:W-:Y:S01]  /*0cf0*/  FFMA.FTZ R24, R4, R4, R24 ;  /* 0x0000000404187223 */ /* 0x000fe20000010018 */
[----:B------:R-:W-:-:S02]  /*0d00*/  ISETP.GE.AND P0, PT, R21, R20, PT ;  /* 0x000000141500720c */ /* 0x000fc40003f06270 */
[----:B------:R-:W-:Y:S01]  /*0d10*/  LEA R27, R2, R27, 0x2 ;  /* 0x0000001b021b7211 */ /* 0x000fe200078e10ff */
[----:B------:R-:W-:Y:S01]  /*0d20*/  FFMA.FTZ R24, R5, R5, R24 ;  /* 0x0000000505187223 */ /* 0x000fe20000010018 */
[----:B------:R-:W-:-:S05]  /*0d30*/  HADD2.F32 R5, -RZ, R6.H0_H0 ;  /* 0x20000006ff057230 */ /* 0x000fca0000004100 */
[----:B------:R-:W-:Y:S01]  /*0d40*/  FFMA.FTZ R24, R5, R5, R24 ;  /* 0x0000000505187223 */ /* 0x000fe20000010018 */
[----:B------:R-:W-:-:S05]  /*0d50*/  HADD2.F32 R5, -RZ, R6.H1_H1 ;  /* 0x30000006ff057230 */ /* 0x000fca0000004100 */
[----:B------:R-:W-:Y:S01]  /*0d60*/  FFMA.FTZ R24, R5, R5, R24 ;  /* 0x0000000505187223 */ /* 0x000fe20000010018 */
[--C-:B------:R-:W-:Y:S02]  /*0d70*/  HADD2.F32 R5, -RZ, R7.reuse.H0_H0 ;  /* 0x20000007ff057230 */ /* 0x100fe40000004100 */
[----:B------:R-:W-:-:S03]  /*0d80*/  HADD2.F32 R7, -RZ, R7.H1_H1 ;  /* 0x30000007ff077230 */ /* 0x000fc60000004100 */
[----:B------:R-:W-:Y:S01]  /*0d90*/  FFMA.FTZ R24, R5, R5, R24 ;  /* 0x0000000505187223 */ /* 0x000fe20000010018 */
[----:B---3--:R-:W-:-:S03]  /*0da0*/  HADD2.F32 R5, -RZ, R8.H0_H0 ;  /* 0x20000008ff057230 */ /* 0x008fc60000004100 */
[----:B------:R-:W-:Y:S01]  /*0db0*/  FFMA.FTZ R24, R7, R7, R24 ;  /* 0x0000000707187223 */ /* 0x000fe20000010018 */
[----:B------:R-:W-:-:S03]  /*0dc0*/  HADD2.F32 R7, -RZ, R10.H1_H1 ;  /* 0x3000000aff077230 */ /* 0x000fc60000004100 */
[----:B------:R-:W-:Y:S01]  /*0dd0*/  FFMA.FTZ R24, R5, R5, R24 ;  /* 0x0000000505187223 */ /* 0x000fe20000010018 */
[----:B------:R-:W-:-:S05]  /*0de0*/  HADD2.F32 R5, -RZ, R8.H1_H1 ;  /* 0x30000008ff057230 */ /* 0x000fca0000004100 */
[----:B------:R-:W-:Y:S01]  /*0df0*/  FFMA.FTZ R24, R5, R5, R24 ;  /* 0x0000000505187223 */ /* 0x000fe20000010018 */
[--C-:B------:R-:W-:Y:S02]  /*0e00*/  HADD2.F32 R5, -RZ, R9.reuse.H0_H0 ;  /* 0x20000009ff057230 */ /* 0x100fe40000004100 */
[----:B------:R-:W-:-:S03]  /*0e10*/  HADD2.F32 R9, -RZ, R9.H1_H1 ;  /* 0x30000009ff097230 */ /* 0x000fc60000004100 */
[----:B------:R-:W-:Y:S01]  /*0e20*/  FFMA.FTZ R24, R5, R5, R24 ;  /* 0x0000000505187223 */ /* 0x000fe20000010018 */
[----:B------:R-:W-:-:S03]  /*0e30*/  HADD2.F32 R5, -RZ, R10.H0_H0 ;  /* 0x2000000aff057230 */ /* 0x000fc60000004100 */
[----:B------:R-:W-:-:S04]  /*0e40*/  FFMA.FTZ R24, R9, R9, R24 ;  /* 0x0000000909187223 */ /* 0x000fc80000010018 */
[----:B------:R-:W-:Y:S01]  /*0e50*/  FFMA.FTZ R24, R5, R5, R24 ;  /* 0x0000000505187223 */ /* 0x000fe20000010018 */
[--C-:B------:R-:W-:Y:S02]  /*0e60*/  HADD2.F32 R5, -RZ, R11.reuse.H0_H0 ;  /* 0x2000000bff057230 */ /* 0x100fe40000004100 */
[----:B------:R-:W-:Y:S02]  /*0e70*/  HADD2.F32 R11, -RZ, R11.H1_H1 ;  /* 0x3000000bff0b7230 */ /* 0x000fe40000004100 */
[----:B------:R-:W-:Y:S01]  /*0e80*/  FFMA.FTZ R24, R7, R7, R24 ;  /* 0x0000000707187223 */ /* 0x000fe20000010018 */
[----:B----4-:R-:W-:-:S03]  /*0e90*/  HADD2.F32 R7, -RZ, R12.H1_H1 ;  /* 0x3000000cff077230 */ /* 0x010fc60000004100 */
[----:B------:R-:W-:Y:S01]  /*0ea0*/  FFMA.FTZ R24, R5, R5, R24 ;  /* 0x0000000505187223 */ /* 0x000fe20000010018 */
[----:B------:R-:W-:-:S03]  /*0eb0*/  HADD2.F32 R5, -RZ, R12.H0_H0 ;  /* 0x2000000cff057230 */ /* 0x000fc60000004100 */
[----:B------:R-:W-:-:S04]  /*0ec0*/  FFMA.FTZ R24, R11, R11, R24 ;  /* 0x0000000b0b187223 */ /* 0x000fc80000010018 */
[----:B------:R-:W-:Y:S01]  /*0ed0*/  FFMA.FTZ R24, R5, R5, R24 ;  /* 0x0000000505187223 */ /* 0x000fe20000010018 */
[--C-:B------:R-:W-:Y:S02]  /*0ee0*/  HADD2.F32 R5, -RZ, R13.reuse.H0_H0 ;  /* 0x2000000dff057230 */ /* 0x100fe40000004100 */
[----:B------:R-:W-:Y:S02]  /*0ef0*/  HADD2.F32 R13, -RZ, R13.H1_H1 ;  /* 0x3000000dff0d7230 */ /* 0x000fe40000004100 */
[----:B------:R-:W-:Y:S01]  /*0f00*/  FFMA.FTZ R24, R7, R7, R24 ;  /* 0x0000000707187223 */ /* 0x000fe20000010018 */
[----:B------:R-:W-:-:S03]  /*0f10*/  HADD2.F32 R7, -RZ, R14.H1_H1 ;  /* 0x3000000eff077230 */ /* 0x000fc60000004100 */
        /* <DEDUP_REMOVED lines=9> */
[--C-:B--2---:R-:W-:Y:S02]  /*0fb0*/  HADD2.F32 R5, -RZ, R16.reuse.H0_H0 ;  /* 0x20000010ff057230 */ /* 0x104fe40000004100 */
[----:B------:R-:W-:-:S03]  /*0fc0*/  HADD2.F32 R7, -RZ, R16.H1_H1 ;  /* 0x30000010ff077230 */ /* 0x000fc60000004100 */
        /* <DEDUP_REMOVED lines=16> */
.L_x_311:
[----:B------:R-:W-:Y:S05]  /*10d0*/  BRA `(.L_x_307) ;  /* 0x0000001000807947 */ /* 0x000fea0003800000 */
.L_x_306:
[----:B------:R-:W-:Y:S01]  /*10e0*/  IADD3 R6, PT, PT, -R22, RZ, RZ ;  /* 0x000000ff16067210 */ /* 0x000fe20007ffe1ff */
[----:B------:R-:W-:Y:S01]  /*10f0*/  BSSY.RECONVERGENT B1, `(.L_x_313) ;  /* 0x000001c000017945 */ /* 0x000fe20003800200 */
[----:B------:R-:W-:Y:S02]  /*1100*/  HFMA2 R16, -RZ, RZ, 0, 0 ;  /* 0x00000000ff107431 */ /* 0x000fe400000001ff */
[----:B------:R-:W-:-:S04]  /*1110*/  SHF.R.U32.HI R6, RZ, 0x1, R6 ;  /* 0x00000001ff067819 */ /* 0x000fc80000011606 */
[----:B------:R-:W-:-:S04]  /*1120*/  LOP3.LUT R11, R6, 0x7, RZ, 0xc0, !PT ;  /* 0x00000007060b7812 */ /* 0x000fc800078ec0ff */
        /* <DEDUP_REMOVED lines=15> */
.L_x_315:
[----:B------:R-:W-:Y:S02]  /*1220*/  MOV R8, R6 ;  /* 0x0000000600087202 */ /* 0x000fe40000000f00 */
[----:B------:R-:W-:-:S05]  /*1230*/  MOV R9, R7 ;  /* 0x0000000700097202 */ /* 0x000fca0000000f00 */
[----:B------:R-:W3:Y:S01]  /*1240*/  LDG.E.U16 R14, desc[UR8][R8.64] ;  /* 0x00000008080e7981 */ /* 0x000ee2000c1e1500 */
[C---:B--2---:R-:W-:Y:S01]  /*1250*/  IADD3 R13, PT, PT, R2.reuse, R13, RZ ;  /* 0x0000000d020d7210 */ /* 0x044fe20007ffe0ff */
[----:B------:R-:W-:-:S03]  /*1260*/  IMAD.WIDE.U32 R6, R2, 0x2, R8 ;  /* 0x0000000202067825 */ /* 0x000fc600078e0008 */
[----:B------:R-:W-:Y:S01]  /*1270*/  ISETP.GE.AND P0, PT, R13, R11, PT ;  /* 0x0000000b0d00720c */ /* 0x000fe20003f06270 */
[----:B---3--:R-:W-:-:S05]  /*1280*/  HADD2.F32 R15, -RZ, R14.H0_H0 ;  /* 0x2000000eff0f7230 */ /* 0x008fca0000004100 */
[----:B------:R-:W-:-:S07]  /*1290*/  FFMA.FTZ R16, R15, R15, R16 ;  /* 0x0000000f0f107223 */ /* 0x000fce0000010010 */
[----:B------:R-:W-:Y:S05]  /*12a0*/  @!P0 BRA `(.L_x_315) ;  /* 0xfffffffc00dc8947 */ /* 0x000fea000383ffff */
.L_x_314:
[----:B------:R-:W-:Y:S05]  /*12b0*/  BSYNC.RECONVERGENT B1 ;  /* 0x0000000000017941 */ /* 0x000fea0003800200 */
.L_x_313:
[----:B------:R-:W-:Y:S01]  /*12c0*/  BSSY.RECONVERGENT B1, `(.L_x_316) ;  /* 0x00000ba000017945 */ /* 0x000fe20003800200 */
[----:B------:R-:W-:-:S03]  /*12d0*/  IMAD.WIDE R6, R11, 0x2, R22 ;  /* 0x000000020b067825 */ /* 0x000fc600078e0216 */
[----:B------:R-:W-:Y:S05]  /*12e0*/  @P1 BRA `(.L_x_317) ;  /* 0x0000000800dc1947 */ /* 0x000fea0003800000 */
[----:B--2---:R-:W0:Y:S01]  /*12f0*/  I2F.U32.RP R17, R2 ;  /* 0x0000000200117306 */ /* 0x004e220000209000 */
        /* <DEDUP_REMOVED lines=20> */
[----:B------:R-:W-:Y:S02]  /*1440*/  ISETP.GE.U32.AND P1, PT, R13, R2, PT ;  /* 0x000000020d00720c */ /* 0x000fe40003f26070 */
[----:B------:R-:W-:-:S11]  /*1450*/  MOV R13, R3 ;  /* 0x00000003000d7202 */ /* 0x000fd60000000f00 */
        /* <DEDUP_REMOVED lines=14> */
[----:B------:R-:W-:Y:S02]  /*1540*/  IADD3.X R9, PT, PT, R9, UR5, R5, P1, P2 ;  /* 0x0000000509097c10 */ /* 0x000fe40008fe4405 */
[----:B------:R-:W-:-:S02]  /*1550*/  IADD3 R14, PT, PT, -R8, RZ, RZ ;  /* 0x000000ff080e7210 */ /* 0x000fc40007ffe1ff */
[----:B------:R-:W-:-:S07]  /*1560*/  IADD3.X R9, PT, PT, RZ, R9, RZ, P3, !PT ;  /* 0x00000009ff097210 */ /* 0x000fce0001ffe4ff */
.L_x_320:
[----:B------:R-:W-:-:S05]  /*1570*/  MOV R8, R17 ;  /* 0x0000001100087202 */ /* 0x000fca0000000f00 */
[----:B------:R-:W2:Y:S04]  /*1580*/  LDG.E.U16 R18, desc[UR8][R8.64+-0x8] ;  /* 0xfffff80808127981 */ /* 0x000ea8000c1e1500 */
[----:B------:R-:W3:Y:S04]  /*1590*/  LDG.E.U16 R21, desc[UR8][R8.64+-0x6] ;  /* 0xfffffa0808157981 */ /* 0x000ee8000c1e1500 */
[----:B------:R-:W4:Y:S04]  /*15a0*/  LDG.E.U16 R24, desc[UR8][R8.64+-0x4] ;  /* 0xfffffc0808187981 */ /* 0x000f28000c1e1500 */
[----:B------:R-:W5:Y:S04]  /*15b0*/  LDG.E.U16 R15, desc[UR8][R8.64+-0x2] ;  /* 0xfffffe08080f7981 */ /* 0x000f68000c1e1500 */
[----:B------:R-:W4:Y:S01]  /*15c0*/  LDG.E.U16 R17, desc[UR8][R8.64] ;  /* 0x0000000808117981 */ /* 0x000f22000c1e1500 */
[----:B--2---:R-:W-:-:S03]  /*15d0*/  HADD2.F32 R19, -RZ, R18.H0_H0 ;  /* 0x20000012ff137230 */ /* 0x004fc60000004100 */
[----:B------:R-:W2:Y:S02]  /*15e0*/  LDG.E.U16 R18, desc[UR8][R8.64+0x2] ;  /* 0x0000020808127981 */ /* 0x000ea4000c1e1500 */
[----:B------:R-:W-:Y:S02]  /*15f0*/  FFMA.FTZ R20, R19, R19, R16 ;  /* 0x0000001313147223 */ /* 0x000fe40000010010 */
[----:B------:R-:W2:Y:S04]  /*1600*/  LDG.E.U16 R19, desc[UR8][R8.64+0x4] ;  /* 0x0000040808137981 */ /* 0x000ea8000c1e1500 */
[----:B------:R0:W2:Y:S01]  /*1610*/  LDG.E.U16 R16, desc[UR8][R8.64+0x6] ;  /* 0x0000060808107981 */ /* 0x0000a2000c1e1500 */
[----:B---3--:R-:W-:Y:S01]  /*1620*/  HADD2.F32 R21, -RZ, R21.H0_H0 ;  /* 0x20000015ff157230 */ /* 0x008fe20000004100 */
[----:B------:R-:W-:Y:S01]  /*1630*/  IADD3 R14, PT, PT, R14, 0x1, RZ ;  /* 0x000000010e0e7810 */ /* 0x000fe20007ffe0ff */
[----:B-----5:R-:W-:Y:S01]  /*1640*/  HADD2.F32 R15, -RZ, R15.H0_H0 ;  /* 0x2000000fff0f7230 */ /* 0x020fe20000004100 */
[----:B------:R-:W-:Y:S01]  /*1650*/  IADD3 R13, PT, PT, R2, R13, RZ ;  /* 0x0000000d020d7210 */ /* 0x000fe20007ffe0ff */
[----:B----4-:R-:W-:-:S02]  /*1660*/  HADD2.F32 R17, -RZ, R17.H0_H0 ;  /* 0x20000011ff117230 */ /* 0x010fc40000004100 */
[----:B------:R-:W-:Y:S01]  /*1670*/  FFMA.FTZ R20, R21, R21, R20 ;  /* 0x0000001515147223 */ /* 0x000fe20000010014 */
[----:B------:R-:W-:Y:S01]  /*1680*/  HADD2.F32 R21, -RZ, R24.H0_H0 ;  /* 0x20000018ff157230 */ /* 0x000fe20000004100 */
[----:B------:R-:W-:Y:S01]  /*1690*/  ISETP.NE.AND P1, PT, R14, RZ, PT ;  /* 0x000000ff0e00720c */ /* 0x000fe20003f25270 */
[----:B0-----:R-:W-:-:S04]  /*16a0*/  IMAD.WIDE.U32 R8, R2, 0x10, R8 ;  /* 0x0000001002087825 */ /* 0x001fc800078e0008 */
[----:B------:R-:W-:-:S04]  /*16b0*/  FFMA.FTZ R20, R21, R21, R20 ;  /* 0x0000001515147223 */ /* 0x000fc80000010014 */
[----:B------:R-:W-:-:S04]  /*16c0*/  FFMA.FTZ R20, R15, R15, R20 ;  /* 0x0000000f0f147223 */ /* 0x000fc80000010014 */
[----:B------:R-:W-:Y:S01]  /*16d0*/  FFMA.FTZ R20, R17, R17, R20 ;  /* 0x0000001111147223 */ /* 0x000fe20000010014 */
[----:B------:R-:W-:Y:S01]  /*16e0*/  MOV R17, R8 ;  /* 0x0000000800117202 */ /* 0x000fe20000000f00 */
[----:B--2---:R-:W-:Y:S02]  /*16f0*/  HADD2.F32 R15, -RZ, R18.H0_H0 ;  /* 0x20000012ff0f7230 */ /* 0x004fe40000004100 */
[----:B------:R-:W-:-:S03]  /*1700*/  HADD2.F32 R19, -RZ, R19.H0_H0 ;  /* 0x20000013ff137230 */ /* 0x000fc60000004100 */
[----:B------:R-:W-:Y:S01]  /*1710*/  FFMA.FTZ R20, R15, R15, R20 ;  /* 0x0000000f0f147223 */ /* 0x000fe20000010014 */
[----:B------:R-:W-:-:S03]  /*1720*/  HADD2.F32 R15, -RZ, R16.H0_H0 ;  /* 0x20000010ff0f7230 */ /* 0x000fc60000004100 */
[----:B------:R-:W-:-:S04]  /*1730*/  FFMA.FTZ R20, R19, R19, R20 ;  /* 0x0000001313147223 */ /* 0x000fc80000010014 */
[----:B------:R-:W-:Y:S01]  /*1740*/  FFMA.FTZ R16, R15, R15, R20 ;  /* 0x0000000f0f107223 */ /* 0x000fe20000010014 */
[----:B------:R-:W-:Y:S06]  /*1750*/  @P1 BRA `(.L_x_320) ;  /* 0xfffffffc00841947 */ /* 0x000fec000383ffff */
.L_x_319:
[----:B------:R-:W-:Y:S05]  /*1760*/  BSYNC.RECONVERGENT B2 ;  /* 0x0000000000027941 */ /* 0x000fea0003800200 */
.L_x_318:
[----:B------:R-:W-:Y:S05]  /*1770*/  @!P0 BRA `(.L_x_317) ;  /* 0x0000000400b88947 */ /* 0x000fea0003800000 */
[C---:B------:R-:W-:Y:S01]  /*1780*/  LEA R17, R2.reuse, R13, 0x1 ;  /* 0x0000000d02117211 */ /* 0x040fe200078e08ff */
[----:B------:R-:W-:Y:S01]  /*1790*/  IMAD R19, R2, 0x3, R13 ;  /* 0x0000000302137824 */ /* 0x000fe200078e020d */
[----:B------:R-:W-:-:S07]  /*17a0*/  IADD3 R21, PT, PT, R13, R2, RZ ;  /* 0x000000020d157210 */ /* 0x000fce0007ffe0ff */
.L_x_321:
[----:B------:R-:W-:-:S05]  /*17b0*/  IMAD.WIDE.U32 R8, R13, 0x10, R6 ;  /* 0x000000100d087825 */ /* 0x000fca00078e0006 */
[----:B------:R-:W2:Y:S04]  /*17c0*/  LDG.E.U16 R20, desc[UR8][R8.64] ;  /* 0x0000000808147981 */ /* 0x000ea8000c1e1500 */
[----:B------:R-:W3:Y:S04]  /*17d0*/  LDG.E.U16 R24, desc[UR8][R8.64+0x2] ;  /* 0x0000020808187981 */ /* 0x000ee8000c1e1500 */
[----:B------:R-:W4:Y:S04]  /*17e0*/  LDG.E.U16 R15, desc[UR8][R8.64+0x4] ;  /* 0x00000408080f7981 */ /* 0x000f28000c1e1500 */
[----:B------:R-:W5:Y:S04]  /*17f0*/  LDG.E.U16 R14, desc[UR8][R8.64+0x6] ;  /* 0x00000608080e7981 */ /* 0x000f68000c1e1500 */
[----:B------:R-:W5:Y:S01]  /*1800*/  LDG.E.U16 R18, desc[UR8][R8.64+0x8] ;  /* 0x0000080808127981 */ /* 0x000f62000c1e1500 */
[----:B--2---:R-:W-:-:S03]  /*1810*/  HADD2.F32 R25, -RZ, R20.H0_H0 ;  /* 0x20000014ff197230 */ /* 0x004fc60000004100 */
[----:B------:R-:W2:Y:S01]  /*1820*/  LDG.E.U16 R20, desc[UR8][R8.64+0xc] ;  /* 0x00000c0808147981 */ /* 0x000ea2000c1e1500 */
[----:B---3--:R-:W-:Y:S02]  /*1830*/  HADD2.F32 R24, -RZ, R24.H0_H0 ;  /* 0x20000018ff187230 */ /* 0x008fe40000004100 */
[----:B------:R-:W-:Y:S02]  /*1840*/  FFMA.FTZ R25, R25, R25, R16 ;  /* 0x0000001919197223 */ /* 0x000fe40000010010 */
[----:B------:R-:W3:Y:S01]  /*1850*/  LDG.E.U16 R16, desc[UR8][R8.64+0xa] ;  /* 0x00000a0808107981 */ /* 0x000ee2000c1e1500 */
[----:B----4-:R-:W-:Y:S02]  /*1860*/  HADD2.F32 R26, -RZ, R15.H0_H0 ;  /* 0x2000000fff1a7230 */ /* 0x010fe40000004100 */
[----:B------:R-:W-:Y:S02]  /*1870*/  FFMA.FTZ R25, R24, R24, R25 ;  /* 0x0000001818197223 */ /* 0x000fe40000010019 */
[----:B------:R2:W4:Y:S02]  /*1880*/  LDG.E.U16 R24, desc[UR8][R8.64+0xe] ;  /* 0x00000e0808187981 */ /* 0x000524000c1e1500 */
[----:B------:R-:W-:Y:S01]  /*1890*/  FFMA.FTZ R25, R26, R26, R25 ;  /* 0x0000001a1a197223 */ /* 0x000fe20000010019 */
[----:B-----5:R-:W-:-:S02]  /*18a0*/  HADD2.F32 R26, -RZ, R14.H0_H0 ;  /* 0x2000000eff1a7230 */ /* 0x020fc40000004100 */
[----:B------:R-:W-:-:S04]  /*18b0*/  IMAD.WIDE.U32 R14, R21, 0x10, R6 ;  /* 0x00000010150e7825 */ /* 0x000fc800078e0006 */
[----:B------:R-:W-:Y:S02]  /*18c0*/  FFMA.FTZ R26, R26, R26, R25 ;  /* 0x0000001a1a1a7223 */ /* 0x000fe40000010019 */
[----:B------:R-:W5:Y:S01]  /*18d0*/  LDG.E.U16 R25, desc[UR8][R14.64] ;  /* 0x000000080e197981 */ /* 0x000f62000c1e1500 */
[----:B------:R-:W-:-:S03]  /*18e0*/  HADD2.F32 R27, -RZ, R18.H0_H0 ;  /* 0x20000012ff1b7230 */ /* 0x000fc60000004100 */
[----:B------:R-:W5:Y:S02]  /*18f0*/  LDG.E.U16 R18, desc[UR8][R14.64+0x2] ;  /* 0x000002080e127981 */ /* 0x000f64000c1e1500 */
[----:B------:R-:W-:Y:S02]  /*1900*/  FFMA.FTZ R26, R27, R27, R26 ;  /* 0x0000001b1b1a7223 */ /* 0x000fe4000001001a */
[----:B------:R-:W5:Y:S01]  /*1910*/  LDG.E.U16 R8, desc[UR8][R14.64+0x4] ;  /* 0x000004080e087981 */ /* 0x000f62000c1e1500 */
[----:B--2---:R-:W-:-:S03]  /*1920*/  HADD2.F32 R9, -RZ, R20.H0_H0 ;  /* 0x20000014ff097230 */ /* 0x004fc60000004100 */
[----:B------:R-:W2:Y:S01]  /*1930*/  LDG.E.U16 R20, desc[UR8][R14.64+0xa] ;  /* 0x00000a080e147981 */ /* 0x000ea2000c1e1500 */
[----:B---3--:R-:W-:-:S03]  /*1940*/  HADD2.F32 R27, -RZ, R16.H0_H0 ;  /* 0x20000010ff1b7230 */ /* 0x008fc60000004100 */
[----:B------:R-:W3:Y:S02]  /*1950*/  LDG.E.U16 R16, desc[UR8][R14.64+0x8] ;  /* 0x000008080e107981 */ /* 0x000ee4000c1e1500 */
[----:B------:R-:W-:-:S04]  /*1960*/  FFMA.FTZ R26, R27, R27, R26 ;  /* 0x0000001b1b1a7223 */ /* 0x000fc8000001001a */
[----:B------:R-:W-:Y:S02]  /*1970*/  FFMA.FTZ R26, R9, R9, R26 ;  /* 0x00000009091a7223 */ /* 0x000fe4000001001a */
[----:B------:R-:W2:Y:S01]  /*1980*/  LDG.E.U16 R9, desc[UR8][R14.64+0x6] ;  /* 0x000006080e097981 */ /* 0x000ea2000c1e1500 */
[----:B----4-:R-:W-:Y:S02]  /*1990*/  HADD2.F32 R27, -RZ, R24.H0_H0 ;  /* 0x20000018ff1b7230 */ /* 0x010fe40000004100 */
[----:B-----5:R-:W-:Y:S01]  /*19a0*/  HADD2.F32 R25, -RZ, R25.H0_H0 ;  /* 0x20000019ff197230 */ /* 0x020fe20000004100 */
[----:B------:R0:W4:Y:S02]  /*19b0*/  LDG.E.U16 R24, desc[UR8][R14.64+0xe] ;  /* 0x00000e080e187981 */ /* 0x000124000c1e1500 */
[----:B------:R-:W-:-:S04]  /*19c0*/  FFMA.FTZ R26, R27, R27, R26 ;  /* 0x0000001b1b1a7223 */ /* 0x000fc8000001001a */
[----:B------:R-:W-:Y:S01]  /*19d0*/  FFMA.FTZ R26, R25, R25, R26 ;  /* 0x00000019191a7223 */ /* 0x000fe2000001001a */
[----:B------:R-:W-:Y:S02]  /*19e0*/  HADD2.F32 R25, -RZ, R18.H0_H0 ;  /* 0x20000012ff197230 */ /* 0x000fe40000004100 */
[----:B------:R-:W0:Y:S03]  /*19f0*/  LDG.E.U16 R18, desc[UR8][R14.64+0xc] ;  /* 0x00000c080e127981 */ /* 0x000e26000c1e1500 */
[----:B------:R-:W-:Y:S01]  /*1a00*/  FFMA.FTZ R26, R25, R25, R26 ;  /* 0x00000019191a7223 */ /* 0x000fe2000001001a */
[----:B------:R-:W-:-:S05]  /*1a10*/  HADD2.F32 R25, -RZ, R8.H0_H0 ;  /* 0x20000008ff197230 */ /* 0x000fca0000004100 */
[----:B------:R-:W-:Y:S01]  /*1a20*/  FFMA.FTZ R26, R25, R25, R26 ;  /* 0x00000019191a7223 */ /* 0x000fe2000001001a */
[----:B--2---:R-:W-:-:S05]  /*1a30*/  HADD2.F32 R9, -RZ, R9.H0_H0 ;  /* 0x20000009ff097230 */ /* 0x004fca0000004100 */
[----:B------:R-:W-:Y:S01]  /*1a40*/  FFMA.FTZ R26, R9, R9, R26 ;  /* 0x00000009091a7223 */ /* 0x000fe2000001001a */
[----:B------:R-:W-:-:S04]  /*1a50*/  IMAD.WIDE.U32 R8, R17, 0x10, R6 ;  /* 0x0000001011087825 */ /* 0x000fc800078e0006 */
[----:B---3--:R-:W-:Y:S01]  /*1a60*/  HADD2.F32 R25, -RZ, R16.H0_H0 ;  /* 0x20000010ff197230 */ /* 0x008fe20000004100 */
[----:B------:R-:W2:Y:S04]  /*1a70*/  LDG.E.U16 R14, desc[UR8][R8.64+0x4] ;  /* 0x00000408080e7981 */ /* 0x000ea8000c1e1500 */
[----:B------:R-:W3:Y:S01]  /*1a80*/  LDG.E.U16 R16, desc[UR8][R8.64] ;  /* 0x0000000808107981 */ /* 0x000ee2000c1e1500 */
[----:B------:R-:W-:Y:S01]  /*1a90*/  FFMA.FTZ R26, R25, R25, R26 ;  /* 0x00000019191a7223 */ /* 0x000fe2000001001a */
[----:B------:R-:W-:Y:S02]  /*1aa0*/  HADD2.F32 R25, -RZ, R20.H0_H0 ;  /* 0x20000014ff197230 */ /* 0x000fe40000004100 */
[----:B------:R-:W5:Y:S01]  /*1ab0*/  LDG.E.U16 R20, desc[UR8][R8.64+0x2] ;  /* 0x0000020808147981 */ /* 0x000f62000c1e1500 */
[----:B0-----:R-:W-:-:S02]  /*1ac0*/  HADD2.F32 R15, -RZ, R18.H0_H0 ;  /* 0x20000012ff0f7230 */ /* 0x001fc40000004100 */
[----:B------:R-:W-:Y:S01]  /*1ad0*/  FFMA.FTZ R26, R25, R25, R26 ;  /* 0x00000019191a7223 */ /* 0x000fe2000001001a */
[----:B------:R-:W2:Y:S03]  /*1ae0*/  LDG.E.U16 R18, desc[UR8][R8.64+0x8] ;  /* 0x0000080808127981 */ /* 0x000ea6000c1e1500 */
[----:B------:R-:W-:Y:S02]  /*1af0*/  FFMA.FTZ R26, R15, R15, R26 ;  /* 0x0000000f0f1a7223 */ /* 0x000fe4000001001a */
[----:B------:R-:W2:Y:S01]  /*1b00*/  LDG.E.U16 R15, desc[UR8][R8.64+0x6] ;  /* 0x00000608080f7981 */ /* 0x000ea2000c1e1500 */
[----:B----4-:R-:W-:-:S03]  /*1b10*/  HADD2.F32 R25, -RZ, R24.H0_H0 ;  /* 0x20000018ff197230 */ /* 0x010fc60000004100 */
[----:B------:R0:W4:Y:S02]  /*1b20*/  LDG.E.U16 R24, desc[UR8][R8.64+0xe] ;  /* 0x00000e0808187981 */ /* 0x000124000c1e1500 */
[----:B------:R-:W-:Y:S01]  /*1b30*/  FFMA.FTZ R26, R25, R25, R26 ;  /* 0x00000019191a7223 */ /* 0x000fe2000001001a */
[----:B---3--:R-:W-:Y:S02]  /*1b40*/  HADD2.F32 R25, -RZ, R16.H0_H0 ;  /* 0x20000010ff197230 */ /* 0x008fe40000004100 */
[----:B------:R-:W3:Y:S03]  /*1b50*/  LDG.E.U16 R16, desc[UR8][R8.64+0xa] ;  /* 0x00000a0808107981 */ /* 0x000ee6000c1e1500 */
[----:B------:R-:W-:Y:S01]  /*1b60*/  FFMA.FTZ R26, R25, R25, R26 ;  /* 0x00000019191a7223 */ /* 0x000fe2000001001a */
[----:B-----5:R-:W-:Y:S02]  /*1b70*/  HADD2.F32 R25, -RZ, R20.H0_H0 ;  /* 0x20000014ff197230 */ /* 0x020fe40000004100 */
[----:B------:R-:W0:Y:S03]  /*1b80*/  LDG.E.U16 R20, desc[UR8][R8.64+0xc] ;  /* 0x00000c0808147981 */ /* 0x000e26000c1e1500 */
[----:B------:R-:W-:Y:S01]  /*1b90*/  FFMA.FTZ R26, R25, R25, R26 ;  /* 0x00000019191a7223 */ /* 0x000fe2000001001a */
[----:B--2---:R-:W-:-:S05]  /*1ba0*/  HADD2.F32 R25, -RZ, R14.H0_H0 ;  /* 0x2000000eff197230 */ /* 0x004fca0000004100 */
[----:B------:R-:W-:Y:S01]  /*1bb0*/  FFMA.FTZ R26, R25, R25, R26 ;  /* 0x00000019191a7223 */ /* 0x000fe2000001001a */
[----:B------:R-:W-:Y:S02]  /*1bc0*/  HADD2.F32 R25, -RZ, R15.H0_H0 ;  /* 0x2000000fff197230 */ /* 0x000fe40000004100 */
[----:B------:R-:W-:-:S04]  /*1bd0*/  IMAD.WIDE.U32 R14, R19, 0x10, R6 ;  /* 0x00000010130e7825 */ /* 0x000fc800078e0006 */
[----:B------:R-:W-:Y:S02]  /*1be0*/  FFMA.FTZ R26, R25, R25, R26 ;  /* 0x00000019191a7223 */ /* 0x000fe4000001001a */
[----:B------:R-:W2:Y:S01]  /*1bf0*/  LDG.E.U16 R25, desc[UR8][R14.64] ;  /* 0x000000080e197981 */ /* 0x000ea2000c1e1500 */
[----:B------:R-:W-:-:S03]  /*1c00*/  HADD2.F32 R27, -RZ, R18.H0_H0 ;  /* 0x20000012ff1b7230 */ /* 0x000fc60000004100 */
[----:B------:R-:W5:Y:S02]  /*1c10*/  LDG.E.U16 R18, desc[UR8][R14.64+0x2] ;  /* 0x000002080e127981 */ /* 0x000f64000c1e1500 */
[----:B------:R-:W-:Y:S02]  /*1c20*/  FFMA.FTZ R26, R27, R27, R26 ;  /* 0x0000001b1b1a7223 */ /* 0x000fe4000001001a */
[----:B------:R-:W5:Y:S01]  /*1c30*/  LDG.E.U16 R8, desc[UR8][R14.64+0x4] ;  /* 0x000004080e087981 */ /* 0x000f62000c1e1500 */
[----:B---3--:R-:W-:-:S03]  /*1c40*/  HADD2.F32 R27, -RZ, R16.H0_H0 ;  /* 0x20000010ff1b7230 */ /* 0x008fc60000004100 */
[----:B------:R-:W3:Y:S02]  /*1c50*/  LDG.E.U16 R16, desc[UR8][R14.64+0x8] ;  /* 0x000008080e107981 */ /* 0x000ee4000c1e1500 */
[----:B------:R-:W-:Y:S01]  /*1c60*/  FFMA.FTZ R26, R27, R27, R26 ;  /* 0x0000001b1b1a7223 */ /* 0x000fe2000001001a */
[----:B0-----:R-:W-:Y:S02]  /*1c70*/  HADD2.F32 R9, -RZ, R20.H0_H0 ;  /* 0x20000014ff097230 */ /* 0x001fe40000004100 */
[----:B------:R-:W3:Y:S03]  /*1c80*/  LDG.E.U16 R20, desc[UR8][R14.64+0xa] ;  /* 0x00000a080e147981 */ /* 0x000ee6000c1e1500 */
[----:B------:R-:W-:Y:S01]  /*1c90*/  FFMA.FTZ R26, R9, R9, R26 ;  /* 0x00000009091a7223 */ /* 0x000fe2000001001a */
[----:B----4-:R-:W-:Y:S02]  /*1ca0*/  HADD2.F32 R9, -RZ, R24.H0_H0 ;  /* 0x20000018ff097230 */ /* 0x010fe40000004100 */
[----:B------:R-:W4:Y:S03]  /*1cb0*/  LDG.E.U16 R24, desc[UR8][R14.64+0xe] ;  /* 0x00000e080e187981 */ /* 0x000f26000c1e1500 */
[----:B------:R-:W-:-:S02]  /*1cc0*/  FFMA.FTZ R26, R9, R9, R26 ;  /* 0x00000009091a7223 */ /* 0x000fc4000001001a */
[----:B------:R-:W4:Y:S01]  /*1cd0*/  LDG.E.U16 R9, desc[UR8][R14.64+0x6] ;  /* 0x000006080e097981 */ /* 0x000f22000c1e1500 */
[----:B--2---:R-:W-:-:S05]  /*1ce0*/  HADD2.F32 R25, -RZ, R25.H0_H0 ;  /* 0x20000019ff197230 */ /* 0x004fca0000004100 */
[----:B------:R-:W-:Y:S01]  /*1cf0*/  FFMA.FTZ R26, R25, R25, R26 ;  /* 0x00000019191a7223 */ /* 0x000fe2000001001a */
[----:B-----5:R-:W-:Y:S02]  /*1d00*/  HADD2.F32 R25, -RZ, R18.H0_H0 ;  /* 0x20000012ff197230 */ /* 0x020fe40000004100 */
[----:B------:R-:W2:Y:S03]  /*1d10*/  LDG.E.U16 R18, desc[UR8][R14.64+0xc] ;  /* 0x00000c080e127981 */ /* 0x000ea6000c1e1500 */
[----:B------:R-:W-:Y:S01]  /*1d20*/  FFMA.FTZ R26, R25, R25, R26 ;  /* 0x00000019191a7223 */ /* 0x000fe2000001001a */
[----:B------:R-:W-:Y:S01]  /*1d30*/  HADD2.F32 R25, -RZ, R8.H0_H0 ;  /* 0x20000008ff197230 */ /* 0x000fe20000004100 */
[----:B------:R-:W-:-:S04]  /*1d40*/  IADD3 R13, PT, PT, R2, R13, R2 ;  /* 0x0000000d020d7210 */ /* 0x000fc80007ffe002 */
[----:B------:R-:W-:Y:S01]  /*1d50*/  FFMA.FTZ R26, R25, R25, R26 ;  /* 0x00000019191a7223 */ /* 0x000fe2000001001a */
[----:B------:R-:W-:-:S04]  /*1d60*/  IADD3 R13, PT, PT, R2, R13, R2 ;  /* 0x0000000d020d7210 */ /* 0x000fc80007ffe002 */
[----:B------:R-:W-:Y:S02]  /*1d70*/  ISETP.GE.AND P0, PT, R13, R12, PT ;  /* 0x0000000c0d00720c */ /* 0x000fe40003f06270 */
[C---:B------:R-:W-:Y:S02]  /*1d80*/  LEA R21, R2.reuse, R21, 0x2 ;  /* 0x0000001502157211 */ /* 0x040fe400078e10ff */
[C---:B------:R-:W-:Y:S02]  /*1d90*/  LEA R17, R2.reuse, R17, 0x2 ;  /* 0x0000001102117211 */ /* 0x040fe400078e10ff */
[----:B------:R-:W-:Y:S01]  /*1da0*/  LEA R19, R2, R19, 0x2 ;  /* 0x0000001302137211 */ /* 0x000fe200078e10ff */
[----:B---3--:R-:W-:Y:S02]  /*1db0*/  HADD2.F32 R25, -RZ, R16.H0_H0 ;  /* 0x20000010ff197230 */ /* 0x008fe40000004100 */
[----:B----4-:R-:W-:-:S05]  /*1dc0*/  HADD2.F32 R9, -RZ, R9.H0_H0 ;  /* 0x20000009ff097230 */ /* 0x010fca0000004100 */
[----:B------:R-:W-:Y:S01]  /*1dd0*/  FFMA.FTZ R26, R9, R9, R26 ;  /* 0x00000009091a7223 */ /* 0x000fe2000001001a */
[----:B------:R-:W-:-:S03]  /*1de0*/  HADD2.F32 R9, -RZ, R20.H0_H0 ;  /* 0x20000014ff097230 */ /* 0x000fc60000004100 */
[----:B------:R-:W-:Y:S01]  /*1df0*/  FFMA.FTZ R26, R25, R25, R26 ;  /* 0x00000019191a7223 */ /* 0x000fe2000001001a */
[----:B--2---:R-:W-:-:S03]  /*1e00*/  HADD2.F32 R25, -RZ, R18.H0_H0 ;  /* 0x20000012ff197230 */ /* 0x004fc60000004100 */
[----:B------:R-:W-:Y:S01]  /*1e10*/  FFMA.FTZ R26, R9, R9, R26 ;  /* 0x00000009091a7223 */ /* 0x000fe2000001001a */
[----:B------:R-:W-:-:S03]  /*1e20*/  HADD2.F32 R9, -RZ, R24.H0_H0 ;  /* 0x20000018ff097230 */ /* 0x000fc60000004100 */
[----:B------:R-:W-:-:S04]  /*1e30*/  FFMA.FTZ R26, R25, R25, R26 ;  /* 0x00000019191a7223 */ /* 0x000fc8000001001a */
[----:B------:R-:W-:Y:S01]  /*1e40*/  FFMA.FTZ R16, R9, R9, R26 ;  /* 0x0000000909107223 */ /* 0x000fe2000001001a */
[----:B------:R-:W-:Y:S06]  /*1e50*/  @!P0 BRA `(.L_x_321) ;  /* 0xfffffff800548947 */ /* 0x000fec000383ffff */
.L_x_317:
[----:B------:R-:W-:Y:S05]  /*1e60*/  BSYNC.RECONVERGENT B1 ;  /* 0x0000000000017941 */ /* 0x000fea0003800200 */
.L_x_316:
[----:B------:R-:W-:-:S04]  /*1e70*/  LEA R9, R12, R3, 0x3 ;  /* 0x000000030c097211 */ /* 0x000fc800078e18ff */
[----:B------:R-:W-:-:S13]  /*1e80*/  ISETP.GE.AND P0, PT, R9, R10, PT ;  /* 0x0000000a0900720c */ /* 0x000fda0003f06270 */
[----:B------:R-:W-:Y:S05]  /*1e90*/  @P0 BRA `(.L_x_307) ;  /* 0x0000000400100947 */ /* 0x000fea0003800000 */
[----:B--2---:R-:W0:Y:S01]  /*1ea0*/  I2F.U32.RP R17, R2 ;  /* 0x0000000200117306 */ /* 0x004e220000209000 */
        /* <DEDUP_REMOVED lines=34> */
.L_x_324:
        /* <DEDUP_REMOVED lines=8> */
.L_x_323:
[----:B------:R-:W-:Y:S05]  /*2150*/  BSYNC.RECONVERGENT B1 ;  /* 0x0000000000017941 */ /* 0x000fea0003800200 */
.L_x_322:
[----:B------:R-:W-:Y:S05]  /*2160*/  @!P1 BRA `(.L_x_307) ;  /* 0x00000000005c9947 */ /* 0x000fea0003800000 */
[----:B------:R-:W-:-:S07]  /*2170*/  SHF.L.U32 R11, R2, 0x1, RZ ;  /* 0x00000001020b7819 */ /* 0x000fce00000006ff */
.L_x_325:
        /* <DEDUP_REMOVED lines=22> */
.L_x_307:
[----:B------:R-:W-:Y:S05]  /*22e0*/  BSYNC.RECONVERGENT B0 ;  /* 0x0000000000007941 */ /* 0x000fea0003800200 */
.L_x_305:
        /* <DEDUP_REMOVED lines=71> */
.L_x_327:
        /* <DEDUP_REMOVED lines=104> */
.L_x_329:
[----:B------:R-:W-:Y:S01]  /*2de0*/  I2FP.F32.S32 R4, R0 ;  /* 0x0000000000047245 */ /* 0x000fe20000201400 */
[----:B------:R-:W0:Y:S05]  /*2df0*/  LDCU UR4, c[0x0][0x3c0] ;  /* 0x00007800ff0477ac */ /* 0x000e2a0008000800 */
[----:B------:R-:W0:Y:S02]  /*2e00*/  MUFU.RCP R4, R4 ;  /* 0x0000000400047308 */ /* 0x000e240000001000 */
[----:B0-----:R-:W-:-:S06]  /*2e10*/  FFMA.FTZ R21, R4, R21, UR4 ;  /* 0x0000000404157e23 */ /* 0x001fcc0008010015 */
[----:B------:R-:W0:Y:S02]  /*2e20*/  MUFU.RSQ R21, R21 ;  /* 0x0000001500157308 */ /* 0x000e240000001400 */
[----:B0-----:R2:W-:Y:S02]  /*2e30*/  STS [R20], R21 ;  /* 0x0000001514007388 */ /* 0x0015e40000000800 */
.L_x_328:
[----:B------:R-:W-:Y:S05]  /*2e40*/  BSYNC.RECONVERGENT B0 ;  /* 0x0000000000007941 */ /* 0x000fea0003800200 */
.L_x_326:
        /* <DEDUP_REMOVED lines=13> */
[----:B------:R-:W3:Y:S01]  /*2f20*/  LDCU.64 UR6, c[0x0][0x3b8] ;  /* 0x00007700ff0677ac */ /* 0x000ee20008000a00 */
[----:B------:R-:W-:Y:S01]  /*2f30*/  VIMNMX.U32 R0, PT, PT, R11, R4, !PT ;  /* 0x000000040b007248 */ /* 0x000fe20007fe0000 */
[----:B------:R-:W-:Y:S01]  /*2f40*/  BSSY.RECONVERGENT B0, `(.L_x_330) ;  /* 0x0000062000007945 */ /* 0x000fe20003800200 */
[----:B------:R-:W-:Y:S01]  /*2f50*/  SEL R9, RZ, 0x1, P0 ;  /* 0x00000001ff097807 */ /* 0x000fe20000000000 */
[----:B------:R-:W4:Y:S01]  /*2f60*/  LDC.64 R24, c[0x0][0x380] ;  /* 0x0000e000ff187b82 */ /* 0x000f220000000a00 */
[----:B0-----:R-:W0:Y:S01]  /*2f70*/  MUFU.RCP R8, R8 ;  /* 0x0000000800087308 */ /* 0x001e220000001000 */
[----:B-1----:R-:W-:Y:S01]  /*2f80*/  ULEA UR4, UR5, UR4, 0x18 ;  /* 0x0000000405047291 */ /* 0x002fe2000f8ec0ff */
[----:B0-----:R-:W-:Y:S01]  /*2f90*/  IADD3 R6, PT, PT, R8, 0xffffffe, RZ ;  /* 0x0ffffffe08067810 */ /* 0x001fe20007ffe0ff */
[----:B----4-:R-:W-:-:S05]  /*2fa0*/  IMAD.WIDE.U32 R24, R5, 0x2, R24 ;  /* 0x0000000205187825 */ /* 0x010fca00078e0018 */
        /* <DEDUP_REMOVED lines=18> */
[----:B------:R-:W-:Y:S02]  /*30d0*/  ISETP.NE.AND P1, PT, R0, 0x3, PT ;  /* 0x000000030000780c */ /* 0x000fe40003f25270 */
[----:B------:R-:W0:Y:S11]  /*30e0*/  LDS R0, [UR4] ;  /* 0x00000004ff007984 */ /* 0x000e360008000800 */
[----:B---3--:R-:W-:Y:S05]  /*30f0*/  @!P1 BRA `(.L_x_331) ;  /* 0x0000000400189947 */ /* 0x008fea0003800000 */
[----:B------:R-:W-:Y:S01]  /*3100*/  IADD3 R5, PT, PT, R9, 0x1, RZ ;  /* 0x0000000109057810 */ /* 0x000fe20007ffe0ff */
[----:B------:R-:W-:-:S03]  /*3110*/  IMAD.WIDE.U32 R6, R3, 0x10, RZ ;  /* 0x0000001003067825 */ /* 0x000fc600078e00ff */
[----:B------:R-:W-:-:S05]  /*3120*/  LOP3.LUT R5, R5, 0x3, RZ, 0xc0, !PT ;  /* 0x0000000305057812 */ /* 0x000fca00078ec0ff */
[C---:B------:R-:W-:Y:S01]  /*3130*/  IMAD R3, R5.reuse, R2, R3 ;  /* 0x0000000205037224 */ /* 0x040fe200078e0203 */
[----:B------:R-:W-:-:S07]  /*3140*/  IADD3 R5, PT, PT, -R5, RZ, RZ ;  /* 0x000000ff05057210 */ /* 0x000fce0007ffe1ff */
.L_x_332:
[----:B-1----:R-:W-:-:S04]  /*3150*/  IADD3 R8, P1, PT, R6, R22, RZ ;  /* 0x0000001606087210 */ /* 0x002fc80007f3e0ff */
[----:B------:R-:W-:-:S06]  /*3160*/  IADD3.X R9, PT, PT, R7, R23, RZ, P1, !PT ;  /* 0x0000001707097210 */ /* 0x000fcc0000ffe4ff */
[----:B------:R-:W3:Y:S01]  /*3170*/  LDG.E.128 R8, desc[UR8][R8.64] ;  /* 0x0000000808087981 */ /* 0x000ee2000c1e1d00 */
[----:B------:R-:W-:-:S04]  /*3180*/  IADD3 R12, P1, PT, R6, UR6, RZ ;  /* 0x00000006060c7c10 */ /* 0x000fc8000ff3e0ff */
[----:B------:R-:W-:-:S06]  /*3190*/  IADD3.X R13, PT, PT, R7, UR7, RZ, P1, !PT ;  /* 0x00000007070d7c10 */ /* 0x000fcc0008ffe4ff */
[----:B------:R-:W4:Y:S01]  /*31a0*/  LDG.E.128.CONSTANT R12, desc[UR8][R12.64] ;  /* 0x000000080c0c7981 */ /* 0x000f22000c1e9d00 */
[----:B------:R-:W-:Y:S01]  /*31b0*/  IADD3 R5, PT, PT, R5, 0x1, RZ ;  /* 0x0000000105057810 */ /* 0x000fe20007ffe0ff */
[--C-:B---3--:R-:W-:Y:S02]  /*31c0*/  HADD2.F32 R17, -RZ, R8.reuse.H0_H0 ;  /* 0x20000008ff117230 */ /* 0x108fe40000004100 */
[----:B------:R-:W-:Y:S02]  /*31d0*/  HADD2.F32 R19, -RZ, R8.H1_H1 ;  /* 0x30000008ff137230 */ /* 0x000fe40000004100 */
[--C-:B--2---:R-:W-:Y:S02]  /*31e0*/  HADD2.F32 R21, -RZ, R9.reuse.H0_H0 ;  /* 0x20000009ff157230 */ /* 0x104fe40000004100 */
[C---:B0-----:R-:W-:Y:S01]  /*31f0*/  FMUL.FTZ R17, R0.reuse, R17 ;  /* 0x0000001100117220 */ /* 0x041fe20000410000 */
[----:B------:R-:W-:Y:S02]  /*3200*/  HADD2.F32 R27, -RZ, R9.H1_H1 ;  /* 0x30000009ff1b7230 */ /* 0x000fe40000004100 */
[----:B------:R-:W-:Y:S01]  /*3210*/  FMUL.FTZ R19, R0, R19 ;  /* 0x0000001300137220 */ /* 0x000fe20000410000 */
[----:B------:R-:W-:-:S02]  /*3220*/  HADD2.F32 R29, -RZ, R11.H0_H0 ;  /* 0x2000000bff1d7230 */ /* 0x000fc40000004100 */
[C---:B------:R-:W-:Y:S01]  /*3230*/  FMUL.FTZ R21, R0.reuse, R21 ;  /* 0x0000001500157220 */ /* 0x040fe20000410000 */
[----:B------:R-:W-:Y:S01]  /*3240*/  F2FP.F16.F32.PACK_AB R17, RZ, R17 ;  /* 0x00000011ff11723e */ /* 0x000fe200000000ff */
[----:B----4-:R-:W-:Y:S01]  /*3250*/  HADD2.F32 R16, -RZ, R13.H0_H0 ;  /* 0x2000000dff107230 */ /* 0x010fe20000004100 */
[----:B------:R-:W-:Y:S01]  /*3260*/  F2FP.F16.F32.PACK_AB R19, RZ, R19 ;  /* 0x00000013ff13723e */ /* 0x000fe200000000ff */
[----:B------:R-:W-:Y:S01]  /*3270*/  FMUL.FTZ R27, R0, R27 ;  /* 0x0000001b001b7220 */ /* 0x000fe20000410000 */
[----:B------:R-:W-:Y:S01]  /*3280*/  F2FP.F16.F32.PACK_AB R21, RZ, R21 ;  /* 0x00000015ff15723e */ /* 0x000fe200000000ff */
[----:B------:R-:W-:Y:S02]  /*3290*/  HADD2.F32 R8, -RZ, R17.H0_H0 ;  /* 0x20000011ff087230 */ /* 0x000fe40000004100 */
[----:B------:R-:W-:Y:S02]  /*32a0*/  HADD2.F32 R17, -RZ, R12.H0_H0 ;  /* 0x2000000cff117230 */ /* 0x000fe40000004100 */
[----:B------:R-:W-:-:S02]  /*32b0*/  HADD2.F32 R19, -RZ, R19.H0_H0 ;  /* 0x20000013ff137230 */ /* 0x000fc40000004100 */
[----:B------:R-:W-:Y:S02]  /*32c0*/  HADD2.F32 R12, -RZ, R12.H1_H1 ;  /* 0x3000000cff0c7230 */ /* 0x000fe40000004100 */
[----:B------:R-:W-:Y:S01]  /*32d0*/  FMUL.FTZ R8, R8, R17 ;  /* 0x0000001108087220 */ /* 0x000fe20000410000 */
[----:B------:R-:W-:Y:S02]  /*32e0*/  HADD2.F32 R21, -RZ, R21.H0_H0 ;  /* 0x20000015ff157230 */ /* 0x000fe40000004100 */
[----:B------:R-:W-:Y:S02]  /*32f0*/  HADD2.F32 R20, -RZ, R14.H0_H0 ;  /* 0x2000000eff147230 */ /* 0x000fe40000004100 */
[----:B------:R-:W-:Y:S01]  /*3300*/  FMUL.FTZ R17, R19, R12 ;  /* 0x0000000c13117220 */ /* 0x000fe20000410000 */
[--C-:B------:R-:W-:Y:S02]  /*3310*/  HADD2.F32 R19, -RZ, R10.reuse.H0_H0 ;  /* 0x2000000aff137230 */ /* 0x100fe40000004100 */
[----:B------:R-:W-:Y:S01]  /*3320*/  FMUL.FTZ R9, R21, R16 ;  /* 0x0000001015097220 */ /* 0x000fe20000410000 */
[----:B------:R-:W-:Y:S01]  /*3330*/  HADD2.F32 R21, -RZ, R10.H1_H1 ;  /* 0x3000000aff157230 */ /* 0x000fe20000004100 */
[----:B------:R-:W-:Y:S01]  /*3340*/  F2FP.F16.F32.PACK_AB R16, RZ, R27 ;  /* 0x0000001bff10723e */ /* 0x000fe200000000ff */
[----:B------:R-:W-:-:S02]  /*3350*/  HADD2.F32 R10, -RZ, R11.H1_H1 ;  /* 0x3000000bff0a7230 */ /* 0x000fc40000004100 */
[C---:B------:R-:W-:Y:S01]  /*3360*/  FMUL.FTZ R18, R0.reuse, R19 ;  /* 0x0000001300127220 */ /* 0x040fe20000410000 */
[C---:B------:R-:W-:Y:S01]  /*3370*/  FMUL.FTZ R11, R0.reuse, R29 ;  /* 0x0000001d000b7220 */ /* 0x040fe20000410000 */
[C---:B------:R-:W-:Y:S01]  /*3380*/  FMUL.FTZ R19, R0.reuse, R21 ;  /* 0x0000001500137220 */ /* 0x040fe20000410000 */
[----:B------:R-:W-:Y:S02]  /*3390*/  HADD2.F32 R16, -RZ, R16.H0_H0 ;  /* 0x20000010ff107230 */ /* 0x000fe40000004100 */
[----:B------:R-:W-:Y:S01]  /*33a0*/  FMUL.FTZ R10, R0, R10 ;  /* 0x0000000a000a7220 */ /* 0x000fe20000410000 */
[----:B------:R-:W-:Y:S01]  /*33b0*/  HADD2.F32 R21, -RZ, R13.H1_H1 ;  /* 0x3000000dff157230 */ /* 0x000fe20000004100 */
[----:B------:R-:W-:Y:S01]  /*33c0*/  F2FP.F16.F32.PACK_AB R18, RZ, R18 ;  /* 0x00000012ff12723e */ /* 0x000fe200000000ff */
[----:B------:R-:W-:Y:S01]  /*33d0*/  HADD2.F32 R13, -RZ, R14.H1_H1 ;  /* 0x3000000eff0d7230 */ /* 0x000fe20000004100 */
[----:B------:R-:W-:Y:S01]  /*33e0*/  F2FP.F16.F32.PACK_AB R19, RZ, R19 ;  /* 0x00000013ff13723e */ /* 0x000fe200000000ff */
[----:B------:R-:W-:Y:S01]  /*33f0*/  HADD2.F32 R12, -RZ, R15.H0_H0 ;  /* 0x2000000fff0c7230 */ /* 0x000fe20000004100 */
[----:B------:R-:W-:Y:S01]  /*3400*/  F2FP.F16.F32.PACK_AB R11, RZ, R11 ;  /* 0x0000000bff0b723e */ /* 0x000fe200000000ff */
[----:B------:R-:W-:Y:S01]  /*3410*/  FMUL.FTZ R14, R16, R21 ;  /* 0x00000015100e7220 */ /* 0x000fe20000410000 */
[----:B------:R-:W-:Y:S01]  /*3420*/  F2FP.F16.F32.PACK_AB R10, RZ, R10 ;  /* 0x0000000aff0a723e */ /* 0x000fe200000000ff */
[----:B------:R-:W-:Y:S01]  /*3430*/  HADD2.F32 R21, -RZ, R18.H0_H0 ;  /* 0x20000012ff157230 */ /* 0x000fe20000004100 */
[----:B------:R-:W-:Y:S01]  /*3440*/  F2FP.F16.F32.PACK_AB R8, R17, R8 ;  /* 0x000000081108723e */ /* 0x000fe200000000ff */
[----:B------:R-:W-:Y:S01]  /*3450*/  HADD2.F32 R16, -RZ, R19.H0_H0 ;  /* 0x20000013ff107230 */ /* 0x000fe20000004100 */
[----:B------:R-:W-:Y:S01]  /*3460*/  F2FP.F16.F32.PACK_AB R9, R14, R9 ;  /* 0x000000090e09723e */ /* 0x000fe200000000ff */
[----:B------:R-:W-:-:S02]  /*3470*/  HADD2.F32 R15, -RZ, R15.H1_H1 ;  /* 0x3000000fff0f7230 */ /* 0x000fc40000004100 */
[----:B------:R-:W-:Y:S02]  /*3480*/  HADD2.F32 R11, -RZ, R11.H0_H0 ;  /* 0x2000000bff0b7230 */ /* 0x000fe40000004100 */
[----:B------:R-:W-:Y:S01]  /*3490*/  FMUL.FTZ R13, R16, R13 ;  /* 0x0000000d100d7220 */ /* 0x000fe20000410000 */
[----:B------:R-:W-:Y:S02]  /*34a0*/  HADD2.F32 R18, -RZ, R10.H0_H0 ;  /* 0x2000000aff127230 */ /* 0x000fe40000004100 */
[----:B------:R-:W-:Y:S01]  /*34b0*/  FMUL.FTZ R10, R21, R20 ;  /* 0x00000014150a7220 */ /* 0x000fe20000410000 */
[----:B------:R-:W-:Y:S01]  /*34c0*/  FMUL.FTZ R11, R11, R12 ;  /* 0x0000000c0b0b7220 */ /* 0x000fe20000410000 */
[----:B------:R-:W-:Y:S01]  /*34d0*/  IADD3 R12, P1, PT, R24, R6, RZ ;  /* 0x00000006180c7210 */ /* 0x000fe20007f3e0ff */
[----:B------:R-:W-:Y:S02]  /*34e0*/  FMUL.FTZ R18, R18, R15 ;  /* 0x0000000f12127220 */ /* 0x000fe40000410000 */
[----:B------:R-:W-:-:S02]  /*34f0*/  F2FP.F16.F32.PACK_AB R10, R13, R10 ;  /* 0x0000000a0d0a723e */ /* 0x000fc400000000ff */
[----:B------:R-:W-:Y:S01]  /*3500*/  IADD3.X R13, PT, PT, R25, R7, RZ, P1, !PT ;  /* 0x00000007190d7210 */ /* 0x000fe20000ffe4ff */
[----:B------:R-:W-:Y:S01]  /*3510*/  IMAD.WIDE.U32 R6, R2, 0x10, R6 ;  /* 0x0000001002067825 */ /* 0x000fe200078e0006 */
[----:B------:R-:W-:Y:S02]  /*3520*/  F2FP.F16.F32.PACK_AB R11, R18, R11 ;  /* 0x0000000b120b723e */ /* 0x000fe400000000ff */
[----:B------:R-:W-:-:S03]  /*3530*/  ISETP.NE.AND P1, PT, R5, RZ, PT ;  /* 0x000000ff0500720c */ /* 0x000fc60003f25270 */
[----:B------:R1:W-:Y:S10]  /*3540*/  STG.E.128 desc[UR8][R12.64], R8 ;  /* 0x000000080c007986 */ /* 0x0003f4000c101d08 */
[----:B------:R-:W-:Y:S05]  /*3550*/  @P1 BRA `(.L_x_332) ;  /* 0xfffffff800fc1947 */ /* 0x000fea000383ffff */
.L_x_331:
[----:B------:R-:W-:Y:S05]  /*3560*/  BSYNC.RECONVERGENT B0 ;  /* 0x0000000000007941 */ /* 0x000fea0003800200 */
.L_x_330:
[----:B------:R-:W-:Y:S05]  /*3570*/  @!P0 EXIT ;  /* 0x000000000000894d */ /* 0x000fea0003800000 */
[----:B------:R-:W3:Y:S01]  /*3580*/  LDC.64 R26, c[0x0][0x3b8] ;  /* 0x0000ee00ff1a7b82 */ /* 0x000ee20000000a00 */
[C---:B--2---:R-:W-:Y:S01]  /*3590*/  LEA R21, R2.reuse, R3, 0x1 ;  /* 0x0000000302157211 */ /* 0x044fe200078e08ff */
[----:B------:R-:W-:Y:S01]  /*35a0*/  IMAD R7, R2, 0x3, R3 ;  /* 0x0000000302077824 */ /* 0x000fe200078e0203 */
[----:B------:R-:W-:-:S07]  /*35b0*/  IADD3 R5, PT, PT, R3, R2, RZ ;  /* 0x0000000203057210 */ /* 0x000fce0007ffe0ff */
.L_x_333:
[----:B-12---:R-:W-:-:S06]  /*35c0*/  IMAD.WIDE.U32 R8, R3, 0x10, R22 ;  /* 0x0000001003087825 */ /* 0x006fcc00078e0016 */
[----:B------:R-:W2:Y:S01]  /*35d0*/  LDG.E.128 R8, desc[UR8][R8.64] ;  /* 0x0000000808087981 */ /* 0x000ea2000c1e1d00 */
[----:B---3--:R-:W-:-:S06]  /*35e0*/  IMAD.WIDE.U32 R12, R3, 0x10, R26 ;  /* 0x00000010030c7825 */ /* 0x008fcc00078e001a */
[----:B------:R-:W3:Y:S01]  /*35f0*/  LDG.E.128.CONSTANT R12, desc[UR8][R12.64] ;  /* 0x000000080c0c7981 */ /* 0x000ee2000c1e9d00 */
[--C-:B--2---:R-:W-:Y:S02]  /*3600*/  HADD2.F32 R17, -RZ, R8.reuse.H0_H0 ;  /* 0x20000008ff117230 */ /* 0x104fe40000004100 */
[----:B------:R-:W-:Y:S02]  /*3610*/  HADD2.F32 R19, -RZ, R8.H1_H1 ;  /* 0x30000008ff137230 */ /* 0x000fe40000004100 */
[----:B------:R-:W-:Y:S02]  /*3620*/  HADD2.F32 R29, -RZ, R9.H0_H0 ;  /* 0x20000009ff1d7230 */ /* 0x000fe40000004100 */
[C---:B0-----:R-:W-:Y:S01]  /*3630*/  FMUL.FTZ R17, R0.reuse, R17 ;  /* 0x0000001100117220 */ /* 0x041fe20000410000 */
[----:B------:R-:W-:Y:S02]  /*3640*/  HADD2.F32 R18, -RZ, R11.H1_H1 ;  /* 0x3000000bff127230 */ /* 0x000fe40000004100 */
[----:B------:R-:W-:Y:S01]  /*3650*/  FMUL.FTZ R19, R0, R19 ;  /* 0x0000001300137220 */ /* 0x000fe20000410000 */
[----:B---3--:R-:W-:-:S02]  /*3660*/  HADD2.F32 R6, -RZ, R12.H0_H0 ;  /* 0x2000000cff067230 */ /* 0x008fc40000004100 */
[----:B------:R-:W-:Y:S01]  /*3670*/  FMUL.FTZ R29, R0, R29 ;  /* 0x0000001d001d7220 */ /* 0x000fe20000410000 */
[----:B------:R-:W-:Y:S01]  /*3680*/  F2FP.F16.F32.PACK_AB R17, RZ, R17 ;  /* 0x00000011ff11723e */ /* 0x000fe200000000ff */
[----:B------:R-:W-:Y:S01]  /*3690*/  HADD2.F32 R8, -RZ, R13.H0_H0 ;  /* 0x2000000dff087230 */ /* 0x000fe20000004100 */
[----:B------:R-:W-:Y:S02]  /*36a0*/  F2FP.F16.F32.PACK_AB R19, RZ, R19 ;  /* 0x00000013ff13723e */ /* 0x000fe400000000ff */
[----:B------:R-:W-:Y:S01]  /*36b0*/  F2FP.F16.F32.PACK_AB R29, RZ, R29 ;  /* 0x0000001dff1d723e */ /* 0x000fe200000000ff */
[----:B------:R-:W-:Y:S02]  /*36c0*/  HADD2.F32 R17, -RZ, R17.H0_H0 ;  /* 0x20000011ff117230 */ /* 0x000fe40000004100 */
[----:B------:R-:W-:Y:S02]  /*36d0*/  HADD2.F32 R16, -RZ, R19.H0_H0 ;  /* 0x20000013ff107230 */ /* 0x000fe40000004100 */
[----:B------:R-:W-:-:S02]  /*36e0*/  HADD2.F32 R29, -RZ, R29.H0_H0 ;  /* 0x2000001dff1d7230 */ /* 0x000fc40000004100 */
[----:B------:R-:W-:Y:S02]  /*36f0*/  HADD2.F32 R19, -RZ, R12.H1_H1 ;  /* 0x3000000cff137230 */ /* 0x000fe40000004100 */
[----:B------:R-:W-:Y:S02]  /*3700*/  HADD2.F32 R12, -RZ, R9.H1_H1 ;  /* 0x30000009ff0c7230 */ /* 0x000fe40000004100 */
[----:B------:R-:W-:Y:S01]  /*3710*/  FMUL.FTZ R9, R17, R6 ;  /* 0x0000000611097220 */ /* 0x000fe20000410000 */
[----:B------:R-:W-:Y:S01]  /*3720*/  FMUL.FTZ R17, R29, R8 ;  /* 0x000000081d117220 */ /* 0x000fe20000410000 */
[----:B------:R-:W-:Y:S02]  /*3730*/  HADD2.F32 R8, -RZ, R11.H0_H0 ;  /* 0x2000000bff087230 */ /* 0x000fe40000004100 */
[----:B------:R-:W-:Y:S01]  /*3740*/  FMUL.FTZ R16, R16, R19 ;  /* 0x0000001310107220 */ /* 0x000fe20000410000 */
[----:B------:R-:W-:Y:S01]  /*3750*/  FMUL.FTZ R12, R0, R12 ;  /* 0x0000000c000c7220 */ /* 0x000fe20000410000 */
[----:B------:R-:W-:-:S02]  /*3760*/  HADD2.F32 R19, -RZ, R10.H0_H0 ;  /* 0x2000000aff137230 */ /* 0x000fc40000004100 */
[----:B------:R-:W-:Y:S02]  /*3770*/  HADD2.F32 R29, -RZ, R10.H1_H1 ;  /* 0x3000000aff1d7230 */ /* 0x000fe40000004100 */
[C---:B------:R-:W-:Y:S01]  /*3780*/  FMUL.FTZ R10, R0.reuse, R8 ;  /* 0x00000008000a7220 */ /* 0x040fe20000410000 */
[----:B------:R-:W-:Y:S01]  /*3790*/  F2FP.F16.F32.PACK_AB R12, RZ, R12 ;  /* 0x0000000cff0c723e */ /* 0x000fe200000000ff */
[C---:B------:R-:W-:Y:S01]  /*37a0*/  FMUL.FTZ R8, R0.reuse, R18 ;  /* 0x0000001200087220 */ /* 0x040fe20000410000 */
[C---:B------:R-:W-:Y:S01]  /*37b0*/  FMUL.FTZ R6, R0.reuse, R19 ;  /* 0x0000001300067220 */ /* 0x040fe20000410000 */
[----:B------:R-:W-:Y:S01]  /*37c0*/  FMUL.FTZ R11, R0, R29 ;  /* 0x0000001d000b7220 */ /* 0x000fe20000410000 */
[----:B------:R-:W-:Y:S01]  /*37d0*/  HADD2.F32 R19, -RZ, R13.H1_H1 ;  /* 0x3000000dff137230 */ /* 0x000fe20000004100 */
[----:B------:R-:W-:Y:S01]  /*37e0*/  F2FP.F16.F32.PACK_AB R10, RZ, R10 ;  /* 0x0000000aff0a723e */ /* 0x000fe200000000ff */
[----:B------:R-:W-:Y:S01]  /*37f0*/  HADD2.F32 R12, -RZ, R12.H0_H0 ;  /* 0x2000000cff0c7230 */ /* 0x000fe20000004100 */
[----:B------:R-:W-:Y:S01]  /*3800*/  F2FP.F16.F32.PACK_AB R8, RZ, R8 ;  /* 0x00000008ff08723e */ /* 0x000fe200000000ff */
[--C-:B------:R-:W-:Y:S01]  /*3810*/  HADD2.F32 R13, -RZ, R14.reuse.H0_H0 ;  /* 0x2000000eff0d7230 */ /* 0x100fe20000004100 */
[----:B------:R-:W-:Y:S01]  /*3820*/  F2FP.F16.F32.PACK_AB R6, RZ, R6 ;  /* 0x00000006ff06723e */ /* 0x000fe200000000ff */
[----:B------:R-:W-:Y:S01]  /*3830*/  HADD2.F32 R18, -RZ, R14.H1_H1 ;  /* 0x3000000eff127230 */ /* 0x000fe20000004100 */
[----:B------:R-:W-:Y:S01]  /*3840*/  F2FP.F16.F32.PACK_AB R11, RZ, R11 ;  /* 0x0000000bff0b723e */ /* 0x000fe200000000ff */
[----:B------:R-:W-:-:S02]  /*3850*/  HADD2.F32 R14, -RZ, R15.H0_H0 ;  /* 0x2000000fff0e7230 */ /* 0x000fc40000004100 */
[----:B------:R-:W-:Y:S01]  /*3860*/  FMUL.FTZ R12, R12, R19 ;  /* 0x000000130c0c7220 */ /* 0x000fe20000410000 */
[----:B------:R-:W-:Y:S01]  /*3870*/  HADD2.F32 R15, -RZ, R15.H1_H1 ;  /* 0x3000000fff0f7230 */ /* 0x000fe20000004100 */
[----:B------:R-:W-:Y:S01]  /*3880*/  F2FP.F16.F32.PACK_AB R16, R16, R9 ;  /* 0x000000091010723e */ /* 0x000fe200000000ff */
[----:B------:R-:W-:Y:S02]  /*3890*/  HADD2.F32 R19, -RZ, R10.H0_H0 ;  /* 0x2000000aff137230 */ /* 0x000fe40000004100 */
[----:B------:R-:W-:Y:S01]  /*38a0*/  HADD2.F32 R8, -RZ, R8.H0_H0 ;  /* 0x20000008ff087230 */ /* 0x000fe20000004100 */
[----:B------:R-:W-:Y:S01]  /*38b0*/  F2FP.F16.F32.PACK_AB R17, R12, R17 ;  /* 0x000000110c11723e */ /* 0x000fe200000000ff */
[----:B------:R-:W-:Y:S02]  /*38c0*/  HADD2.F32 R6, -RZ, R6.H0_H0 ;  /* 0x20000006ff067230 */ /* 0x000fe40000004100 */
[----:B------:R-:W-:Y:S01]  /*38d0*/  FMUL.FTZ R19, R19, R14 ;  /* 0x0000000e13137220 */ /* 0x000fe20000410000 */
[----:B------:R-:W-:-:S02]  /*38e0*/  HADD2.F32 R11, -RZ, R11.H0_H0 ;  /* 0x2000000bff0b7230 */ /* 0x000fc40000004100 */
[----:B------:R-:W-:Y:S01]  /*38f0*/  FMUL.FTZ R8, R8, R15 ;  /* 0x0000000f08087220 */ /* 0x000fe20000410000 */
[----:B------:R-:W-:-:S04]  /*3900*/  IMAD.WIDE.U32 R28, R3, 0x10, R24 ;  /* 0x00000010031c7825 */ /* 0x000fc800078e0018 */
[----:B------:R-:W-:Y:S01]  /*3910*/  FMUL.FTZ R6, R6, R13 ;  /* 0x0000000d06067220 */ /* 0x000fe20000410000 */
[----:B------:R-:W-:Y:S01]  /*3920*/  FMUL.FTZ R11, R11, R18 ;  /* 0x000000120b0b7220 */ /* 0x000fe20000410000 */
[----:B------:R-:W-:Y:S01]  /*3930*/  F2FP.F16.F32.PACK_AB R19, R8, R19 ;  /* 0x000000130813723e */ /* 0x000fe200000000ff */
[----:B------:R-:W-:-:S03]  /*3940*/  IMAD.WIDE.U32 R8, R5, 0x10, R22 ;  /* 0x0000001005087825 */ /* 0x000fc600078e0016 */
[----:B------:R-:W-:-:S05]  /*3950*/  F2FP.F16.F32.PACK_AB R18, R11, R6 ;  /* 0x000000060b12723e */ /* 0x000fca00000000ff */
[----:B------:R0:W-:Y:S04]  /*3960*/  STG.E.128 desc[UR8][R28.64], R16 ;  /* 0x000000101c007986 */ /* 0x0001e8000c101d08 */
[----:B------:R-:W2:Y:S01]  /*3970*/  LDG.E.128 R8, desc[UR8][R8.64] ;  /* 0x0000000808087981 */ /* 0x000ea2000c1e1d00 */
[----:B------:R-:W-:-:S06]  /*3980*/  IMAD.WIDE.U32 R12, R5, 0x10, R26 ;  /* 0x00000010050c7825 */ /* 0x000fcc00078e001a */
[----:B------:R-:W3:Y:S01]  /*3990*/  LDG.E.128.CONSTANT R12, desc[UR8][R12.64] ;  /* 0x000000080c0c7981 */ /* 0x000ee2000c1e9d00 */
[--C-:B--2---:R-:W-:Y:S02]  /*39a0*/  HADD2.F32 R6, -RZ, R8.reuse.H0_H0 ;  /* 0x20000008ff067230 */ /* 0x104fe40000004100 */
[----:B------:R-:W-:Y:S02]  /*39b0*/  HADD2.F32 R20, -RZ, R8.H1_H1 ;  /* 0x30000008ff147230 */ /* 0x000fe40000004100 */
[----:B------:R-:W-:Y:S02]  /*39c0*/  HADD2.F32 R8, -RZ, R9.H0_H0 ;  /* 0x20000009ff087230 */ /* 0x000fe40000004100 */
[C---:B------:R-:W-:Y:S01]  /*39d0*/  FMUL.FTZ R6, R0.reuse, R6 ;  /* 0x0000000600067220 */ /* 0x040fe20000410000 */
[----:B0-----:R-:W-:Y:S02]  /*39e0*/  HADD2.F32 R18, -RZ, R11.H1_H1 ;  /* 0x3000000bff127230 */ /* 0x001fe40000004100 */
[----:B------:R-:W-:Y:S01]  /*39f0*/  FMUL.FTZ R20, R0, R20 ;  /* 0x0000001400147220 */ /* 0x000fe20000410000 */
[----:B---3--:R-:W-:-:S02]  /*3a00*/  HADD2.F32 R17, -RZ, R12.H0_H0 ;  /* 0x2000000cff117230 */ /* 0x008fc40000004100 */
[----:B------:R-:W-:Y:S01]  /*3a10*/  FMUL.FTZ R8, R0, R8 ;  /* 0x0000000800087220 */ /* 0x000fe20000410000 */
[----:B------:R-:W-:Y:S01]  /*3a20*/  F2FP.F16.F32.PACK_AB R6, RZ, R6 ;  /* 0x00000006ff06723e */ /* 0x000fe200000000ff */
[----:B------:R-:W-:Y:S01]  /*3a30*/  HADD2.F32 R19, -RZ, R12.H1_H1 ;  /* 0x3000000cff137230 */ /* 0x000fe20000004100 */
[----:B------:R-:W-:Y:S01]  /*3a40*/  F2FP.F16.F32.PACK_AB R20, RZ, R20 ;  /* 0x00000014ff14723e */ /* 0x000fe200000000ff */
[----:B------:R-:W-:Y:S01]  /*3a50*/  HADD2.F32 R29, -RZ, R13.H0_H0 ;  /* 0x2000000dff1d7230 */ /* 0x000fe20000004100 */
[----:B------:R-:W-:Y:S01]  /*3a60*/  F2FP.F16.F32.PACK_AB R8, RZ, R8 ;  /* 0x00000008ff08723e */ /* 0x000fe200000000ff */
[----:B------:R-:W-:Y:S02]  /*3a70*/  HADD2.F32 R6, -RZ, R6.H0_H0 ;  /* 0x20000006ff067230 */ /* 0x000fe40000004100 */
[----:B------:R-:W-:Y:S02]  /*3a80*/  HADD2.F32 R12, -RZ, R9.H1_H1 ;  /* 0x30000009ff0c7230 */ /* 0x000fe40000004100 */
[----:B------:R-:W-:-:S02]  /*3a90*/  HADD2.F32 R8, -RZ, R8.H0_H0 ;  /* 0x20000008ff087230 */ /* 0x000fc40000004100 */
[----:B------:R-:W-:Y:S01]  /*3aa0*/  FMUL.FTZ R9, R6, R17 ;  /* 0x0000001106097220 */ /* 0x000fe20000410000 */
[----:B------:R-:W-:Y:S02]  /*3ab0*/  HADD2.F32 R16, -RZ, R20.H0_H0 ;  /* 0x20000014ff107230 */ /* 0x000fe40000004100 */
[----:B------:R-:W-:Y:S01]  /*3ac0*/  FMUL.FTZ R12, R0, R12 ;  /* 0x0000000c000c7220 */ /* 0x000fe20000410000 */
[----:B------:R-:W-:Y:S01]  /*3ad0*/  FMUL.FTZ R17, R8, R29 ;  /* 0x0000001d08117220 */ /* 0x000fe20000410000 */
[----:B------:R-:W-:Y:S02]  /*3ae0*/  HADD2.F32 R8, -RZ, R11.H0_H0 ;  /* 0x2000000bff087230 */ /* 0x000fe40000004100 */
[----:B------:R-:W-:Y:S01]  /*3af0*/  FMUL.FTZ R16, R16, R19 ;  /* 0x0000001310107220 */ /* 0x000fe20000410000 */
[--C-:B------:R-:W-:Y:S01]  /*3b00*/  HADD2.F32 R19, -RZ, R10.reuse.H0_H0 ;  /* 0x2000000aff137230 */ /* 0x100fe20000004100 */
        /* <DEDUP_REMOVED lines=9> */
[--C-:B------:R-:W-:Y:S01]  /*3ba0*/  HADD2.F32 R13, -RZ, R14.reuse.H0_H0 ;  /* 0x2000000eff0d7230 */ /* 0x100fe20000004100 */
[----:B------:R-:W-:Y:S01]  /*3bb0*/  F2FP.F16.F32.PACK_AB R8, RZ, R8 ;  /* 0x00000008ff08723e */ /* 0x000fe200000000ff */
[----:B------:R-:W-:Y:S01]  /*3bc0*/  HADD2.F32 R18, -RZ, R14.H1_H1 ;  /* 0x3000000eff127230 */ /* 0x000fe20000004100 */
[----:B------:R-:W-:Y:S01]  /*3bd0*/  F2FP.F16.F32.PACK_AB R6, RZ, R6 ;  /* 0x00000006ff06723e */ /* 0x000fe200000000ff */
[--C-:B------:R-:W-:Y:S01]  /*3be0*/  HADD2.F32 R14, -RZ, R15.reuse.H0_H0 ;  /* 0x2000000fff0e7230 */ /* 0x100fe20000004100 */
[----:B------:R-:W-:Y:S01]  /*3bf0*/  F2FP.F16.F32.PACK_AB R11, RZ, R11 ;  /* 0x0000000bff0b723e */ /* 0x000fe200000000ff */
[----:B------:R-:W-:Y:S01]  /*3c00*/  FMUL.FTZ R12, R12, R19 ;  /* 0x000000130c0c7220 */ /* 0x000fe20000410000 */
[----:B------:R-:W-:Y:S01]  /*3c10*/  HADD2.F32 R15, -RZ, R15.H1_H1 ;  /* 0x3000000fff0f7230 */ /* 0x000fe20000004100 */
[----:B------:R-:W-:Y:S01]  /*3c20*/  F2FP.F16.F32.PACK_AB R16, R16, R9 ;  /* 0x000000091010723e */ /* 0x000fe200000000ff */
[----:B------:R-:W-:-:S02]  /*3c30*/  HADD2.F32 R19, -RZ, R10.H0_H0 ;  /* 0x2000000aff137230 */ /* 0x000fc40000004100 */
[----:B------:R-:W-:Y:S01]  /*3c40*/  HADD2.F32 R8, -RZ, R8.H0_H0 ;  /* 0x20000008ff087230 */ /* 0x000fe20000004100 */
[----:B------:R-:W-:Y:S01]  /*3c50*/  F2FP.F16.F32.PACK_AB R17, R12, R17 ;  /* 0x000000110c11723e */ /* 0x000fe200000000ff */
[----:B------:R-:W-:Y:S02]  /*3c60*/  HADD2.F32 R6, -RZ, R6.H0_H0 ;  /* 0x20000006ff067230 */ /* 0x000fe40000004100 */
[----:B------:R-:W-:Y:S01]  /*3c70*/  FMUL.FTZ R19, R19, R14 ;  /* 0x0000000e13137220 */ /* 0x000fe20000410000 */
[----:B------:R-:W-:Y:S02]  /*3c80*/  HADD2.F32 R11, -RZ, R11.H0_H0 ;  /* 0x2000000bff0b7230 */ /* 0x000fe40000004100 */
        /* <DEDUP_REMOVED lines=68> */
[----:B------:R-:W0:Y:S01]  /*40d0*/  LDG.E.128.CONSTANT R12, desc[UR8][R12.64] ;  /* 0x000000080c0c7981 */ /* 0x000e22000c1e9d00 */
[C-C-:B------:R-:W-:Y:S02]  /*40e0*/  IADD3 R3, PT, PT, R2.reuse, R3, R2.reuse ;  /* 0x0000000302037210 */ /* 0x140fe40007ffe002 */
[C---:B------:R-:W-:Y:S02]  /*40f0*/  LEA R21, R2.reuse, R21, 0x2 ;  /* 0x0000001502157211 */ /* 0x040fe400078e10ff */
[C---:B------:R-:W-:Y:S02]  /*4100*/  IADD3 R3, PT, PT, R2.reuse, R3, R2 ;  /* 0x0000000302037210 */ /* 0x040fe40007ffe002 */
[----:B------:R-:W-:Y:S02]  /*4110*/  LEA R5, R2, R5, 0x2 ;  /* 0x0000000502057211 */ /* 0x000fe400078e10ff */
[----:B------:R-:W-:Y:S01]  /*4120*/  ISETP.GE.AND P0, PT, R3, R4, PT ;  /* 0x000000040300720c */ /* 0x000fe20003f06270 */
[----:B--2---:R-:W-:-:S02]  /*4130*/  HADD2.F32 R6, -RZ, R8.H0_H0 ;  /* 0x20000008ff067230 */ /* 0x004fc40000004100 */
[----:B------:R-:W-:Y:S02]  /*4140*/  HADD2.F32 R20, -RZ, R8.H1_H1 ;  /* 0x30000008ff147230 */ /* 0x000fe40000004100 */
[----:B------:R-:W-:Y:S02]  /*4150*/  HADD2.F32 R8, -RZ, R9.H0_H0 ;  /* 0x20000009ff087230 */ /* 0x000fe40000004100 */
[C---:B------:R-:W-:Y:S01]  /*4160*/  FMUL.FTZ R6, R0.reuse, R6 ;  /* 0x0000000600067220 */ /* 0x040fe20000410000 */
[C---:B------:R-:W-:Y:S01]  /*4170*/  FMUL.FTZ R20, R0.reuse, R20 ;  /* 0x0000001400147220 */ /* 0x040fe20000410000 */
[--C-:B0-----:R-:W-:Y:S02]  /*4180*/  HADD2.F32 R19, -RZ, R12.reuse.H1_H1 ;  /* 0x3000000cff137230 */ /* 0x101fe40000004100 */
[----:B------:R-:W-:Y:S01]  /*4190*/  FMUL.FTZ R8, R0, R8 ;  /* 0x0000000800087220 */ /* 0x000fe20000410000 */
[----:B------:R-:W-:Y:S01]  /*41a0*/  HADD2.F32 R29, -RZ, R13.H0_H0 ;  /* 0x2000000dff1d7230 */ /* 0x000fe20000004100 */
[----:B------:R-:W-:Y:S01]  /*41b0*/  F2FP.F16.F32.PACK_AB R6, RZ, R6 ;  /* 0x00000006ff06723e */ /* 0x000fe200000000ff */
[----:B------:R-:W-:Y:S01]  /*41c0*/  HADD2.F32 R17, -RZ, R12.H0_H0 ;  /* 0x2000000cff117230 */ /* 0x000fe20000004100 */
[----:B------:R-:W-:Y:S01]  /*41d0*/  F2FP.F16.F32.PACK_AB R20, RZ, R20 ;  /* 0x00000014ff14723e */ /* 0x000fe200000000ff */
[----:B------:R-:W-:Y:S01]  /*41e0*/  HADD2.F32 R12, -RZ, R9.H1_H1 ;  /* 0x30000009ff0c7230 */ /* 0x000fe20000004100 */
[----:B------:R-:W-:Y:S01]  /*41f0*/  F2FP.F16.F32.PACK_AB R16, RZ, R8 ;  /* 0x00000008ff10723e */ /* 0x000fe200000000ff */
[----:B------:R-:W-:-:S02]  /*4200*/  HADD2.F32 R6, -RZ, R6.H0_H0 ;  /* 0x20000006ff067230 */ /* 0x000fc40000004100 */
[----:B------:R-:W-:Y:S02]  /*4210*/  HADD2.F32 R8, -RZ, R20.H0_H0 ;  /* 0x20000014ff087230 */ /* 0x000fe40000004100 */
[----:B------:R-:W-:Y:S01]  /*4220*/  FMUL.FTZ R12, R0, R12 ;  /* 0x0000000c000c7220 */ /* 0x000fe20000410000 */
[----:B------:R-:W-:Y:S02]  /*4230*/  HADD2.F32 R16, -RZ, R16.H0_H0 ;  /* 0x20000010ff107230 */ /* 0x000fe40000004100 */
[----:B------:R-:W-:Y:S01]  /*4240*/  FMUL.FTZ R17, R6, R17 ;  /* 0x0000001106117220 */ /* 0x000fe20000410000 */
[----:B------:R-:W-:Y:S02]  /*4250*/  HADD2.F32 R18, -RZ, R14.H1_H1 ;  /* 0x3000000eff127230 */ /* 0x000fe40000004100 */
[----:B------:R-:W-:Y:S01]  /*4260*/  FMUL.FTZ R8, R8, R19 ;  /* 0x0000001308087220 */ /* 0x000fe20000410000 */
[--C-:B------:R-:W-:Y:S02]  /*4270*/  HADD2.F32 R19, -RZ, R10.reuse.H0_H0 ;  /* 0x2000000aff137230 */ /* 0x100fe40000004100 */
[----:B------:R-:W-:Y:S01]  /*4280*/  FMUL.FTZ R9, R16, R29 ;  /* 0x0000001d10097220 */ /* 0x000fe20000410000 */
[----:B------:R-:W-:Y:S01]  /*4290*/  HADD2.F32 R29, -RZ, R10.H1_H1 ;  /* 0x3000000aff1d7230 */ /* 0x000fe20000004100 */
[----:B------:R-:W-:Y:S01]  /*42a0*/  F2FP.F16.F32.PACK_AB R12, RZ, R12 ;  /* 0x0000000cff0c723e */ /* 0x000fe200000000ff */
[----:B------:R-:W-:-:S02]  /*42b0*/  HADD2.F32 R10, -RZ, R11.H0_H0 ;  /* 0x2000000bff0a7230 */ /* 0x000fc40000004100 */
[C---:B------:R-:W-:Y:S01]  /*42c0*/  FMUL.FTZ R6, R0.reuse, R19 ;  /* 0x0000001300067220 */ /* 0x040fe20000410000 */
[----:B------:R-:W-:Y:S02]  /*42d0*/  HADD2.F32 R16, -RZ, R11.H1_H1 ;  /* 0x3000000bff107230 */ /* 0x000fe40000004100 */
[C---:B------:R-:W-:Y:S01]  /*42e0*/  FMUL.FTZ R29, R0.reuse, R29 ;  /* 0x0000001d001d7220 */ /* 0x040fe20000410000 */
[----:B------:R-:W-:Y:S02]  /*42f0*/  HADD2.F32 R19, -RZ, R13.H1_H1 ;  /* 0x3000000dff137230 */ /* 0x000fe40000004100 */
[C---:B------:R-:W-:Y:S01]  /*4300*/  FMUL.FTZ R11, R0.reuse, R10 ;  /* 0x0000000a000b7220 */ /* 0x040fe20000410000 */
[----:B------:R-:W-:Y:S01]  /*4310*/  F2FP.F16.F32.PACK_AB R6, RZ, R6 ;  /* 0x00000006ff06723e */ /* 0x000fe200000000ff */
[----:B------:R-:W-:Y:S01]  /*4320*/  FMUL.FTZ R10, R0, R16 ;  /* 0x00000010000a7220 */ /* 0x000fe20000410000 */
[----:B------:R-:W-:Y:S01]  /*4330*/  HADD2.F32 R16, -RZ, R12.H0_H0 ;  /* 0x2000000cff107230 */ /* 0x000fe20000004100 */
[----:B------:R-:W-:Y:S01]  /*4340*/  F2FP.F16.F32.PACK_AB R12, RZ, R29 ;  /* 0x0000001dff0c723e */ /* 0x000fe200000000ff */
[----:B------:R-:W-:Y:S01]  /*4350*/  HADD2.F32 R13, -RZ, R14.H0_H0 ;  /* 0x2000000eff0d7230 */ /* 0x000fe20000004100 */
[----:B------:R-:W-:Y:S01]  /*4360*/  F2FP.F16.F32.PACK_AB R11, RZ, R11 ;  /* 0x0000000bff0b723e */ /* 0x000fe200000000ff */
[--C-:B------:R-:W-:Y:S01]  /*4370*/  HADD2.F32 R14, -RZ, R15.reuse.H0_H0 ;  /* 0x2000000fff0e7230 */ /* 0x100fe20000004100 */
[----:B------:R-:W-:Y:S01]  /*4380*/  F2FP.F16.F32.PACK_AB R10, RZ, R10 ;  /* 0x0000000aff0a723e */ /* 0x000fe200000000ff */
[----:B------:R-:W-:-:S02]  /*4390*/  HADD2.F32 R15, -RZ, R15.H1_H1 ;  /* 0x3000000fff0f7230 */ /* 0x000fc40000004100 */
[----:B------:R-:W-:Y:S01]  /*43a0*/  FMUL.FTZ R16, R16, R19 ;  /* 0x0000001310107220 */ /* 0x000fe20000410000 */
[----:B------:R-:W-:Y:S01]  /*43b0*/  HADD2.F32 R11, -RZ, R11.H0_H0 ;  /* 0x2000000bff0b7230 */ /* 0x000fe20000004100 */
[----:B------:R-:W-:Y:S01]  /*43c0*/  F2FP.F16.F32.PACK_AB R8, R8, R17 ;  /* 0x000000110808723e */ /* 0x000fe200000000ff */
[----:B------:R-:W-:Y:S02]  /*43d0*/  HADD2.F32 R10, -RZ, R10.H0_H0 ;  /* 0x2000000aff0a7230 */ /* 0x000fe40000004100 */
[----:B------:R-:W-:Y:S02]  /*43e0*/  HADD2.F32 R6, -RZ, R6.H0_H0 ;  /* 0x20000006ff067230 */ /* 0x000fe40000004100 */
[----:B------:R-:W-:Y:S01]  /*43f0*/  FMUL.FTZ R11, R11, R14 ;  /* 0x0000000e0b0b7220 */ /* 0x000fe20000410000 */
[----:B------:R-:W-:Y:S02]  /*4400*/  HADD2.F32 R19, -RZ, R12.H0_H0 ;  /* 0x2000000cff137230 */ /* 0x000fe40000004100 */
[----:B------:R-:W-:Y:S01]  /*4410*/  FMUL.FTZ R12, R10, R15 ;  /* 0x0000000f0a0c7220 */ /* 0x000fe20000410000 */
[----:B------:R-:W-:Y:S01]  /*4420*/  F2FP.F16.F32.PACK_AB R9, R16, R9 ;  /* 0x000000091009723e */ /* 0x000fe200000000ff */
[----:B------:R-:W-:Y:S01]  /*4430*/  FMUL.FTZ R6, R6, R13 ;  /* 0x0000000d06067220 */ /* 0x000fe20000410000 */
[----:B------:R-:W-:-:S02]  /*4440*/  FMUL.FTZ R19, R19, R18 ;  /* 0x0000001213137220 */ /* 0x000fc40000410000 */
[----:B------:R-:W-:Y:S01]  /*4450*/  F2FP.F16.F32.PACK_AB R11, R12, R11 ;  /* 0x0000000b0c0b723e */ /* 0x000fe200000000ff */
[----:B------:R-:W-:Y:S01]  /*4460*/  IMAD.WIDE.U32 R12, R7, 0x10, R24 ;  /* 0x00000010070c7825 */ /* 0x000fe200078e0018 */
[----:B------:R-:W-:Y:S02]  /*4470*/  LEA R7, R2, R7, 0x2 ;  /* 0x0000000702077211 */ /* 0x000fe400078e10ff */
[----:B------:R-:W-:-:S05]  /*4480*/  F2FP.F16.F32.PACK_AB R10, R19, R6 ;  /* 0x00000006130a723e */ /* 0x000fca00000000ff */
[----:B------:R2:W-:Y:S01]  /*4490*/  STG.E.128 desc[UR8][R12.64], R8 ;  /* 0x000000080c007986 */ /* 0x0005e2000c101d08 */
[----:B------:R-:W-:Y:S05]  /*44a0*/  @!P0 BRA `(.L_x_333) ;  /* 0xfffffff000448947 */ /* 0x000fea000383ffff */
[----:B------:R-:W-:Y:S05]  /*44b0*/  EXIT ;  /* 0x000000000000794d */ /* 0x000fea0003800000 */
        .weak           $__internal_8_$__cuda_sm20_div_s64
        .type           $__internal_8_$__cuda_sm20_div_s64,@function
        .size           $__internal_8_$__cuda_sm20_div_s64,(.L_x_1357 - $__internal_8_$__cuda_sm20_div_s64)
$__internal_8_$__cuda_sm20_div_s64:
        /* <DEDUP_REMOVED lines=24> */
[C---:B------:R-:W-:Y:S01]  /*4640*/  IMAD.WIDE.U32 R6, R15.reuse, R2, RZ ;  /* 0x000000020f067225 */ /* 0x040fe200078e00ff */
[----:B------:R-:W-:Y:S02]  /*4650*/  IADD3.X R16, PT, PT, RZ, ~R9, RZ, P4, !PT ;  /* 0x80000009ff107210 */ /* 0x000fe400027fe4ff */
[----:B------:R-:W-:Y:S01]  /*4660*/  IADD3.X R13, PT, PT, RZ, RZ, R13, P2, P1 ;  /* 0x000000ffff0d7210 */ /* 0x000fe200017e240d */
[----:B------:R-:W-:Y:S01]  /*4670*/  IMAD R7, R15, R3, R7 ;  /* 0x000000030f077224 */ /* 0x000fe200078e0207 */
[----:B------:R-:W-:-:S02]  /*4680*/  IADD3 R17, P0, PT, RZ, -R6, RZ ;  /* 0x80000006ff117210 */ /* 0x000fc40007f1e0ff */
[----:B------:R-:W-:Y:S01]  /*4690*/  SEL R11, R11, R12, !P3 ;  /* 0x0000000c0b0b7207 */ /* 0x000fe20005800000 */
        /* <DEDUP_REMOVED lines=53> */
[----:B------:R-:W-:Y:S06]  /*49f0*/  RET.REL.NODEC R6 `(_ZN4vllm15rms_norm_kernelIN3c104HalfELi8ELi4EEEvPT_PKS3_lllllS6_fii) ;  /* 0xffffffb406807950 */ /* 0x000fec0003c3ffff */
.L_x_334:
        /* <DEDUP_REMOVED lines=16> */
.L_x_1357:


//--------------------- .text._ZN4vllm15rms_norm_kernelIN3c104HalfELi16ELi4EEEvPT_PKS3_lllllS6_fii --------------------------
	.section	.text._ZN4vllm15rms_norm_kernelIN3c104HalfELi16ELi4EEEvPT_PKS3_lllllS6_fii,"ax",@progbits
	.align	128
        .global         _ZN4vllm15rms_norm_kernelIN3c104HalfELi16ELi4EEEvPT_PKS3_lllllS6_fii
        .type           _ZN4vllm15rms_norm_kernelIN3c104HalfELi16ELi4EEEvPT_PKS3_lllllS6_fii,@function
        .size           _ZN4vllm15rms_norm_kernelIN3c104HalfELi16ELi4EEEvPT_PKS3_lllllS6_fii,(.L_x_1358 - _ZN4vllm15rms_norm_kernelIN3c104HalfELi16ELi4EEEvPT_PKS3_lllllS6_fii)
        .other          _ZN4vllm15rms_norm_kernelIN3c104HalfELi16ELi4EEEvPT_PKS3_lllllS6_fii,@"STO_CUDA_ENTRY STV_DEFAULT"
_ZN4vllm15rms_norm_kernelIN3c104HalfELi16ELi4EEEvPT_PKS3_lllllS6_fii:
.text._ZN4vllm15rms_norm_kernelIN3c104HalfELi16ELi4EEEvPT_PKS3_lllllS6_fii:
        /* <DEDUP_REMOVED lines=34> */
.L_x_335:
[----:B------:R-:W-:Y:S02]  /*0220*/  MOV R12, UR4 ;  /* 0x00000004000c7c02 */ /* 0x000fe40008000f00 */
[----:B------:R-:W-:Y:S02]  /*0230*/  MOV R9, RZ ;  /* 0x000000ff00097202 */ /* 0x000fe40000000f00 */
[----:B------:R-:W-:Y:S02]  /*0240*/  MOV R8, R4 ;  /* 0x0000000400087202 */ /* 0x000fe40000000f00 */
[----:B------:R-:W-:-:S07]  /*0250*/  MOV R0, 0x270 ;  /* 0x0000027000007802 */ /* 0x000fce0000000f00 */
[----:B------:R-:W-:Y:S05]  /*0260*/  CALL.REL.NOINC `($__internal_9_$__cuda_sm20_div_s64) ;  /* 0x00000044000c7944 */ /* 0x000fea0003c00000 */
        /* <DEDUP_REMOVED lines=10> */
.L_x_336:
        /* <DEDUP_REMOVED lines=28> */
.L_x_337:
[----:B------:R-:W0:Y:S01]  /*04d0*/  LDC R8, c[0x0][0x3a8] ;  /* 0x0000ea00ff087b82 */ /* 0x000e220000000800 */
[----:B------:R-:W-:-:S07]  /*04e0*/  MOV R0, 0x510 ;  /* 0x0000051000007802 */ /* 0x000fce0000000f00 */
[----:B------:R-:W1:Y:S02]  /*04f0*/  LDC R10, c[0x0][0x3ac] ;  /* 0x0000eb00ff0a7b82 */ /* 0x000e640000000800 */
[----:B01----:R-:W-:Y:S05]  /*0500*/  CALL.REL.NOINC `($__internal_9_$__cuda_sm20_div_s64) ;  /* 0x0000004000647944 */ /* 0x003fea0003c00000 */
        /* <DEDUP_REMOVED lines=8> */
.L_x_338:
[----:B------:R-:W0:Y:S01]  /*0590*/  LDCU.64 UR4, c[0x0][0x3a0] ;  /* 0x00007400ff0477ac */ /* 0x000e220008000a00 */
[----:B------:R-:W1:Y:S01]  /*05a0*/  S2R R0, SR_TID.X ;  /* 0x0000000000007919 */ /* 0x000e620000002100 */
[----:B------:R-:W-:Y:S01]  /*05b0*/  BSSY.RECONVERGENT B0, `(.L_x_339) ;  /* 0x00001ce000007945 */ /* 0x000fe20003800200 */
[----:B------:R-:W2:Y:S01]  /*05c0*/  LDCU.128 UR8, c[0x0][0x390] ;  /* 0x00007200ff0877ac */ /* 0x000ea20008000c00 */
[----:B------:R-:W3:Y:S01]  /*05d0*/  LDCU UR12, c[0x0][0x3c8] ;  /* 0x00007900ff0c77ac */ /* 0x000ee20008000800 */
[----:B0-----:R-:W-:Y:S02]  /*05e0*/  IMAD R5, R5, UR4, RZ ;  /* 0x0000000405057c24 */ /* 0x001fe4000f8e02ff */
[----:B------:R-:W-:-:S04]  /*05f0*/  IMAD.WIDE.U32 R6, R4, UR4, RZ ;  /* 0x0000000404067c25 */ /* 0x000fc8000f8e00ff */
[----:B------:R-:W-:Y:S01]  /*0600*/  IMAD R5, R4, UR5, R5 ;  /* 0x0000000504057c24 */ /* 0x000fe2000f8e0205 */
[----:B------:R-:W0:Y:S01]  /*0610*/  LDCU.64 UR4, c[0x0][0x388] ;  /* 0x00007100ff0477ac */ /* 0x000e220008000a00 */
[----:B--2---:R-:W-:-:S03]  /*0620*/  IMAD R3, R3, UR10, RZ ;  /* 0x0000000a03037c24 */ /* 0x004fc6000f8e02ff */
[----:B------:R-:W-:Y:S01]  /*0630*/  IADD3 R7, PT, PT, R7, R5, RZ ;  /* 0x0000000507077210 */ /* 0x000fe20007ffe0ff */
[C---:B------:R-:W-:Y:S01]  /*0640*/  IMAD R5, R2.reuse, UR11, R3 ;  /* 0x0000000b02057c24 */ /* 0x040fe2000f8e0203 */
[----:B---3--:R-:W-:Y:S01]  /*0650*/  ULOP3.LUT UP0, URZ, UR12, 0xf, URZ, 0xc0, !UPT ;  /* 0x0000000f0cff7892 */ /* 0x008fe2000f80c0ff */
[----:B------:R-:W-:Y:S01]  /*0660*/  IMAD.WIDE.U32 R2, R2, UR10, R6 ;  /* 0x0000000a02027c25 */ /* 0x000fe2000f8e0006 */
[----:B------:R-:W2:Y:S04]  /*0670*/  LDCU.64 UR10, c[0x0][0x358] ;  /* 0x00006b00ff0a77ac */ /* 0x000ea80008000a00 */
[----:B------:R-:W-:-:S03]  /*0680*/  IADD3 R3, PT, PT, R3, R5, RZ ;  /* 0x0000000503037210 */ /* 0x000fc60007ffe0ff */
[----:B------:R-:W-:Y:S02]  /*0690*/  IMAD.WIDE.U32 R4, R12, UR8, R2 ;  /* 0x000000080c047c25 */ /* 0x000fe4000f8e0002 */
[----:B------:R-:W3:Y:S02]  /*06a0*/  LDC R2, c[0x0][0x360] ;  /* 0x0000d800ff027b82 */ /* 0x000ee40000000800 */
[----:B------:R-:W-:Y:S01]  /*06b0*/  IMAD R3, R8, UR8, RZ ;  /* 0x0000000808037c24 */ /* 0x000fe2000f8e02ff */
[----:B------:R-:W-:-:S03]  /*06c0*/  SHF.L.U32 R6, R4, 0x1, RZ ;  /* 0x0000000104067819 */ /* 0x000fc600000006ff */
[----:B------:R-:W-:Y:S01]  /*06d0*/  IMAD R3, R12, UR9, R3 ;  /* 0x000000090c037c24 */ /* 0x000fe2000f8e0203 */
[----:B0-----:R-:W-:-:S04]  /*06e0*/  IADD3 R20, P1, PT, R6, UR4, RZ ;  /* 0x0000000406147c10 */ /* 0x001fc8000ff3e0ff */
[----:B------:R-:W-:Y:S02]  /*06f0*/  LOP3.LUT P0, RZ, R20, 0x1f, RZ, 0xc0, !PT ;  /* 0x0000001f14ff7812 */ /* 0x000fe4000780c0ff */
[----:B------:R-:W-:Y:S02]  /*0700*/  IADD3 R3, PT, PT, R5, R3, RZ ;  /* 0x0000000305037210 */ /* 0x000fe40007ffe0ff */
[----:B------:R-:W-:Y:S02]  /*0710*/  PLOP3.LUT P0, PT, P0, PT, UP0, 0xea, 0xae ;  /* 0x0000000000ae781c */ /* 0x000fe4000070fd0a */
[----:B------:R-:W-:-:S04]  /*0720*/  SHF.L.U64.HI R7, R4, 0x1, R3 ;  /* 0x0000000104077819 */ /* 0x000fc80000010203 */
[----:B------:R-:W-:-:S07]  /*0730*/  IADD3.X R21, PT, PT, R7, UR5, RZ, P1, !PT ;  /* 0x0000000507157c10 */ /* 0x000fce0008ffe4ff */
[----:B-12---:R-:W-:Y:S05]  /*0740*/  @P0 BRA `(.L_x_340) ;  /* 0x0000000800500947 */ /* 0x006fea0003800000 */
[----:B------:R-:W-:Y:S01]  /*0750*/  USHF.R.S32.HI UR4, URZ, 0x4, UR12 ;  /* 0x00000004ff047899 */ /* 0x000fe2000801140c */
[----:B------:R-:W-:-:S05]  /*0760*/  HFMA2 R3, -RZ, RZ, 0, 0 ;  /* 0x00000000ff037431 */ /* 0x000fca00000001ff */
[----:B------:R-:W-:-:S13]  /*0770*/  ISETP.GE.AND P0, PT, R0, UR4, PT ;  /* 0x0000000400007c0c */ /* 0x000fda000bf06270 */
[----:B------:R-:W-:Y:S05]  /*0780*/  @P0 BRA `(.L_x_341) ;  /* 0x0000001800c00947 */ /* 0x000fea0003800000 */
[----:B---3--:R-:W0:Y:S01]  /*0790*/  I2F.U32.RP R7, R2 ;  /* 0x0000000200077306 */ /* 0x008e220000209000 */
[----:B------:R-:W-:Y:S01]  /*07a0*/  IADD3 R12, PT, PT, R0, R2, RZ ;  /* 0x00000002000c7210 */ /* 0x000fe20007ffe0ff */
[----:B------:R-:W-:Y:S01]  /*07b0*/  BSSY.RECONVERGENT B1, `(.L_x_342) ;  /* 0x0000040000017945 */ /* 0x000fe20003800200 */
[----:B------:R-:W-:Y:S02]  /*07c0*/  ISETP.NE.U32.AND P2, PT, R2, RZ, PT ;  /* 0x000000ff0200720c */ /* 0x000fe40003f45070 */
[C---:B------:R-:W-:Y:S02]  /*07d0*/  ISETP.GE.U32.AND P0, PT, R12.reuse, UR4, PT ;  /* 0x000000040c007c0c */ /* 0x040fe4000bf06070 */
[----:B------:R-:W-:Y:S02]  /*07e0*/  VIMNMX.U32 R3, PT, PT, R12, UR4, !PT ;  /* 0x000000040c037c48 */ /* 0x000fe4000ffe0000 */
[----:B------:R-:W-:Y:S02]  /*07f0*/  SEL R6, RZ, 0x1, P0 ;  /* 0x00000001ff067807 */ /* 0x000fe40000000000 */
[----:B------:R-:W-:-:S02]  /*0800*/  MOV R23, R0 ;  /* 0x0000000000177202 */ /* 0x000fc40000000f00 */
[----:B------:R-:W-:Y:S01]  /*0810*/  IADD3 R3, PT, PT, R3, -R12, -R6 ;  /* 0x8000000c03037210 */ /* 0x000fe20007ffe806 */
[----:B0-----:R-:W0:Y:S02]  /*0820*/  MUFU.RCP R7, R7 ;  /* 0x0000000700077308 */ /* 0x001e240000001000 */
[----:B0-----:R-:W-:-:S06]  /*0830*/  IADD3 R4, PT, PT, R7, 0xffffffe, RZ ;  /* 0x0ffffffe07047810 */ /* 0x001fcc0007ffe0ff */
        /* <DEDUP_REMOVED lines=17> */
[----:B------:R-:W-:Y:S02]  /*0950*/  ISETP.NE.U32.AND P0, PT, R3, 0x1, PT ;  /* 0x000000010300780c */ /* 0x000fe40003f05070 */
[----:B------:R-:W-:-:S11]  /*0960*/  MOV R3, RZ ;  /* 0x000000ff00037202 */ /* 0x000fd60000000f00 */
[----:B------:R-:W-:Y:S05]  /*0970*/  @!P0 BRA `(.L_x_343) ;  /* 0x00000000008c8947 */ /* 0x000fea0003800000 */
[----:B------:R-:W-:-:S06]  /*0980*/  IMAD.WIDE.U32 R4, R0, 0x20, R20 ;  /* 0x0000002000047825 */ /* 0x000fcc00078e0014 */
[----:B------:R-:W2:Y:S01]  /*0990*/  LDG.E.ENL2.256 R4, R8, desc[UR10][R4.64] ;  /* 0xfe00000a0408797e */ /* 0x000ea20008121904 */
[----:B------:R-:W-:Y:S01]  /*09a0*/  MOV R23, R12 ;  /* 0x0000000c00177202 */ /* 0x000fe20000000f00 */
[--C-:B--2---:R-:W-:Y:S02]  /*09b0*/  HADD2.F32 R3, -RZ, R8.reuse.H0_H0 ;  /* 0x20000008ff037230 */ /* 0x104fe40000004100 */
[----:B------:R-:W-:Y:S02]  /*09c0*/  HADD2.F32 R8, -RZ, R8.H1_H1 ;  /* 0x30000008ff087230 */ /* 0x000fe40000004100 */
[----:B------:R-:W-:Y:S02]  /*09d0*/  HADD2.F32 R14, -RZ, R9.H0_H0 ;  /* 0x20000009ff0e7230 */ /* 0x000fe40000004100 */
[----:B------:R-:W-:-:S04]  /*09e0*/  FFMA.FTZ R3, R3, R3, RZ ;  /* 0x0000000303037223 */ /* 0x000fc800000100ff */
        /* <DEDUP_REMOVED lines=8> */
[----:B------:R-:W-:Y:S01]  /*0a70*/  FFMA.FTZ R3, R10, R10, R3 ;  /* 0x0000000a0a037223 */ /* 0x000fe20000010003 */
[----:B------:R-:W-:-:S03]  /*0a80*/  HADD2.F32 R10, -RZ, R11.H1_H1 ;  /* 0x3000000bff0a7230 */ /* 0x000fc60000004100 */
[----:B------:R-:W-:Y:S01]  /*0a90*/  FFMA.FTZ R3, R8, R8, R3 ;  /* 0x0000000808037223 */ /* 0x000fe20000010003 */
[--C-:B------:R-:W-:Y:S02]  /*0aa0*/  HADD2.F32 R8, -RZ, R4.reuse.H0_H0 ;  /* 0x20000004ff087230 */ /* 0x100fe40000004100 */
[----:B------:R-:W-:Y:S02]  /*0ab0*/  HADD2.F32 R4, -RZ, R4.H1_H1 ;  /* 0x30000004ff047230 */ /* 0x000fe40000004100 */
[----:B------:R-:W-:-:S04]  /*0ac0*/  FFMA.FTZ R3, R10, R10, R3 ;  /* 0x0000000a0a037223 */ /* 0x000fc80000010003 */
[----:B------:R-:W-:Y:S01]  /*0ad0*/  FFMA.FTZ R3, R8, R8, R3 ;  /* 0x0000000808037223 */ /* 0x000fe20000010003 */
[----:B------:R-:W-:-:S03]  /*0ae0*/  HADD2.F32 R8, -RZ, R5.H0_H0 ;  /* 0x20000005ff087230 */ /* 0x000fc60000004100 */
        /* <DEDUP_REMOVED lines=10> */
[----:B------:R-:W-:-:S04]  /*0b90*/  FFMA.FTZ R3, R4, R4, R3 ;  /* 0x0000000404037223 */ /* 0x000fc80000010003 */
[----:B------:R-:W-:-:S07]  /*0ba0*/  FFMA.FTZ R3, R6, R6, R3 ;  /* 0x0000000606037223 */ /* 0x000fce0000010003 */
.L_x_343:
[----:B------:R-:W-:Y:S05]  /*0bb0*/  BSYNC.RECONVERGENT B1 ;  /* 0x0000000000017941 */ /* 0x000fea0003800200 */
.L_x_342:
[----:B------:R-:W-:Y:S05]  /*0bc0*/  @!P1 BRA `(.L_x_341) ;  /* 0x0000001400b09947 */ /* 0x000fea0003800000 */
[----:B------:R-:W-:Y:S01]  /*0bd0*/  BSSY.RECONVERGENT B1, `(.L_x_344) ;  /* 0x000004a000017945 */ /* 0x000fe20003800200 */
[----:B------:R-:W-:-:S07]  /*0be0*/  IADD3 R25, PT, PT, R23, R2, RZ ;  /* 0x0000000217197210 */ /* 0x000fce0007ffe0ff */
.L_x_345:
[----:B------:R-:W-:-:S06]  /*0bf0*/  IMAD.WIDE.U32 R4, R23, 0x20, R20 ;  /* 0x0000002017047825 */ /* 0x000fcc00078e0014 */
[----:B------:R-:W2:Y:S01]  /*0c00*/  LDG.E.ENL2.256 R8, R4, desc[UR10][R4.64] ;  /* 0xfe00000a0404797e */ /* 0x000ea20008121908 */
[----:B------:R-:W-:-:S06]  /*0c10*/  IMAD.WIDE.U32 R12, R25, 0x20, R20 ;  /* 0x00000020190c7825 */ /* 0x000fcc00078e0014 */
[----:B------:R-:W3:Y:S01]  /*0c20*/  LDG.E.ENL2.256 R16, R12, desc[UR10][R12.64] ;  /* 0xfe00000a0c0c797e */ /* 0x000ee20008121910 */
[C---:B------:R-:W-:Y:S02]  /*0c30*/  IADD3 R23, PT, PT, R2.reuse, R23, R2 ;  /* 0x0000001702177210 */ /* 0x040fe40007ffe002 */
[----:B------:R-:W-:Y:S02]  /*0c40*/  LEA R25, R2, R25, 0x1 ;  /* 0x0000001902197211 */ /* 0x000fe400078e08ff */
[----:B------:R-:W-:Y:S01]  /*0c50*/  ISETP.GE.AND P0, PT, R23, UR4, PT ;  /* 0x0000000417007c0c */ /* 0x000fe2000bf06270 */
[----:B--2---:R-:W-:Y:S02]  /*0c60*/  HADD2.F32 R22, -RZ, R4.H0_H0 ;  /* 0x20000004ff167230 */ /* 0x004fe40000004100 */
[----:B------:R-:W-:-:S03]  /*0c70*/  HADD2.F32 R24, -RZ, R5.H1_H1 ;  /* 0x30000005ff187230 */ /* 0x000fc60000004100 */
[----:B------:R-:W-:Y:S01]  /*0c80*/  FFMA.FTZ R3, R22, R22, R3 ;  /* 0x0000001616037223 */ /* 0x000fe20000010003 */
[----:B------:R-:W-:Y:S02]  /*0c90*/  HADD2.F32 R22, -RZ, R4.H1_H1 ;  /* 0x30000004ff167230 */ /* 0x000fe40000004100 */
[----:B------:R-:W-:-:S03]  /*0ca0*/  HADD2.F32 R4, -RZ, R7.H0_H0 ;  /* 0x20000007ff047230 */ /* 0x000fc60000004100 */
[----:B------:R-:W-:Y:S01]  /*0cb0*/  FFMA.FTZ R3, R22, R22, R3 ;  /* 0x0000001616037223 */ /* 0x000fe20000010003 */
[----:B------:R-:W-:-:S05]  /*0cc0*/  HADD2.F32 R22, -RZ, R5.H0_H0 ;  /* 0x20000005ff167230 */ /* 0x000fca0000004100 */
[----:B------:R-:W-:Y:S01]  /*0cd0*/  FFMA.FTZ R3, R22, R22, R3 ;  /* 0x0000001616037223 */ /* 0x000fe20000010003 */
[--C-:B------:R-:W-:Y:S02]  /*0ce0*/  HADD2.F32 R22, -RZ, R6.reuse.H0_H0 ;  /* 0x20000006ff167230 */ /* 0x100fe40000004100 */
[----:B------:R-:W-:Y:S02]  /*0cf0*/  HADD2.F32 R6, -RZ, R6.H1_H1 ;  /* 0x30000006ff067230 */ /* 0x000fe40000004100 */
[----:B------:R-:W-:-:S04]  /*0d00*/  FFMA.FTZ R3, R24, R24, R3 ;  /* 0x0000001818037223 */ /* 0x000fc80000010003 */
[----:B------:R-:W-:-:S04]  /*0d10*/  FFMA.FTZ R3, R22, R22, R3 ;  /* 0x0000001616037223 */ /* 0x000fc80000010003 */
[----:B------:R-:W-:Y:S01]  /*0d20*/  FFMA.FTZ R3, R6, R6, R3 ;  /* 0x0000000606037223 */ /* 0x000fe20000010003 */
        /* <DEDUP_REMOVED lines=18> */
[--C-:B---3--:R-:W-:Y:S02]  /*0e50*/  HADD2.F32 R4, -RZ, R12.reuse.H0_H0 ;  /* 0x2000000cff047230 */ /* 0x108fe40000004100 */
        /* <DEDUP_REMOVED lines=30> */
[----:B------:R-:W-:-:S04]  /*1040*/  FFMA.FTZ R3, R4, R4, R3 ;  /* 0x0000000404037223 */ /* 0x000fc80000010003 */
[----:B------:R-:W-:Y:S01]  /*1050*/  FFMA.FTZ R3, R6, R6, R3 ;  /* 0x0000000606037223 */ /* 0x000fe20000010003 */
[----:B------:R-:W-:Y:S06]  /*1060*/  @!P0 BRA `(.L_x_345) ;  /* 0xfffffff800e08947 */ /* 0x000fec000383ffff */
[----:B------:R-:W-:Y:S05]  /*1070*/  BSYNC.RECONVERGENT B1 ;  /* 0x0000000000017941 */ /* 0x000fea0003800200 */
.L_x_344:
[----:B------:R-:W-:Y:S05]  /*1080*/  BRA `(.L_x_341) ;  /* 0x0000001000807947 */ /* 0x000fea0003800000 */
.L_x_340:
[----:B------:R-:W-:Y:S01]  /*1090*/  IADD3 R3, PT, PT, -R20, RZ, RZ ;  /* 0x000000ff14037210 */ /* 0x000fe20007ffe1ff */
[----:B------:R-:W-:Y:S03]  /*10a0*/  BSSY.RECONVERGENT B1, `(.L_x_346) ;  /* 0x000001a000017945 */ /* 0x000fe60003800200 */
        /* <DEDUP_REMOVED lines=12> */
[----:B------:R-:W-:Y:S02]  /*1170*/  MOV R3, RZ ;  /* 0x000000ff00037202 */ /* 0x000fe40000000f00 */
[----:B------:R-:W-:Y:S02]  /*1180*/  MOV R10, R0 ;  /* 0x00000000000a7202 */ /* 0x000fe40000000f00 */
[----:B------:R-:W-:-:S04]  /*1190*/  IADD3 R4, P0, PT, R4, UR4, RZ ;  /* 0x0000000404047c10 */ /* 0x000fc8000ff1e0ff */
[----:B------:R-:W-:-:S09]  /*11a0*/  IADD3.X R5, PT, PT, R5, UR5, RZ, P0, !PT ;  /* 0x0000000505057c10 */ /* 0x000fd200087fe4ff */
.L_x_348:
[----:B------:R-:W-:Y:S02]  /*11b0*/  MOV R8, R4 ;  /* 0x0000000400087202 */ /* 0x000fe40000000f00 */
[----:B------:R-:W-:-:S05]  /*11c0*/  MOV R9, R5 ;  /* 0x0000000500097202 */ /* 0x000fca0000000f00 */
[----:B------:R-:W2:Y:S01]  /*11d0*/  LDG.E.U16 R11, desc[UR10][R8.64] ;  /* 0x0000000a080b7981 */ /* 0x000ea2000c1e1500 */
[C---:B---3--:R-:W-:Y:S01]  /*11e0*/  IADD3 R10, PT, PT, R2.reuse, R10, RZ ;  /* 0x0000000a020a7210 */ /* 0x048fe20007ffe0ff */
[----:B------:R-:W-:-:S03]  /*11f0*/  IMAD.WIDE.U32 R4, R2, 0x2, R8 ;  /* 0x0000000202047825 */ /* 0x000fc600078e0008 */
[----:B------:R-:W-:Y:S01]  /*1200*/  ISETP.GE.AND P0, PT, R10, R13, PT ;  /* 0x0000000d0a00720c */ /* 0x000fe20003f06270 */
[----:B--2---:R-:W-:-:S05]  /*1210*/  HADD2.F32 R14, -RZ, R11.H0_H0 ;  /* 0x2000000bff0e7230 */ /* 0x004fca0000004100 */
[----:B------:R-:W-:-:S07]  /*1220*/  FFMA.FTZ R3, R14, R14, R3 ;  /* 0x0000000e0e037223 */ /* 0x000fce0000010003 */
[----:B------:R-:W-:Y:S05]  /*1230*/  @!P0 BRA `(.L_x_348) ;  /* 0xfffffffc00dc8947 */ /* 0x000fea000383ffff */
.L_x_347:
[----:B------:R-:W-:Y:S05]  /*1240*/  BSYNC.RECONVERGENT B1 ;  /* 0x0000000000017941 */ /* 0x000fea0003800200 */
.L_x_346:
[----:B------:R-:W-:Y:S01]  /*1250*/  BSSY.RECONVERGENT B1, `(.L_x_349) ;  /* 0x00000bc000017945 */ /* 0x000fe20003800200 */
[----:B------:R-:W-:-:S03]  /*1260*/  IMAD.WIDE R4, R13, 0x2, R20 ;  /* 0x000000020d047825 */ /* 0x000fc600078e0214 */
[----:B------:R-:W-:Y:S05]  /*1270*/  @P1 BRA `(.L_x_350) ;  /* 0x0000000800e41947 */ /* 0x000fea0003800000 */
[----:B---3--:R-:W0:Y:S01]  /*1280*/  I2F.U32.RP R16, R2 ;  /* 0x0000000200107306 */ /* 0x008e220000209000 */
[----:B------:R-:W-:Y:S01]  /*1290*/  IADD3 R10, PT, PT, R0, R2, RZ ;  /* 0x00000002000a7210 */ /* 0x000fe20007ffe0ff */
[----:B------:R-:W-:Y:S01]  /*12a0*/  BSSY.RECONVERGENT B2, `(.L_x_351) ;  /* 0x000004e000027945 */ /* 0x000fe20003800200 */
[----:B------:R-:W-:Y:S02]  /*12b0*/  ISETP.NE.U32.AND P2, PT, R2, RZ, PT ;  /* 0x000000ff0200720c */ /* 0x000fe40003f45070 */
[----:B------:R-:W-:Y:S02]  /*12c0*/  ISETP.GE.U32.AND P0, PT, R10, R15, PT ;  /* 0x0000000f0a00720c */ /* 0x000fe40003f06070 */
        /* <DEDUP_REMOVED lines=9> */
[----:B------:R-:W-:Y:S01]  /*1360*/  IMAD.HI.U32 R16, R9, R17, R8 ;  /* 0x0000001109107227 */ /* 0x000fe200078e0008 */
[----:B------:R-:W-:-:S05]  /*1370*/  MOV R17, R0 ;  /* 0x0000000000117202 */ /* 0x000fca0000000f00 */
        /* <DEDUP_REMOVED lines=29> */
[----:B------:R-:W4:Y:S01]  /*1550*/  LDG.E.U16 R19, desc[UR10][R8.64+0x12] ;  /* 0x0000120a08137981 */ /* 0x000f22000c1e1500 */
[----:B-----5:R-:W-:-:S02]  /*1560*/  HADD2.F32 R25, -RZ, R18.H0_H0 ;  /* 0x20000012ff197230 */ /* 0x020fc40000004100 */
[----:B------:R-:W-:Y:S01]  /*1570*/  FFMA.FTZ R22, R23, R23, R22 ;  /* 0x0000001717167223 */ /* 0x000fe20000010016 */
[----:B------:R-:W5:Y:S03]  /*1580*/  LDG.E.U16 R18, desc[UR10][R8.64+0x14] ;  /* 0x0000140a08127981 */ /* 0x000f66000c1e1500 */
[----:B------:R-:W-:Y:S02]  /*1590*/  FFMA.FTZ R25, R25, R25, R22 ;  /* 0x0000001919197223 */ /* 0x000fe40000010016 */
[----:B------:R-:W5:Y:S01]  /*15a0*/  LDG.E.U16 R22, desc[UR10][R8.64+0x16] ;  /* 0x0000160a08167981 */ /* 0x000f62000c1e1500 */
[----:B------:R-:W-:-:S03]  /*15b0*/  HADD2.F32 R24, -RZ, R17.H0_H0 ;  /* 0x20000011ff187230 */ /* 0x000fc60000004100 */
[----:B------:R-:W5:Y:S02]  /*15c0*/  LDG.E.U16 R17, desc[UR10][R8.64+0x18] ;  /* 0x0000180a08117981 */ /* 0x000f64000c1e1500 */
[----:B------:R-:W-:Y:S02]  /*15d0*/  FFMA.FTZ R26, R24, R24, R25 ;  /* 0x00000018181a7223 */ /* 0x000fe40000010019 */
[----:B------:R-:W5:Y:S04]  /*15e0*/  LDG.E.U16 R24, desc[UR10][R8.64+0x1a] ;  /* 0x00001a0a08187981 */ /* 0x000f68000c1e1500 */
[----:B------:R-:W5:Y:S04]  /*15f0*/  LDG.E.U16 R23, desc[UR10][R8.64+0x1c] ;  /* 0x00001c0a08177981 */ /* 0x000f68000c1e1500 */
[----:B------:R0:W5:Y:S01]  /*1600*/  LDG.E.U16 R25, desc[UR10][R8.64+0x1e] ;  /* 0x00001e0a08197981 */ /* 0x000162000c1e1500 */
[----:B------:R-:W-:-:S05]  /*1610*/  HADD2.F32 R11, -RZ, R11.H0_H0 ;  /* 0x2000000bff0b7230 */ /* 0x000fca0000004100 */
[----:B------:R-:W-:Y:S01]  /*1620*/  FFMA.FTZ R26, R11, R11, R26 ;  /* 0x0000000b0b1a7223 */ /* 0x000fe2000001001a */
[----:B------:R-:W-:-:S05]  /*1630*/  HADD2.F32 R11, -RZ, R14.H0_H0 ;  /* 0x2000000eff0b7230 */ /* 0x000fca0000004100 */
[----:B------:R-:W-:Y:S01]  /*1640*/  FFMA.FTZ R26, R11, R11, R26 ;  /* 0x0000000b0b1a7223 */ /* 0x000fe2000001001a */
[----:B--2---:R-:W-:Y:S02]  /*1650*/  HADD2.F32 R27, -RZ, R16.H0_H0 ;  /* 0x20000010ff1b7230 */ /* 0x004fe40000004100 */
[----:B---3--:R-:W-:-:S03]  /*1660*/  HADD2.F32 R3, -RZ, R3.H0_H0 ;  /* 0x20000003ff037230 */ /* 0x008fc60000004100 */
[----:B------:R-:W-:Y:S01]  /*1670*/  FFMA.FTZ R26, R27, R27, R26 ;  /* 0x0000001b1b1a7223 */ /* 0x000fe2000001001a */
[----:B----4-:R-:W-:-:S03]  /*1680*/  HADD2.F32 R19, -RZ, R19.H0_H0 ;  /* 0x20000013ff137230 */ /* 0x010fc60000004100 */
[----:B------:R-:W-:Y:S01]  /*1690*/  FFMA.FTZ R26, R3, R3, R26 ;  /* 0x00000003031a7223 */ /* 0x000fe2000001001a */
[----:B-----5:R-:W-:-:S03]  /*16a0*/  HADD2.F32 R3, -RZ, R18.H0_H0 ;  /* 0x20000012ff037230 */ /* 0x020fc60000004100 */
[----:B------:R-:W-:Y:S01]  /*16b0*/  FFMA.FTZ R26, R19, R19, R26 ;  /* 0x00000013131a7223 */ /* 0x000fe2000001001a */
[----:B0-----:R-:W-:-:S03]  /*16c0*/  HADD2.F32 R9, -RZ, R22.H0_H0 ;  /* 0x20000016ff097230 */ /* 0x001fc60000004100 */
[----:B------:R-:W-:Y:S01]  /*16d0*/  FFMA.FTZ R26, R3, R3, R26 ;  /* 0x00000003031a7223 */ /* 0x000fe2000001001a */
[----:B------:R-:W-:-:S03]  /*16e0*/  HADD2.F32 R17, -RZ, R17.H0_H0 ;  /* 0x20000011ff117230 */ /* 0x000fc60000004100 */
[----:B------:R-:W-:Y:S01]  /*16f0*/  FFMA.FTZ R26, R9, R9, R26 ;  /* 0x00000009091a7223 */ /* 0x000fe2000001001a */
[----:B------:R-:W-:-:S03]  /*1700*/  HADD2.F32 R3, -RZ, R24.H0_H0 ;  /* 0x20000018ff037230 */ /* 0x000fc60000004100 */
[----:B------:R-:W-:Y:S01]  /*1710*/  FFMA.FTZ R26, R17, R17, R26 ;  /* 0x00000011111a7223 */ /* 0x000fe2000001001a */
[----:B------:R-:W-:Y:S01]  /*1720*/  MOV R17, R10 ;  /* 0x0000000a00117202 */ /* 0x000fe20000000f00 */
[----:B------:R-:W-:Y:S02]  /*1730*/  HADD2.F32 R23, -RZ, R23.H0_H0 ;  /* 0x20000017ff177230 */ /* 0x000fe40000004100 */
[----:B------:R-:W-:Y:S01]  /*1740*/  FFMA.FTZ R26, R3, R3, R26 ;  /* 0x00000003031a7223 */ /* 0x000fe2000001001a */
[----:B------:R-:W-:-:S03]  /*1750*/  HADD2.F32 R25, -RZ, R25.H0_H0 ;  /* 0x20000019ff197230 */ /* 0x000fc60000004100 */
[----:B------:R-:W-:-:S04]  /*1760*/  FFMA.FTZ R26, R23, R23, R26 ;  /* 0x00000017171a7223 */ /* 0x000fc8000001001a */
[----:B------:R-:W-:-:S07]  /*1770*/  FFMA.FTZ R3, R25, R25, R26 ;  /* 0x0000001919037223 */ /* 0x000fce000001001a */
.L_x_352:
[----:B------:R-:W-:Y:S05]  /*1780*/  BSYNC.RECONVERGENT B2 ;  /* 0x0000000000027941 */ /* 0x000fea0003800200 */
.L_x_351:
[----:B------:R-:W-:Y:S05]  /*1790*/  @!P1 BRA `(.L_x_350) ;  /* 0x00000004009c9947 */ /* 0x000fea0003800000 */
[----:B------:R-:W-:-:S07]  /*17a0*/  IADD3 R19, PT, PT, R17, R2, RZ ;  /* 0x0000000211137210 */ /* 0x000fce0007ffe0ff */
.L_x_353:
        /* <DEDUP_REMOVED lines=9> */
[----:B--2---:R-:W-:-:S05]  /*1840*/  HADD2.F32 R10, -RZ, R10.H0_H0 ;  /* 0x2000000aff0a7230 */ /* 0x004fca0000004100 */
[----:B------:R-:W-:Y:S01]  /*1850*/  FFMA.FTZ R3, R10, R10, R3 ;  /* 0x0000000a0a037223 */ /* 0x000fe20000010003 */
[----:B---3--:R-:W-:Y:S02]  /*1860*/  HADD2.F32 R10, -RZ, R24.H0_H0 ;  /* 0x20000018ff0a7230 */ /* 0x008fe40000004100 */
[----:B------:R-:W2:Y:S03]  /*1870*/  LDG.E.U16 R24, desc[UR10][R8.64+0x10] ;  /* 0x0000100a08187981 */ /* 0x000ea6000c1e1500 */
[----:B------:R-:W-:Y:S02]  /*1880*/  FFMA.FTZ R25, R10, R10, R3 ;  /* 0x0000000a0a197223 */ /* 0x000fe40000010003 */
[----:B------:R-:W3:Y:S04]  /*1890*/  LDG.E.U16 R10, desc[UR10][R8.64+0x12] ;  /* 0x0000120a080a7981 */ /* 0x000ee8000c1e1500 */
[----:B------:R-:W3:Y:S01]  /*18a0*/  LDG.E.U16 R3, desc[UR10][R8.64+0x14] ;  /* 0x0000140a08037981 */ /* 0x000ee2000c1e1500 */
[----:B----4-:R-:W-:-:S05]  /*18b0*/  HADD2.F32 R14, -RZ, R14.H0_H0 ;  /* 0x2000000eff0e7230 */ /* 0x010fca0000004100 */
[----:B------:R-:W-:Y:S02]  /*18c0*/  FFMA.FTZ R25, R14, R14, R25 ;  /* 0x0000000e0e197223 */ /* 0x000fe40000010019 */
[----:B------:R-:W4:Y:S01]  /*18d0*/  LDG.E.U16 R14, desc[UR10][R8.64+0x16] ;  /* 0x0000160a080e7981 */ /* 0x000f22000c1e1500 */
[----:B-----5:R-:W-:Y:S02]  /*18e0*/  HADD2.F32 R16, -RZ, R16.H0_H0 ;  /* 0x20000010ff107230 */ /* 0x020fe40000004100 */
[----:B------:R-:W-:-:S03]  /*18f0*/  HADD2.F32 R18, -RZ, R18.H0_H0 ;  /* 0x20000012ff127230 */ /* 0x000fc60000004100 */
[----:B------:R-:W-:Y:S01]  /*1900*/  FFMA.FTZ R25, R16, R16, R25 ;  /* 0x0000001010197223 */ /* 0x000fe20000010019 */
[----:B------:R-:W-:Y:S01]  /*1910*/  HADD2.F32 R22, -RZ, R22.H0_H0 ;  /* 0x20000016ff167230 */ /* 0x000fe20000004100 */
[----:B------:R-:W5:Y:S02]  /*1920*/  LDG.E.U16 R16, desc[UR10][R8.64+0x18] ;  /* 0x0000180a08107981 */ /* 0x000f64000c1e1500 */
[----:B------:R-:W-:Y:S01]  /*1930*/  FFMA.FTZ R25, R18, R18, R25 ;  /* 0x0000001212197223 */ /* 0x000fe20000010019 */
[----:B------:R-:W-:-:S05]  /*1940*/  HADD2.F32 R18, -RZ, R11.H0_H0 ;  /* 0x2000000bff127230 */ /* 0x000fca0000004100 */
[----:B------:R-:W-:Y:S02]  /*1950*/  FFMA.FTZ R25, R18, R18, R25 ;  /* 0x0000001212197223 */ /* 0x000fe40000010019 */
[----:B------:R-:W5:Y:S02]  /*1960*/  LDG.E.U16 R18, desc[UR10][R8.64+0x1a] ;  /* 0x00001a0a08127981 */ /* 0x000f64000c1e1500 */
[----:B------:R-:W-:Y:S01]  /*1970*/  FFMA.FTZ R25, R22, R22, R25 ;  /* 0x0000001616197223 */ /* 0x000fe20000010019 */
[----:B------:R-:W-:Y:S02]  /*1980*/  HADD2.F32 R22, -RZ, R23.H0_H0 ;  /* 0x20000017ff167230 */ /* 0x000fe40000004100 */
[----:B------:R-:W5:Y:S03]  /*1990*/  LDG.E.U16 R23, desc[UR10][R8.64+0x1e] ;  /* 0x00001e0a08177981 */ /* 0x000f66000c1e1500 */
[----:B------:R-:W-:-:S02]  /*19a0*/  FFMA.FTZ R25, R22, R22, R25 ;  /* 0x0000001616197223 */ /* 0x000fc40000010019 */
[----:B------:R5:W5:Y:S01]  /*19b0*/  LDG.E.U16 R22, desc[UR10][R8.64+0x1c] ;  /* 0x00001c0a08167981 */ /* 0x000b62000c1e1500 */
[----:B--2---:R-:W-:-:S05]  /*19c0*/  HADD2.F32 R24, -RZ, R24.H0_H0 ;  /* 0x20000018ff187230 */ /* 0x004fca0000004100 */
[----:B------:R-:W-:Y:S01]  /*19d0*/  FFMA.FTZ R25, R24, R24, R25 ;  /* 0x0000001818197223 */ /* 0x000fe20000010019 */
[----:B---3--:R-:W-:Y:S02]  /*19e0*/  HADD2.F32 R24, -RZ, R10.H0_H0 ;  /* 0x2000000aff187230 */ /* 0x008fe40000004100 */
[----:B------:R-:W-:-:S04]  /*19f0*/  IMAD.WIDE.U32 R10, R19, 0x20, R4 ;  /* 0x00000020130a7825 */ /* 0x000fc800078e0004 */
[----:B------:R-:W-:Y:S01]  /*1a00*/  FFMA.FTZ R25, R24, R24, R25 ;  /* 0x0000001818197223 */ /* 0x000fe20000010019 */
[----:B------:R-:W-:Y:S01]  /*1a10*/  HADD2.F32 R26, -RZ, R3.H0_H0 ;  /* 0x20000003ff1a7230 */ /* 0x000fe20000004100 */
[----:B------:R-:W2:Y:S04]  /*1a20*/  LDG.E.U16 R24, desc[UR10][R10.64] ;  /* 0x0000000a0a187981 */ /* 0x000ea8000c1e1500 */
[----:B------:R-:W-:Y:S01]  /*1a30*/  FFMA.FTZ R3, R26, R26, R25 ;  /* 0x0000001a1a037223 */ /* 0x000fe20000010019 */
[----:B----4-:R-:W-:Y:S01]  /*1a40*/  HADD2.F32 R14, -RZ, R14.H0_H0 ;  /* 0x2000000eff0e7230 */ /* 0x010fe20000004100 */
[----:B------:R-:W3:Y:S04]  /*1a50*/  LDG.E.U16 R25, desc[UR10][R10.64+0x2] ;  /* 0x0000020a0a197981 */ /* 0x000ee8000c1e1500 */
[----:B------:R-:W4:Y:S01]  /*1a60*/  LDG.E.U16 R26, desc[UR10][R10.64+0x4] ;  /* 0x0000040a0a1a7981 */ /* 0x000f22000c1e1500 */
[----:B------:R-:W-:-:S03]  /*1a70*/  FFMA.FTZ R14, R14, R14, R3 ;  /* 0x0000000e0e0e7223 */ /* 0x000fc60000010003 */
[----:B------:R-:W4:Y:S04]  /*1a80*/  LDG.E.U16 R27, desc[UR10][R10.64+0x6] ;  /* 0x0000060a0a1b7981 */ /* 0x000f28000c1e1500 */
[----:B------:R-:W4:Y:S04]  /*1a90*/  LDG.E.U16 R3, desc[UR10][R10.64+0x8] ;  /* 0x0000080a0a037981 */ /* 0x000f28000c1e1500 */
[----:B------:R-:W4:Y:S01]  /*1aa0*/  LDG.E.U16 R8, desc[UR10][R10.64+0xa] ;  /* 0x00000a0a0a087981 */ /* 0x000f22000c1e1500 */
[----:B-----5:R-:W-:-:S05]  /*1ab0*/  HADD2.F32 R9, -RZ, R16.H0_H0 ;  /* 0x20000010ff097230 */ /* 0x020fca0000004100 */
[----:B------:R-:W-:Y:S01]  /*1ac0*/  FFMA.FTZ R14, R9, R9, R14 ;  /* 0x00000009090e7223 */ /* 0x000fe2000001000e */
[----:B------:R-:W-:Y:S02]  /*1ad0*/  HADD2.F32 R9, -RZ, R18.H0_H0 ;  /* 0x20000012ff097230 */ /* 0x000fe40000004100 */
[----:B------:R-:W-:Y:S01]  /*1ae0*/  HADD2.F32 R23, -RZ, R23.H0_H0 ;  /* 0x20000017ff177230 */ /* 0x000fe20000004100 */
[----:B------:R-:W5:Y:S02]  /*1af0*/  LDG.E.U16 R18, desc[UR10][R10.64+0x12] ;  /* 0x0000120a0a127981 */ /* 0x000f64000c1e1500 */
[----:B------:R-:W-:Y:S01]  /*1b00*/  FFMA.FTZ R14, R9, R9, R14 ;  /* 0x00000009090e7223 */ /* 0x000fe2000001000e */
[----:B------:R-:W-:-:S05]  /*1b10*/  HADD2.F32 R9, -RZ, R22.H0_H0 ;  /* 0x20000016ff097230 */ /* 0x000fca0000004100 */
[----:B------:R-:W-:Y:S02]  /*1b20*/  FFMA.FTZ R14, R9, R9, R14 ;  /* 0x00000009090e7223 */ /* 0x000fe4000001000e */
[----:B------:R-:W5:Y:S02]  /*1b30*/  LDG.E.U16 R9, desc[UR10][R10.64+0xc] ;  /* 0x00000c0a0a097981 */ /* 0x000f64000c1e1500 */
[----:B------:R-:W-:Y:S01]  /*1b40*/  FFMA.FTZ R14, R23, R23, R14 ;  /* 0x00000017170e7223 */ /* 0x000fe2000001000e */
[----:B--2---:R-:W-:-:S05]  /*1b50*/  HADD2.F32 R23, -RZ, R24.H0_H0 ;  /* 0x20000018ff177230 */ /* 0x004fca0000004100 */
[----:B------:R-:W-:Y:S01]  /*1b60*/  FFMA.FTZ R23, R23, R23, R14 ;  /* 0x0000001717177223 */ /* 0x000fe2000001000e */
[----:B---3--:R-:W-:Y:S01]  /*1b70*/  HADD2.F32 R16, -RZ, R25.H0_H0 ;  /* 0x20000019ff107230 */ /* 0x008fe20000004100 */
[----:B------:R-:W2:Y:S01]  /*1b80*/  LDG.E.U16 R14, desc[UR10][R10.64+0xe] ;  /* 0x00000e0a0a0e7981 */ /* 0x000ea2000c1e1500 */
[----:B----4-:R-:W-:-:S03]  /*1b90*/  HADD2.F32 R26, -RZ, R26.H0_H0 ;  /* 0x2000001aff1a7230 */ /* 0x010fc60000004100 */
[----:B------:R-:W-:Y:S01]  /*1ba0*/  FFMA.FTZ R23, R16, R16, R23 ;  /* 0x0000001010177223 */ /* 0x000fe20000010017 */
[----:B------:R-:W3:Y:S04]  /*1bb0*/  LDG.E.U16 R25, desc[UR10][R10.64+0x1e] ;  /* 0x00001e0a0a197981 */ /* 0x000ee8000c1e1500 */
[----:B------:R-:W4:Y:S01]  /*1bc0*/  LDG.E.U16 R16, desc[UR10][R10.64+0x10] ;  /* 0x0000100a0a107981 */ /* 0x000f22000c1e1500 */
[----:B------:R-:W-:Y:S02]  /*1bd0*/  HADD2.F32 R22, -RZ, R27.H0_H0 ;  /* 0x2000001bff167230 */ /* 0x000fe40000004100 */
[----:B------:R-:W-:Y:S01]  /*1be0*/  FFMA.FTZ R23, R26, R26, R23 ;  /* 0x0000001a1a177223 */ /* 0x000fe20000010017 */
[----:B------:R-:W-:Y:S02]  /*1bf0*/  HADD2.F32 R24, -RZ, R3.H0_H0 ;  /* 0x20000003ff187230 */ /* 0x000fe40000004100 */
[----:B------:R-:W3:Y:S01]  /*1c00*/  LDG.E.U16 R3, desc[UR10][R10.64+0x14] ;  /* 0x0000140a0a037981 */ /* 0x000ee2000c1e1500 */
[----:B------:R-:W-:-:S03]  /*1c10*/  FFMA.FTZ R23, R22, R22, R23 ;  /* 0x0000001616177223 */ /* 0x000fc60000010017 */
[----:B------:R-:W3:Y:S01]  /*1c20*/  LDG.E.U16 R22, desc[UR10][R10.64+0x16] ;  /* 0x0000160a0a167981 */ /* 0x000ee2000c1e1500 */
[----:B------:R-:W-:Y:S01]  /*1c30*/  FFMA.FTZ R23, R24, R24, R23 ;  /* 0x0000001818177223 */ /* 0x000fe20000010017 */
[----:B------:R-:W-:Y:S02]  /*1c40*/  HADD2.F32 R24, -RZ, R8.H0_H0 ;  /* 0x20000008ff187230 */ /* 0x000fe40000004100 */
[----:B------:R-:W3:Y:S03]  /*1c50*/  LDG.E.U16 R8, desc[UR10][R10.64+0x18] ;  /* 0x0000180a0a087981 */ /* 0x000ee6000c1e1500 */
[----:B------:R-:W-:Y:S02]  /*1c60*/  FFMA.FTZ R26, R24, R24, R23 ;  /* 0x00000018181a7223 */ /* 0x000fe40000010017 */
[----:B------:R-:W3:Y:S04]  /*1c70*/  LDG.E.U16 R24, desc[UR10][R10.64+0x1a] ;  /* 0x00001a0a0a187981 */ /* 0x000ee8000c1e1500 */
[----:B------:R-:W3:Y:S01]  /*1c80*/  LDG.E.U16 R23, desc[UR10][R10.64+0x1c] ;  /* 0x00001c0a0a177981 */ /* 0x000ee2000c1e1500 */
[----:B-----5:R-:W-:-:S05]  /*1c90*/  HADD2.F32 R9, -RZ, R9.H0_H0 ;  /* 0x20000009ff097230 */ /* 0x020fca0000004100 */
[----:B------:R-:W-:Y:S01]  /*1ca0*/  FFMA.FTZ R26, R9, R9, R26 ;  /* 0x00000009091a7223 */ /* 0x000fe2000001001a */
[----:B------:R-:W-:-:S04]  /*1cb0*/  IADD3 R17, PT, PT, R2, R17, R2 ;  /* 0x0000001102117210 */ /* 0x000fc80007ffe002 */
[----:B------:R-:W-:Y:S02]  /*1cc0*/  ISETP.GE.AND P0, PT, R17, R15, PT ;  /* 0x0000000f1100720c */ /* 0x000fe40003f06270 */
[----:B------:R-:W-:Y:S01]  /*1cd0*/  LEA R19, R2, R19, 0x1 ;  /* 0x0000001302137211 */ /* 0x000fe200078e08ff */
[----:B--2---:R-:W-:-:S05]  /*1ce0*/  HADD2.F32 R9, -RZ, R14.H0_H0 ;  /* 0x2000000eff097230 */ /* 0x004fca0000004100 */
[----:B------:R-:W-:Y:S01]  /*1cf0*/  FFMA.FTZ R26, R9, R9, R26 ;  /* 0x00000009091a7223 */ /* 0x000fe2000001001a */
[----:B----4-:R-:W-:Y:S02]  /*1d00*/  HADD2.F32 R27, -RZ, R16.H0_H0 ;  /* 0x20000010ff1b7230 */ /* 0x010fe40000004100 */
[----:B------:R-:W-:-:S03]  /*1d10*/  HADD2.F32 R9, -RZ, R18.H0_H0 ;  /* 0x20000012ff097230 */ /* 0x000fc60000004100 */
[----:B------:R-:W-:Y:S01]  /*1d20*/  FFMA.FTZ R26, R27, R27, R26 ;  /* 0x0000001b1b1a7223 */ /* 0x000fe2000001001a */
[----:B---3--:R-:W-:-:S03]  /*1d30*/  HADD2.F32 R3, -RZ, R3.H0_H0 ;  /* 0x20000003ff037230 */ /* 0x008fc60000004100 */
[----:B------:R-:W-:Y:S01]  /*1d40*/  FFMA.FTZ R26, R9, R9, R26 ;  /* 0x00000009091a7223 */ /* 0x000fe2000001001a */
[----:B------:R-:W-:-:S03]  /*1d50*/  HADD2.F32 R9, -RZ, R22.H0_H0 ;  /* 0x20000016ff097230 */ /* 0x000fc60000004100 */
        /* <DEDUP_REMOVED lines=8> */
[----:B------:R-:W-:-:S04]  /*1de0*/  FFMA.FTZ R26, R23, R23, R26 ;  /* 0x00000017171a7223 */ /* 0x000fc8000001001a */
[----:B------:R-:W-:Y:S01]  /*1df0*/  FFMA.FTZ R3, R25, R25, R26 ;  /* 0x0000001919037223 */ /* 0x000fe2000001001a */
[----:B------:R-:W-:Y:S06]  /*1e00*/  @!P0 BRA `(.L_x_353) ;  /* 0xfffffff800688947 */ /* 0x000fec000383ffff */
.L_x_350:
[----:B------:R-:W-:Y:S05]  /*1e10*/  BSYNC.RECONVERGENT B1 ;  /* 0x0000000000017941 */ /* 0x000fea0003800200 */
.L_x_349:
        /* <DEDUP_REMOVED lines=38> */
.L_x_356:
        /* <DEDUP_REMOVED lines=8> */
.L_x_355:
[----:B------:R-:W-:Y:S05]  /*2100*/  BSYNC.RECONVERGENT B1 ;  /* 0x0000000000017941 */ /* 0x000fea0003800200 */
.L_x_354:
[----:B------:R-:W-:Y:S05]  /*2110*/  @!P1 BRA `(.L_x_341) ;  /* 0x00000000005c9947 */ /* 0x000fea0003800000 */
[----:B------:R-:W-:-:S07]  /*2120*/  SHF.L.U32 R13, R2, 0x1, RZ ;  /* 0x00000001020d7819 */ /* 0x000fce00000006ff */
.L_x_357:
        /* <DEDUP_REMOVED lines=22> */
.L_x_341:
[----:B------:R-:W-:Y:S05]  /*2290*/  BSYNC.RECONVERGENT B0 ;  /* 0x0000000000007941 */ /* 0x000fea0003800200 */
.L_x_339:
        /* <DEDUP_REMOVED lines=29> */
[----:B0-----:R-:W-:-:S05]  /*2470*/  MOV R3, UR4 ;  /* 0x0000000400037c02 */ /* 0x001fca0008000f00 */
        /* <DEDUP_REMOVED lines=41> */
.L_x_359:
        /* <DEDUP_REMOVED lines=104> */
.L_x_361:
[----:B------:R-:W-:Y:S01]  /*2d90*/  I2FP.F32.S32 R4, UR12 ;  /* 0x0000000c00047c45 */ /* 0x000fe20008201400 */
[----:B------:R-:W0:Y:S03]  /*2da0*/  LDCU UR4, c[0x0][0x3c0] ;  /* 0x00007800ff0477ac */ /* 0x000e260008000800 */
[----:B------:R-:W0:Y:S02]  /*2db0*/  MUFU.RCP R5, R4 ;  /* 0x0000000400057308 */ /* 0x000e240000001000 */
[----:B0-----:R-:W-:-:S06]  /*2dc0*/  FFMA.FTZ R22, R5, R22, UR4 ;  /* 0x0000000405167e23 */ /* 0x001fcc0008010016 */
[----:B------:R-:W0:Y:S02]  /*2dd0*/  MUFU.RSQ R22, R22 ;  /* 0x0000001600167308 */ /* 0x000e240000001400 */
[----:B0-----:R2:W-:Y:S02]  /*2de0*/  STS [R3], R22 ;  /* 0x0000001603007388 */ /* 0x0015e40000000800 */
.L_x_360:
[----:B------:R-:W-:Y:S05]  /*2df0*/  BSYNC.RECONVERGENT B0 ;  /* 0x0000000000007941 */ /* 0x000fea0003800200 */
.L_x_358:
        /* <DEDUP_REMOVED lines=9> */
[----:B------:R-:W-:Y:S01]  /*2e90*/  UMOV UR4, 0x400 ;  /* 0x0000040000047882 */ /* 0x000fe20000000000 */
[----:B------:R-:W-:Y:S01]  /*2ea0*/  ISETP.NE.U32.AND P2, PT, R2, RZ, PT ;  /* 0x000000ff0200720c */ /* 0x000fe20003f45070 */
[----:B------:R-:W-:Y:S01]  /*2eb0*/  BSSY.RECONVERGENT B0, `(.L_x_362) ;  /* 0x0000093000007945 */ /* 0x000fe20003800200 */
[C---:B------:R-:W-:Y:S02]  /*2ec0*/  ISETP.GE.U32.AND P0, PT, R7.reuse, UR6, PT ;  /* 0x0000000607007c0c */ /* 0x040fe4000bf06070 */
[----:B012---:R-:W-:Y:S02]  /*2ed0*/  VIMNMX.U32 R3, PT, PT, R7, UR6, !PT ;  /* 0x0000000607037c48 */ /* 0x007fe4000ffe0000 */
[----:B------:R-:W-:-:S04]  /*2ee0*/  SEL R6, RZ, 0x1, P0 ;  /* 0x00000001ff067807 */ /* 0x000fc80000000000 */
[----:B------:R-:W-:Y:S01]  /*2ef0*/  IADD3 R3, PT, PT, R3, -R7, -R6 ;  /* 0x8000000703037210 */ /* 0x000fe20007ffe806 */
[----:B---3--:R-:W0:Y:S01]  /*2f00*/  MUFU.RCP R8, R8 ;  /* 0x0000000800087308 */ /* 0x008e220000001000 */
[----:B----4-:R-:W-:Y:S01]  /*2f10*/  ULEA UR4, UR5, UR4, 0x18 ;  /* 0x0000000405047291 */ /* 0x010fe2000f8ec0ff */
        /* <DEDUP_REMOVED lines=11> */
[-C--:B------:R-:W-:Y:S02]  /*2fd0*/  @P0 IADD3 R3, PT, PT, R3, -R2.reuse, RZ ;  /* 0x8000000203030210 */ /* 0x080fe40007ffe0ff */
[----:B------:R-:W-:Y:S02]  /*2fe0*/  @P0 IADD3 R5, PT, PT, R5, 0x1, RZ ;  /* 0x0000000105050810 */ /* 0x000fe40007ffe0ff */
        /* <DEDUP_REMOVED lines=9> */
[----:B------:R-:W0:Y:S01]  /*3080*/  LDC.64 R4, c[0x0][0x3b8] ;  /* 0x0000ee00ff047b82 */ /* 0x000e220000000a00 */
[C---:B------:R-:W-:Y:S01]  /*3090*/  IMAD.WIDE.U32 R8, R0.reuse, 0x20, R20 ;  /* 0x0000002000087825 */ /* 0x040fe200078e0014 */
[----:B------:R-:W1:Y:S05]  /*30a0*/  LDCU.64 UR4, c[0x0][0x380] ;  /* 0x00007000ff0477ac */ /* 0x000e6a0008000a00 */
[----:B------:R-:W2:Y:S01]  /*30b0*/  LDG.E.ENL2.256 R8, R16, desc[UR10][R8.64] ;  /* 0xfe00000a0810797e */ /* 0x000ea20008121908 */
[----:B0-----:R-:W-:-:S06]  /*30c0*/  IMAD.WIDE.U32 R4, R0, 0x20, R4 ;  /* 0x0000002000047825 */ /* 0x001fcc00078e0004 */
[----:B------:R-:W3:Y:S01]  /*30d0*/  LDG.E.ENL2.256.CONSTANT R4, R12, desc[UR10][R4.64] ;  /* 0xfe00000a040c797e */ /* 0x000ee20008129904 */
[----:B------:R-:W0:Y:S02]  /*30e0*/  S2UR UR7, SR_CTAID.X ;  /* 0x00000000000779c3 */ /* 0x000e240000002500 */
[----:B0-----:R-:W-:-:S04]  /*30f0*/  UIMAD UR7, UR7, UR12, URZ ;  /* 0x0000000c070772a4 */ /* 0x001fc8000f8e02ff */
[----:B-1----:R-:W-:Y:S01]  /*3100*/  UIMAD.WIDE.U32 UR4, UR7, 0x2, UR4 ;  /* 0x00000002070478a5 */ /* 0x002fe2000f8e0004 */
[--C-:B--2---:R-:W-:Y:S02]  /*3110*/  HADD2.F32 R2, -RZ, R16.reuse.H0_H0 ;  /* 0x20000010ff027230 */ /* 0x104fe40000004100 */
[----:B------:R-:W-:Y:S02]  /*3120*/  HADD2.F32 R16, -RZ, R16.H1_H1 ;  /* 0x30000010ff107230 */ /* 0x000fe40000004100 */
[--C-:B------:R-:W-:Y:S02]  /*3130*/  HADD2.F32 R3, -RZ, R18.reuse.H0_H0 ;  /* 0x20000012ff037230 */ /* 0x100fe40000004100 */
[----:B------:R-:W-:Y:S01]  /*3140*/  FMUL.FTZ R2, R2, UR8 ;  /* 0x0000000802027c20 */ /* 0x000fe20008410000 */
[----:B------:R-:W-:Y:S02]  /*3150*/  HADD2.F32 R18, -RZ, R18.H1_H1 ;  /* 0x30000012ff127230 */ /* 0x000fe40000004100 */
[----:B------:R-:W-:Y:S01]  /*3160*/  FMUL.FTZ R22, R16, UR8 ;  /* 0x0000000810167c20 */ /* 0x000fe20008410000 */
[----:B------:R-:W-:-:S02]  /*3170*/  HADD2.F32 R16, -RZ, R17.H0_H0 ;  /* 0x20000011ff107230 */ /* 0x000fc40000004100 */
[----:B------:R-:W-:Y:S01]  /*3180*/  FMUL.FTZ R25, R3, UR8 ;  /* 0x0000000803197c20 */ /* 0x000fe20008410000 */
[----:B------:R-:W-:Y:S01]  /*3190*/  F2FP.F16.F32.PACK_AB R2, RZ, R2 ;  /* 0x00000002ff02723e */ /* 0x000fe200000000ff */
[----:B------:R-:W-:Y:S02]  /*31a0*/  HADD2.F32 R17, -RZ, R17.H1_H1 ;  /* 0x30000011ff117230 */ /* 0x000fe40000004100 */
[----:B------:R-:W-:Y:S01]  /*31b0*/  FMUL.FTZ R18, R18, UR8 ;  /* 0x0000000812127c20 */ /* 0x000fe20008410000 */
[----:B------:R-:W-:Y:S01]  /*31c0*/  FMUL.FTZ R24, R16, UR8 ;  /* 0x0000000810187c20 */ /* 0x000fe20008410000 */
[----:B------:R-:W-:Y:S01]  /*31d0*/  F2FP.F16.F32.PACK_AB R25, RZ, R25 ;  /* 0x00000019ff19723e */ /* 0x000fe200000000ff */
[----:B------:R-:W-:Y:S01]  /*31e0*/  HADD2.F32 R2, -RZ, R2.H0_H0 ;  /* 0x20000002ff027230 */ /* 0x000fe20000004100 */
[----:B------:R-:W-:Y:S01]  /*31f0*/  F2FP.F16.F32.PACK_AB R22, RZ, R22 ;  /* 0x00000016ff16723e */ /* 0x000fe200000000ff */
[--C-:B------:R-:W-:Y:S01]  /*3200*/  HADD2.F32 R16, -RZ, R19.reuse.H0_H0 ;  /* 0x20000013ff107230 */ /* 0x100fe20000004100 */
[----:B------:R-:W-:Y:S01]  /*3210*/  F2FP.F16.F32.PACK_AB R24, RZ, R24 ;  /* 0x00000018ff18723e */ /* 0x000fe200000000ff */
[----:B------:R-:W-:-:S02]  /*3220*/  HADD2.F32 R19, -RZ, R19.H1_H1 ;  /* 0x30000013ff137230 */ /* 0x000fc40000004100 */
[----:B------:R-:W-:Y:S02]  /*3230*/  HADD2.F32 R22, -RZ, R22.H0_H0 ;  /* 0x20000016ff167230 */ /* 0x000fe40000004100 */
[----:B------:R-:W-:Y:S01]  /*3240*/  FMUL.FTZ R16, R16, UR8 ;  /* 0x0000000810107c20 */ /* 0x000fe20008410000 */
[----:B---3--:R-:W-:Y:S02]  /*3250*/  HADD2.F32 R23, -RZ, R12.H0_H0 ;  /* 0x2000000cff177230 */ /* 0x008fe40000004100 */
[----:B------:R-:W-:Y:S01]  /*3260*/  FMUL.FTZ R19, R19, UR8 ;  /* 0x0000000813137c20 */ /* 0x000fe20008410000 */
[----:B------:R-:W-:Y:S02]  /*3270*/  HADD2.F32 R24, -RZ, R24.H0_H0 ;  /* 0x20000018ff187230 */ /* 0x000fe40000004100 */
[----:B------:R-:W-:Y:S02]  /*3280*/  HADD2.F32 R3, -RZ, R12.H1_H1 ;  /* 0x3000000cff037230 */ /* 0x000fe40000004100 */
[----:B------:R-:W-:Y:S01]  /*3290*/  FMUL.FTZ R2, R2, R23 ;  /* 0x0000001702027220 */ /* 0x000fe20000410000 */
[----:B------:R-:W-:Y:S01]  /*32a0*/  FMUL.FTZ R23, R17, UR8 ;  /* 0x0000000811177c20 */ /* 0x000fe20008410000 */
[--C-:B------:R-:W-:Y:S01]  /*32b0*/  HADD2.F32 R17, -RZ, R13.reuse.H0_H0 ;  /* 0x2000000dff117230 */ /* 0x100fe20000004100 */
[----:B------:R-:W-:Y:S01]  /*32c0*/  F2FP.F16.F32.PACK_AB R16, RZ, R16 ;  /* 0x00000010ff10723e */ /* 0x000fe200000000ff */
[----:B------:R-:W-:-:S02]  /*32d0*/  HADD2.F32 R13, -RZ, R13.H1_H1 ;  /* 0x3000000dff0d7230 */ /* 0x000fc40000004100 */
[----:B------:R-:W-:Y:S01]  /*32e0*/  FMUL.FTZ R3, R22, R3 ;  /* 0x0000000316037220 */ /* 0x000fe20000410000 */
[----:B------:R-:W-:Y:S01]  /*32f0*/  F2FP.F16.F32.PACK_AB R23, RZ, R23 ;  /* 0x00000017ff17723e */ /* 0x000fe200000000ff */
[----:B------:R-:W-:Y:S01]  /*3300*/  FMUL.FTZ R12, R24, R17 ;  /* 0x00000011180c7220 */ /* 0x000fe20000410000 */
[----:B------:R-:W-:Y:S01]  /*3310*/  HADD2.F32 R17, -RZ, R25.H0_H0 ;  /* 0x20000019ff117230 */ /* 0x000fe20000004100 */
[----:B------:R-:W-:Y:S01]  /*3320*/  F2FP.F16.F32.PACK_AB R25, RZ, R18 ;  /* 0x00000012ff19723e */ /* 0x000fe200000000ff */
[--C-:B------:R-:W-:Y:S01]  /*3330*/  HADD2.F32 R26, -RZ, R14.reuse.H0_H0 ;  /* 0x2000000eff1a7230 */ /* 0x100fe20000004100 */
[----:B------:R-:W-:Y:S01]  /*3340*/  F2FP.F16.F32.PACK_AB R19, RZ, R19 ;  /* 0x00000013ff13723e */ /* 0x000fe200000000ff */
[----:B------:R-:W-:Y:S02]  /*3350*/  HADD2.F32 R24, -RZ, R23.H0_H0 ;  /* 0x20000017ff187230 */ /* 0x000fe40000004100 */
[----:B------:R-:W-:Y:S02]  /*3360*/  HADD2.F32 R23, -RZ, R14.H1_H1 ;  /* 0x3000000eff177230 */ /* 0x000fe40000004100 */
[----:B------:R-:W-:Y:S01]  /*3370*/  FMUL.FTZ R14, R17, R26 ;  /* 0x0000001a110e7220 */ /* 0x000fe20000410000 */
[----:B------:R-:W-:-:S02]  /*3380*/  HADD2.F32 R17, -RZ, R8.H0_H0 ;  /* 0x20000008ff117230 */ /* 0x000fc40000004100 */
[----:B------:R-:W-:Y:S01]  /*3390*/  FMUL.FTZ R13, R24, R13 ;  /* 0x0000000d180d7220 */ /* 0x000fe20000410000 */
[----:B------:R-:W-:Y:S02]  /*33a0*/  HADD2.F32 R24, -RZ, R25.H0_H0 ;  /* 0x20000019ff187230 */ /* 0x000fe40000004100 */
[----:B------:R-:W-:Y:S02]  /*33b0*/  HADD2.F32 R25, -RZ, R9.H0_H0 ;  /* 0x20000009ff197230 */ /* 0x000fe40000004100 */
[--C-:B------:R-:W-:Y:S02]  /*33c0*/  HADD2.F32 R18, -RZ, R15.reuse.H0_H0 ;  /* 0x2000000fff127230 */ /* 0x100fe40000004100 */
[----:B------:R-:W-:Y:S02]  /*33d0*/  HADD2.F32 R22, -RZ, R15.H1_H1 ;  /* 0x3000000fff167230 */ /* 0x000fe40000004100 */
[----:B------:R-:W-:Y:S01]  /*33e0*/  FMUL.FTZ R15, R24, R23 ;  /* 0x00000017180f7220 */ /* 0x000fe20000410000 */
[----:B------:R-:W-:Y:S01]  /*33f0*/  FMUL.FTZ R23, R17, UR8 ;  /* 0x0000000811177c20 */ /* 0x000fe20008410000 */
[----:B------:R-:W-:-:S02]  /*3400*/  HADD2.F32 R24, -RZ, R11.H0_H0 ;  /* 0x2000000bff187230 */ /* 0x000fc40000004100 */
[----:B------:R-:W-:Y:S01]  /*3410*/  FMUL.FTZ R25, R25, UR8 ;  /* 0x0000000819197c20 */ /* 0x000fe20008410000 */
[----:B------:R-:W-:Y:S01]  /*3420*/  HADD2.F32 R17, -RZ, R16.H0_H0 ;  /* 0x20000010ff117230 */ /* 0x000fe20000004100 */
[----:B------:R-:W-:Y:S01]  /*3430*/  F2FP.F16.F32.PACK_AB R23, RZ, R23 ;  /* 0x00000017ff17723e */ /* 0x000fe200000000ff */
[----:B------:R-:W-:Y:S02]  /*3440*/  FMUL.FTZ R24, R24, UR8 ;  /* 0x0000000818187c20 */ /* 0x000fe40008410000 */
[----:B------:R-:W-:Y:S01]  /*3450*/  F2FP.F16.F32.PACK_AB R25, RZ, R25 ;  /* 0x00000019ff19723e */ /* 0x000fe200000000ff */
[----:B------:R-:W-:Y:S01]  /*3460*/  FMUL.FTZ R16, R17, R18 ;  /* 0x0000001211107220 */ /* 0x000fe20000410000 */
[----:B------:R-:W-:Y:S02]  /*3470*/  HADD2.F32 R17, -RZ, R19.H0_H0 ;  /* 0x20000013ff117230 */ /* 0x000fe40000004100 */
[----:B------:R-:W-:Y:S01]  /*3480*/  HADD2.F32 R18, -RZ, R23.H0_H0 ;  /* 0x20000017ff127230 */ /* 0x000fe20000004100 */
[----:B------:R-:W-:Y:S01]  /*3490*/  F2FP.F16.F32.PACK_AB R23, RZ, R24 ;  /* 0x00000018ff17723e */ /* 0x000fe200000000ff */
[----:B------:R-:W-:-:S02]  /*34a0*/  HADD2.F32 R19, -RZ, R4.H0_H0 ;  /* 0x20000004ff137230 */ /* 0x000fc40000004100 */
[----:B------:R-:W-:Y:S01]  /*34b0*/  FMUL.FTZ R17, R17, R22 ;  /* 0x0000001611117220 */ /* 0x000fe20000410000 */
[----:B------:R-:W-:Y:S02]  /*34c0*/  HADD2.F32 R25, -RZ, R25.H0_H0 ;  /* 0x20000019ff197230 */ /* 0x000fe40000004100 */
[----:B------:R-:W-:Y:S02]  /*34d0*/  HADD2.F32 R24, -RZ, R5.H0_H0 ;  /* 0x20000005ff187230 */ /* 0x000fe40000004100 */
[----:B------:R-:W-:Y:S01]  /*34e0*/  FMUL.FTZ R18, R18, R19 ;  /* 0x0000001312127220 */ /* 0x000fe20000410000 */
[----:B------:R-:W-:Y:S02]  /*34f0*/  HADD2.F32 R26, -RZ, R7.H0_H0 ;  /* 0x20000007ff1a7230 */ /* 0x000fe40000004100 */
[----:B------:R-:W-:Y:S02]  /*3500*/  HADD2.F32 R22, -RZ, R10.H1_H1 ;  /* 0x3000000aff167230 */ /* 0x000fe40000004100 */
[----:B------:R-:W-:Y:S01]  /*3510*/  FMUL.FTZ R19, R25, R24 ;  /* 0x0000001819137220 */ /* 0x000fe20000410000 */
[----:B------:R-:W-:-:S02]  /*3520*/  HADD2.F32 R25, -RZ, R23.H0_H0 ;  /* 0x20000017ff197230 */ /* 0x000fc40000004100 */
[----:B------:R-:W-:Y:S02]  /*3530*/  HADD2.F32 R23, -RZ, R11.H1_H1 ;  /* 0x3000000bff177230 */ /* 0x000fe40000004100 */
[----:B------:R-:W-:Y:S02]  /*3540*/  HADD2.F32 R24, -RZ, R10.H0_H0 ;  /* 0x2000000aff187230 */ /* 0x000fe40000004100 */
[----:B------:R-:W-:Y:S01]  /*3550*/  FMUL.FTZ R10, R25, R26 ;  /* 0x0000001a190a7220 */ /* 0x000fe20000410000 */
[----:B------:R-:W-:Y:S02]  /*3560*/  HADD2.F32 R9, -RZ, R9.H1_H1 ;  /* 0x30000009ff097230 */ /* 0x000fe40000004100 */
[----:B------:R-:W-:Y:S01]  /*3570*/  FMUL.FTZ R25, R23, UR8 ;  /* 0x0000000817197c20 */ /* 0x000fe20008410000 */
[----:B------:R-:W-:Y:S01]  /*3580*/  FMUL.FTZ R23, R22, UR8 ;  /* 0x0000000816177c20 */ /* 0x000fe20008410000 */
[----:B------:R-:W-:Y:S01]  /*3590*/  FMUL.FTZ R24, R24, UR8 ;  /* 0x0000000818187c20 */ /* 0x000fe20008410000 */
[----:B------:R-:W-:-:S02]  /*35a0*/  HADD2.F32 R8, -RZ, R8.H1_H1 ;  /* 0x30000008ff087230 */ /* 0x000fc40000004100 */
[----:B------:R-:W-:Y:S01]  /*35b0*/  FMUL.FTZ R9, R9, UR8 ;  /* 0x0000000809097c20 */ /* 0x000fe20008410000 */
[----:B------:R-:W-:Y:S01]  /*35c0*/  HADD2.F32 R11, -RZ, R5.H1_H1 ;  /* 0x30000005ff0b7230 */ /* 0x000fe20000004100 */
[----:B------:R-:W-:Y:S01]  /*35d0*/  F2FP.F16.F32.PACK_AB R23, RZ, R23 ;  /* 0x00000017ff17723e */ /* 0x000fe200000000ff */
[--C-:B------:R-:W-:Y:S01]  /*35e0*/  HADD2.F32 R5, -RZ, R6.reuse.H0_H0 ;  /* 0x20000006ff057230 */ /* 0x100fe20000004100 */
[----:B------:R-:W-:Y:S01]  /*35f0*/  F2FP.F16.F32.PACK_AB R22, RZ, R24 ;  /* 0x00000018ff16723e */ /* 0x000fe200000000ff */
[----:B------:R-:W-:Y:S01]  /*3600*/  HADD2.F32 R6, -RZ, R6.H1_H1 ;  /* 0x30000006ff067230 */ /* 0x000fe20000004100 */
[----:B------:R-:W-:Y:S01]  /*3610*/  F2FP.F16.F32.PACK_AB R9, RZ, R9 ;  /* 0x00000009ff09723e */ /* 0x000fe200000000ff */
[----:B------:R-:W-:Y:S02]  /*3620*/  HADD2.F32 R23, -RZ, R23.H0_H0 ;  /* 0x20000017ff177230 */ /* 0x000fe40000004100 */
[----:B------:R-:W-:Y:S01]  /*3630*/  FMUL.FTZ R8, R8, UR8 ;  /* 0x0000000808087c20 */ /* 0x000fe20008410000 */
[----:B------:R-:W-:Y:S01]  /*3640*/  HADD2.F32 R24, -RZ, R22.H0_H0 ;  /* 0x20000016ff187230 */ /* 0x000fe20000004100 */
[----:B------:R-:W-:Y:S01]  /*3650*/  F2FP.F16.F32.PACK_AB R25, RZ, R25 ;  /* 0x00000019ff19723e */ /* 0x000fe200000000ff */
[----:B------:R-:W-:-:S02]  /*3660*/  HADD2.F32 R22, -RZ, R9.H0_H0 ;  /* 0x20000009ff167230 */ /* 0x000fc40000004100 */
[----:B------:R-:W-:Y:S01]  /*3670*/  FMUL.FTZ R6, R23, R6 ;  /* 0x0000000617067220 */ /* 0x000fe20000410000 */
[----:B------:R-:W-:Y:S01]  /*3680*/  F2FP.F16.F32.PACK_AB R8, RZ, R8 ;  /* 0x00000008ff08723e */ /* 0x000fe200000000ff */
[----:B------:R-:W-:Y:S01]  /*3690*/  FMUL.FTZ R5, R24, R5 ;  /* 0x0000000518057220 */ /* 0x000fe20000410000 */
[----:B------:R-:W-:Y:S02]  /*36a0*/  HADD2.F32 R4, -RZ, R4.H1_H1 ;  /* 0x30000004ff047230 */ /* 0x000fe40000004100 */
[----:B------:R-:W-:Y:S01]  /*36b0*/  FMUL.FTZ R22, R22, R11 ;  /* 0x0000000b16167220 */ /* 0x000fe20000410000 */
[----:B------:R-:W-:Y:S01]  /*36c0*/  HADD2.F32 R7, -RZ, R7.H1_H1 ;  /* 0x30000007ff077230 */ /* 0x000fe20000004100 */
[----:B------:R-:W-:Y:S01]  /*36d0*/  F2FP.F16.F32.PACK_AB R11, R17, R16 ;  /* 0x00000010110b723e */ /* 0x000fe200000000ff */
[----:B------:R-:W-:Y:S01]  /*36e0*/  HADD2.F32 R26, -RZ, R25.H0_H0 ;  /* 0x20000019ff1a7230 */ /* 0x000fe20000004100 */
[----:B------:R-:W-:Y:S01]  /*36f0*/  F2FP.F16.F32.PACK_AB R6, R6, R5 ;  /* 0x000000050606723e */ /* 0x000fe200000000ff */
[----:B------:R-:W-:Y:S01]  /*3700*/  HADD2.F32 R9, -RZ, R8.H0_H0 ;  /* 0x20000008ff097230 */ /* 0x000fe20000004100 */
[----:B------:R-:W-:Y:S01]  /*3710*/  F2FP.F16.F32.PACK_AB R5, R22, R19 ;  /* 0x000000131605723e */ /* 0x000fe200000000ff */
[----:B------:R-:W-:-:S02]  /*3720*/  HFMA2 R19, -RZ, RZ, 0, 1.9073486328125e-06 ;  /* 0x00000020ff137431 */ /* 0x000fc400000001ff */
[----:B------:R-:W-:Y:S01]  /*3730*/  FMUL.FTZ R7, R26, R7 ;  /* 0x000000071a077220 */ /* 0x000fe20000410000 */
[----:B------:R-:W-:Y:S01]  /*3740*/  F2FP.F16.F32.PACK_AB R8, R3, R2 ;  /* 0x000000020308723e */ /* 0x000fe200000000ff */
[----:B------:R-:W-:-:S03]  /*3750*/  FMUL.FTZ R9, R9, R4 ;  /* 0x0000000409097220 */ /* 0x000fc60000410000 */
[----:B------:R-:W-:Y:S02]  /*3760*/  F2FP.F16.F32.PACK_AB R7, R7, R10 ;  /* 0x0000000a0707723e */ /* 0x000fe400000000ff */
[----:B------:R-:W-:Y:S02]  /*3770*/  F2FP.F16.F32.PACK_AB R4, R9, R18 ;  /* 0x000000120904723e */ /* 0x000fe400000000ff */
[----:B------:R-:W-:Y:S01]  /*3780*/  F2FP.F16.F32.PACK_AB R10, R15, R14 ;  /* 0x0000000e0f0a723e */ /* 0x000fe200000000ff */
[C---:B------:R-:W-:Y:S01]  /*3790*/  IMAD.WIDE.U32 R2, R0.reuse, R19, UR4 ;  /* 0x0000000400027e25 */ /* 0x040fe2000f8e0013 */
[----:B------:R-:W-:Y:S01]  /*37a0*/  F2FP.F16.F32.PACK_AB R9, R13, R12 ;  /* 0x0000000c0d09723e */ /* 0x000fe200000000ff */
[----:B------:R-:W0:Y:S04]  /*37b0*/  LDCU UR4, c[0x0][0x360] ;  /* 0x00006c00ff0477ac */ /* 0x000e280008000800 */
[----:B------:R1:W-:Y:S01]  /*37c0*/  STG.E.ENL2.256 desc[UR10][R2.64], R8, R4 ;  /* 0xf80000080204797f */ /* 0x0003e2000f12180a */
[----:B0-----:R-:W-:-:S07]  /*37d0*/  IADD3 R0, PT, PT, R0, UR4, RZ ;  /* 0x0000000400007c10 */ /* 0x001fce000fffe0ff */
.L_x_363:
[----:B------:R-:W-:Y:S05]  /*37e0*/  BSYNC.RECONVERGENT B0 ;  /* 0x0000000000007941 */ /* 0x000fea0003800200 */
.L_x_362:
[----:B------:R-:W-:Y:S05]  /*37f0*/  @!P1 EXIT ;  /* 0x000000000000994d */ /* 0x000fea0003800000 */
[----:B-1----:R-:W0:Y:S01]  /*3800*/  LDC R2, c[0x0][0x360] ;  /* 0x0000d800ff027b82 */ /* 0x002e220000000800 */
[----:B------:R-:W1:Y:S07]  /*3810*/  LDCU.64 UR14, c[0x0][0x380] ;  /* 0x00007000ff0e77ac */ /* 0x000e6e0008000a00 */
[----:B------:R-:W2:Y:S02]  /*3820*/  S2UR UR7, SR_CTAID.X ;  /* 0x00000000000779c3 */ /* 0x000ea40000002500 */
[----:B012---:R-:W-:-:S07]  /*3830*/  IADD3 R3, PT, PT, R0, R2, RZ ;  /* 0x0000000200037210 */ /* 0x007fce0007ffe0ff */
.L_x_364:
[----:B0-----:R-:W0:Y:S01]  /*3840*/  LDC.64 R22, c[0x0][0x3b8] ;  /* 0x0000ee00ff167b82 */ /* 0x001e220000000a00 */
[----:B------:R-:W-:-:S06]  /*3850*/  IMAD.WIDE.U32 R4, R0, 0x20, R20 ;  /* 0x0000002000047825 */ /* 0x000fcc00078e0014 */
[----:B------:R-:W2:Y:S01]  /*3860*/  LDG.E.ENL2.256 R8, R4, desc[UR10][R4.64] ;  /* 0xfe00000a0404797e */ /* 0x000ea20008121908 */
[----:B0-----:R-:W-:-:S06]  /*3870*/  IMAD.WIDE.U32 R12, R0, 0x20, R22 ;  /* 0x00000020000c7825 */ /* 0x001fcc00078e0016 */
[----:B------:R-:W3:Y:S01]  /*3880*/  LDG.E.ENL2.256.CONSTANT R16, R12, desc[UR10][R12.64] ;  /* 0xfe00000a0c0c797e */ /* 0x000ee20008129910 */
[----:B------:R-:W-:-:S04]  /*3890*/  UIMAD UR4, UR7, UR12, URZ ;  /* 0x0000000c070472a4 */ /* 0x000fc8000f8e02ff */
[----:B------:R-:W-:Y:S01]  /*38a0*/  UIMAD.WIDE.U32 UR4, UR4, 0x2, UR14 ;  /* 0x00000002040478a5 */ /* 0x000fe2000f8e000e */
[--C-:B--2---:R-:W-:Y:S02]  /*38b0*/  HADD2.F32 R24, -RZ, R4.reuse.H0_H0 ;  /* 0x20000004ff187230 */ /* 0x104fe40000004100 */
[----:B------:R-:W-:Y:S02]  /*38c0*/  HADD2.F32 R25, -RZ, R4.H1_H1 ;  /* 0x30000004ff197230 */ /* 0x000fe40000004100 */
[--C-:B------:R-:W-:Y:S02]  /*38d0*/  HADD2.F32 R27, -RZ, R5.reuse.H0_H0 ;  /* 0x20000005ff1b7230 */ /* 0x100fe40000004100 */
[----:B------:R-:W-:Y:S01]  /*38e0*/  FMUL.FTZ R24, R24, UR8 ;  /* 0x0000000818187c20 */ /* 0x000fe20008410000 */
[----:B------:R-:W-:Y:S02]  /*38f0*/  HADD2.F32 R28, -RZ, R5.H1_H1 ;  /* 0x30000005ff1c7230 */ /* 0x000fe40000004100 */
[----:B------:R-:W-:Y:S01]  /*3900*/  FMUL.FTZ R26, R25, UR8 ;  /* 0x00000008191a7c20 */ /* 0x000fe20008410000 */
[----:B------:R-:W-:Y:S01]  /*3910*/  FMUL.FTZ R27, R27, UR8 ;  /* 0x000000081b1b7c20 */ /* 0x000fe20008410000 */
[----:B------:R-:W-:Y:S01]  /*3920*/  F2FP.F16.F32.PACK_AB R25, RZ, R24 ;  /* 0x00000018ff19723e */ /* 0x000fe200000000ff */
[----:B------:R-:W-:-:S02]  /*3930*/  FMUL.FTZ R28, R28, UR8 ;  /* 0x000000081c1c7c20 */ /* 0x000fc40008410000 */
[----:B------:R-:W-:Y:S02]  /*3940*/  F2FP.F16.F32.PACK_AB R24, RZ, R26 ;  /* 0x0000001aff18723e */ /* 0x000fe400000000ff */
[----:B------:R-:W-:Y:S01]  /*3950*/  F2FP.F16.F32.PACK_AB R5, RZ, R27 ;  /* 0x0000001bff05723e */ /* 0x000fe200000000ff */
[----:B------:R-:W-:Y:S01]  /*3960*/  HADD2.F32 R4, -RZ, R25.H0_H0 ;  /* 0x20000019ff047230 */ /* 0x000fe20000004100 */
[----:B------:R-:W-:Y:S01]  /*3970*/  F2FP.F16.F32.PACK_AB R28, RZ, R28 ;  /* 0x0000001cff1c723e */ /* 0x000fe200000000ff */
[--C-:B---3--:R-:W-:Y:S02]  /*3980*/  HADD2.F32 R25, -RZ, R12.reuse.H0_H0 ;  /* 0x2000000cff197230 */ /* 0x108fe40000004100 */
[----:B------:R-:W-:Y:S02]  /*3990*/  HADD2.F32 R12, -RZ, R12.H1_H1 ;  /* 0x3000000cff0c7230 */ /* 0x000fe40000004100 */
[----:B------:R-:W-:Y:S02]  /*39a0*/  HADD2.F32 R27, -RZ, R13.H0_H0 ;  /* 0x2000000dff1b7230 */ /* 0x000fe40000004100 */
[----:B------:R-:W-:Y:S01]  /*39b0*/  FMUL.FTZ R4, R4, R25 ;  /* 0x0000001904047220 */ /* 0x000fe20000410000 */
[----:B------:R-:W-:-:S02]  /*39c0*/  HADD2.F32 R25, -RZ, R24.H0_H0 ;  /* 0x20000018ff197230 */ /* 0x000fc40000004100 */
[----:B------:R-:W-:Y:S02]  /*39d0*/  HADD2.F32 R24, -RZ, R5.H0_H0 ;  /* 0x20000005ff187230 */ /* 0x000fe40000004100 */
[----:B------:R-:W-:Y:S02]  /*39e0*/  HADD2.F32 R26, -RZ, R13.H1_H1 ;  /* 0x3000000dff1a7230 */ /* 0x000fe40000004100 */
[----:B------:R-:W-:Y:S01]  /*39f0*/  FMUL.FTZ R13, R25, R12 ;  /* 0x0000000c190d7220 */ /* 0x000fe20000410000 */
[----:B------:R-:W-:Y:S02]  /*3a00*/  HADD2.F32 R5, -RZ, R28.H0_H0 ;  /* 0x2000001cff057230 */ /* 0x000fe40000004100 */
[----:B------:R-:W-:Y:S01]  /*3a10*/  FMUL.FTZ R12, R24, R27 ;  /* 0x0000001b180c7220 */ /* 0x000fe20000410000 */
[----:B------:R-:W-:Y:S02]  /*3a20*/  HADD2.F32 R24, -RZ, R6.H0_H0 ;  /* 0x20000006ff187230 */ /* 0x000fe40000004100 */
[----:B------:R-:W-:-:S02]  /*3a30*/  HADD2.F32 R25, -RZ, R7.H0_H0 ;  /* 0x20000007ff197230 */ /* 0x000fc40000004100 */
[----:B------:R-:W-:Y:S01]  /*3a40*/  FMUL.FTZ R5, R5, R26 ;  /* 0x0000001a05057220 */ /* 0x000fe20000410000 */
[----:B------:R-:W-:Y:S02]  /*3a50*/  HADD2.F32 R26, -RZ, R7.H1_H1 ;  /* 0x30000007ff1a7230 */ /* 0x000fe40000004100 */
[----:B------:R-:W-:Y:S01]  /*3a60*/  FMUL.FTZ R24, R24, UR8 ;  /* 0x0000000818187c20 */ /* 0x000fe20008410000 */
[----:B------:R-:W-:Y:S02]  /*3a70*/  HADD2.F32 R6, -RZ, R6.H1_H1 ;  /* 0x30000006ff067230 */ /* 0x000fe40000004100 */
[----:B------:R-:W-:Y:S01]  /*3a80*/  FMUL.FTZ R25, R25, UR8 ;  /* 0x0000000819197c20 */ /* 0x000fe20008410000 */
[--C-:B------:R-:W-:Y:S02]  /*3a90*/  HADD2.F32 R27, -RZ, R14.reuse.H1_H1 ;  /* 0x3000000eff1b7230 */ /* 0x100fe40000004100 */
[----:B------:R-:W-:Y:S01]  /*3aa0*/  FMUL.FTZ R26, R26, UR8 ;  /* 0x000000081a1a7c20 */ /* 0x000fe20008410000 */
[----:B------:R-:W-:Y:S01]  /*3ab0*/  F2FP.F16.F32.PACK_AB R24, RZ, R24 ;  /* 0x00000018ff18723e */ /* 0x000fe200000000ff */
[----:B------:R-:W-:Y:S01]  /*3ac0*/  FMUL.FTZ R6, R6, UR8 ;  /* 0x0000000806067c20 */ /* 0x000fe20008410000 */
[----:B------:R-:W-:Y:S01]  /*3ad0*/  F2FP.F16.F32.PACK_AB R7, RZ, R25 ;  /* 0x00000019ff07723e */ /* 0x000fe200000000ff */
[----:B------:R-:W-:Y:S01]  /*3ae0*/  HADD2.F32 R25, -RZ, R14.H0_H0 ;  /* 0x2000000eff197230 */ /* 0x000fe20000004100 */
[----:B------:R-:W-:Y:S01]  /*3af0*/  F2FP.F16.F32.PACK_AB R26, RZ, R26 ;  /* 0x0000001aff1a723e */ /* 0x000fe200000000ff */
[----:B------:R-:W-:Y:S01]  /*3b00*/  HADD2.F32 R24, -RZ, R24.H0_H0 ;  /* 0x20000018ff187230 */ /* 0x000fe20000004100 */
[----:B------:R-:W-:Y:S01]  /*3b10*/  F2FP.F16.F32.PACK_AB R6, RZ, R6 ;  /* 0x00000006ff06723e */ /* 0x000fe200000000ff */
[----:B------:R-:W-:Y:S01]  /*3b20*/  HADD2.F32 R7, -RZ, R7.H0_H0 ;  /* 0x20000007ff077230 */ /* 0x000fe20000004100 */
[----:B------:R-:W-:Y:S01]  /*3b30*/  F2FP.F16.F32.PACK_AB R4, R13, R4 ;  /* 0x000000040d04723e */ /* 0x000fe200000000ff */
[----:B------:R-:W-:-:S02]  /*3b40*/  HADD2.F32 R14, -RZ, R15.H0_H0 ;  /* 0x2000000fff0e7230 */ /* 0x000fc40000004100 */
[----:B------:R-:W-:Y:S01]  /*3b50*/  FMUL.FTZ R25, R24, R25 ;  /* 0x0000001918197220 */ /* 0x000fe20000410000 */
[----:B------:R-:W-:Y:S01]  /*3b60*/  HADD2.F32 R24, -RZ, R8.H0_H0 ;  /* 0x20000008ff187230 */ /* 0x000fe20000004100 */
[----:B------:R-:W-:Y:S01]  /*3b70*/  F2FP.F16.F32.PACK_AB R5, R5, R12 ;  /* 0x0000000c0505723e */ /* 0x000fe200000000ff */
[----:B------:R-:W-:Y:S02]  /*3b80*/  HADD2.F32 R15, -RZ, R15.H1_H1 ;  /* 0x3000000fff0f7230 */ /* 0x000fe40000004100 */
[----:B------:R-:W-:Y:S01]  /*3b90*/  FMUL.FTZ R14, R7, R14 ;  /* 0x0000000e070e7220 */ /* 0x000fe20000410000 */
[----:B------:R-:W-:Y:S02]  /*3ba0*/  HADD2.F32 R26, -RZ, R26.H0_H0 ;  /* 0x2000001aff1a7230 */ /* 0x000fe40000004100 */
[----:B------:R-:W-:Y:S01]  /*3bb0*/  FMUL.FTZ R24, R24, UR8 ;  /* 0x0000000818187c20 */ /* 0x000fe20008410000 */
[----:B------:R-:W-:Y:S02]  /*3bc0*/  HADD2.F32 R6, -RZ, R6.H0_H0 ;  /* 0x20000006ff067230 */ /* 0x000fe40000004100 */
[----:B------:R-:W-:-:S02]  /*3bd0*/  HADD2.F32 R8, -RZ, R8.H1_H1 ;  /* 0x30000008ff087230 */ /* 0x000fc40000004100 */
[----:B------:R-:W-:Y:S01]  /*3be0*/  FMUL.FTZ R7, R26, R15 ;  /* 0x0000000f1a077220 */ /* 0x000fe20000410000 */
[--C-:B------:R-:W-:Y:S01]  /*3bf0*/  HADD2.F32 R26, -RZ, R9.reuse.H1_H1 ;  /* 0x30000009ff1a7230 */ /* 0x100fe20000004100 */
[----:B------:R-:W-:Y:S01]  /*3c00*/  F2FP.F16.F32.PACK_AB R24, RZ, R24 ;  /* 0x00000018ff18723e */ /* 0x000fe200000000ff */
[----:B------:R-:W-:Y:S02]  /*3c10*/  HADD2.F32 R15, -RZ, R9.H0_H0 ;  /* 0x20000009ff0f7230 */ /* 0x000fe40000004100 */
[----:B------:R-:W-:Y:S01]  /*3c20*/  FMUL.FTZ R6, R6, R27 ;  /* 0x0000001b06067220 */ /* 0x000fe20000410000 */
[----:B------:R-:W-:Y:S01]  /*3c30*/  FMUL.FTZ R8, R8, UR8 ;  /* 0x0000000808087c20 */ /* 0x000fe20008410000 */
[----:B------:R-:W-:Y:S01]  /*3c40*/  FMUL.FTZ R26, R26, UR8 ;  /* 0x000000081a1a7c20 */ /* 0x000fe20008410000 */
[----:B------:R-:W-:Y:S02]  /*3c50*/  HADD2.F32 R9, -RZ, R24.H0_H0 ;  /* 0x20000018ff097230 */ /* 0x000fe40000004100 */
[----:B------:R-:W-:Y:S01]  /*3c60*/  FMUL.FTZ R15, R15, UR8 ;  /* 0x000000080f0f7c20 */ /* 0x000fe20008410000 */
[--C-:B------:R-:W-:Y:S01]  /*3c70*/  HADD2.F32 R24, -RZ, R16.reuse.H0_H0 ;  /* 0x20000010ff187230 */ /* 0x100fe20000004100 */
[----:B------:R-:W-:Y:S01]  /*3c80*/  F2FP.F16.F32.PACK_AB R8, RZ, R8 ;  /* 0x00000008ff08723e */ /* 0x000fe200000000ff */
[----:B------:R-:W-:Y:S01]  /*3c90*/  HADD2.F32 R27, -RZ, R16.H1_H1 ;  /* 0x30000010ff1b7230 */ /* 0x000fe20000004100 */
[----:B------:R-:W-:Y:S01]  /*3ca0*/  F2FP.F16.F32.PACK_AB R16, RZ, R26 ;  /* 0x0000001aff10723e */ /* 0x000fe200000000ff */
[----:B------:R-:W-:Y:S01]  /*3cb0*/  HADD2.F32 R26, -RZ, R10.H0_H0 ;  /* 0x2000000aff1a7230 */ /* 0x000fe20000004100 */
[----:B------:R-:W-:Y:S01]  /*3cc0*/  F2FP.F16.F32.PACK_AB R15, RZ, R15 ;  /* 0x0000000fff0f723e */ /* 0x000fe200000000ff */
[----:B------:R-:W-:Y:S01]  /*3cd0*/  FMUL.FTZ R9, R9, R24 ;  /* 0x0000001809097220 */ /* 0x000fe20000410000 */
[----:B------:R-:W-:Y:S01]  /*3ce0*/  HADD2.F32 R8, -RZ, R8.H0_H0 ;  /* 0x20000008ff087230 */ /* 0x000fe20000004100 */
[----:B------:R-:W-:Y:S01]  /*3cf0*/  F2FP.F16.F32.PACK_AB R6, R6, R25 ;  /* 0x000000190606723e */ /* 0x000fe200000000ff */
[----:B------:R-:W-:-:S02]  /*3d00*/  HADD2.F32 R24, -RZ, R16.H0_H0 ;  /* 0x20000010ff187230 */ /* 0x000fc40000004100 */
[----:B------:R-:W-:Y:S01]  /*3d10*/  FMUL.FTZ R26, R26, UR8 ;  /* 0x000000081a1a7c20 */ /* 0x000fe20008410000 */
[----:B------:R-:W-:Y:S02]  /*3d20*/  HADD2.F32 R15, -RZ, R15.H0_H0 ;  /* 0x2000000fff0f7230 */ /* 0x000fe40000004100 */
[----:B------:R-:W-:Y:S01]  /*3d30*/  FMUL.FTZ R8, R8, R27 ;  /* 0x0000001b08087220 */ /* 0x000fe20000410000 */
[--C-:B------:R-:W-:Y:S01]  /*3d40*/  HADD2.F32 R16, -RZ, R17.reuse.H0_H0 ;  /* 0x20000011ff107230 */ /* 0x100fe20000004100 */
[----:B------:R-:W-:Y:S01]  /*3d50*/  MOV R25, 0x20 ;  /* 0x0000002000197802 */ /* 0x000fe20000000f00 */
[----:B------:R-:W-:Y:S01]  /*3d60*/  HADD2.F32 R17, -RZ, R17.H1_H1 ;  /* 0x30000011ff117230 */ /* 0x000fe20000004100 */
[----:B------:R-:W-:Y:S01]  /*3d70*/  F2FP.F16.F32.PACK_AB R26, RZ, R26 ;  /* 0x0000001aff1a723e */ /* 0x000fe200000000ff */
[--C-:B------:R-:W-:Y:S02]  /*3d80*/  HADD2.F32 R27, -RZ, R11.reuse.H1_H1 ;  /* 0x3000000bff1b7230 */ /* 0x100fe40000004100 */
[----:B------:R-:W-:Y:S01]  /*3d90*/  FMUL.FTZ R16, R15, R16 ;  /* 0x000000100f107220 */ /* 0x000fe20000410000 */
[----:B------:R-:W-:Y:S01]  /*3da0*/  F2FP.F16.F32.PACK_AB R8, R8, R9 ;  /* 0x000000090808723e */ /* 0x000fe200000000ff */
[----:B------:R-:W-:Y:S01]  /*3db0*/  FMUL.FTZ R15, R24, R17 ;  /* 0x00000011180f7220 */ /* 0x000fe20000410000 */
[----:B------:R-:W-:Y:S01]  /*3dc0*/  HADD2.F32 R17, -RZ, R10.H1_H1 ;  /* 0x3000000aff117230 */ /* 0x000fe20000004100 */
[----:B------:R-:W-:Y:S01]  /*3dd0*/  F2FP.F16.F32.PACK_AB R7, R7, R14 ;  /* 0x0000000e0707723e */ /* 0x000fe200000000ff */
[----:B------:R-:W-:-:S02]  /*3de0*/  HADD2.F32 R24, -RZ, R11.H0_H0 ;  /* 0x2000000bff187230 */ /* 0x000fc40000004100 */
[----:B------:R-:W-:Y:S02]  /*3df0*/  HADD2.F32 R10, -RZ, R26.H0_H0 ;  /* 0x2000001aff0a7230 */ /* 0x000fe40000004100 */
[----:B------:R-:W-:Y:S01]  /*3e00*/  FMUL.FTZ R11, R17, UR8 ;  /* 0x00000008110b7c20 */ /* 0x000fe20008410000 */
[--C-:B------:R-:W-:Y:S02]  /*3e10*/  HADD2.F32 R26, -RZ, R18.reuse.H1_H1 ;  /* 0x30000012ff1a7230 */ /* 0x100fe40000004100 */
[----:B------:R-:W-:Y:S01]  /*3e20*/  FMUL.FTZ R17, R24, UR8 ;  /* 0x0000000818117c20 */ /* 0x000fe20008410000 */
[----:B------:R-:W-:Y:S01]  /*3e30*/  FMUL.FTZ R24, R27, UR8 ;  /* 0x000000081b187c20 */ /* 0x000fe20008410000 */
[----:B------:R-:W-:Y:S01]  /*3e40*/  HADD2.F32 R27, -RZ, R18.H0_H0 ;  /* 0x20000012ff1b7230 */ /* 0x000fe20000004100 */
[----:B------:R-:W-:Y:S01]  /*3e50*/  F2FP.F16.F32.PACK_AB R11, RZ, R11 ;  /* 0x0000000bff0b723e */ /* 0x000fe200000000ff */
[--C-:B------:R-:W-:Y:S01]  /*3e60*/  HADD2.F32 R18, -RZ, R19.reuse.H0_H0 ;  /* 0x20000013ff127230 */ /* 0x100fe20000004100 */
[----:B------:R-:W-:Y:S01]  /*3e70*/  F2FP.F16.F32.PACK_AB R17, RZ, R17 ;  /* 0x00000011ff11723e */ /* 0x000fe200000000ff */
[----:B------:R-:W-:Y:S01]  /*3e80*/  HADD2.F32 R19, -RZ, R19.H1_H1 ;  /* 0x30000013ff137230 */ /* 0x000fe20000004100 */
[----:B------:R-:W-:Y:S01]  /*3e90*/  F2FP.F16.F32.PACK_AB R24, RZ, R24 ;  /* 0x00000018ff18723e */ /* 0x000fe200000000ff */
[----:B------:R-:W-:Y:S01]  /*3ea0*/  FMUL.FTZ R10, R10, R27 ;  /* 0x0000001b0a0a7220 */ /* 0x000fe20000410000 */
[----:B------:R-:W-:Y:S01]  /*3eb0*/  HADD2.F32 R11, -RZ, R11.H0_H0 ;  /* 0x2000000bff0b7230 */ /* 0x000fe20000004100 */
[----:B------:R-:W-:Y:S01]  /*3ec0*/  F2FP.F16.F32.PACK_AB R9, R15, R16 ;  /* 0x000000100f09723e */ /* 0x000fe200000000ff */
[----:B------:R-:W-:-:S02]  /*3ed0*/  HADD2.F32 R27, -RZ, R17.H0_H0 ;  /* 0x20000011ff1b7230 */ /* 0x000fc40000004100 */
[----:B------:R-:W-:Y:S02]  /*3ee0*/  HADD2.F32 R24, -RZ, R24.H0_H0 ;  /* 0x20000018ff187230 */ /* 0x000fe40000004100 */
[----:B------:R-:W-:Y:S01]  /*3ef0*/  FMUL.FTZ R17, R11, R26 ;  /* 0x0000001a0b117220 */ /* 0x000fe20000410000 */
[----:B------:R-:W-:Y:S01]  /*3f00*/  FMUL.FTZ R11, R27, R18 ;  /* 0x000000121b0b7220 */ /* 0x000fe20000410000 */
[----:B------:R-:W-:-:S04]  /*3f10*/  IMAD.WIDE.U32 R26, R3, 0x20, R20 ;  /* 0x00000020031a7825 */ /* 0x000fc800078e0014 */
[----:B------:R-:W-:Y:S01]  /*3f20*/  FMUL.FTZ R18, R24, R19 ;  /* 0x0000001318127220 */ /* 0x000fe20000410000 */
[----:B------:R-:W-:Y:S01]  /*3f30*/  F2FP.F16.F32.PACK_AB R10, R17, R10 ;  /* 0x0000000a110a723e */ /* 0x000fe200000000ff */
[----:B------:R-:W-:-:S03]  /*3f40*/  IMAD.WIDE.U32 R24, R0, R25, UR4 ;  /* 0x0000000400187e25 */ /* 0x000fc6000f8e0019 */
[----:B------:R-:W-:-:S05]  /*3f50*/  F2FP.F16.F32.PACK_AB R11, R18, R11 ;  /* 0x0000000b120b723e */ /* 0x000fca00000000ff */
[----:B------:R0:W-:Y:S01]  /*3f60*/  STG.E.ENL2.256 desc[UR10][R24.64], R4, R8 ;  /* 0xf80000041808797f */ /* 0x0001e2000f12180a */
[----:B------:R-:W-:-:S06]  /*3f70*/  IMAD.WIDE.U32 R12, R3, 0x20, R22 ;  /* 0x00000020030c7825 */ /* 0x000fcc00078e0016 */
[----:B------:R-:W2:Y:S04]  /*3f80*/  LDG.E.ENL2.256.CONSTANT R16, R12, desc[UR10][R12.64] ;  /* 0xfe00000a0c0c797e */ /* 0x000ea80008129910 */
[----:B0-----:R-:W3:Y:S01]  /*3f90*/  LDG.E.ENL2.256 R8, R4, desc[UR10][R26.64] ;  /* 0xfe00000a1a04797e */ /* 0x001ee20008121908 */
[----:B------:R-:W-:-:S04]  /*3fa0*/  IADD3 R0, PT, PT, R2, R0, R2 ;  /* 0x0000000002007210 */ /* 0x000fc80007ffe002 */
[----:B------:R-:W-:Y:S01]  /*3fb0*/  ISETP.GE.AND P0, PT, R0, UR6, PT ;  /* 0x0000000600007c0c */ /* 0x000fe2000bf06270 */
[----:B---3--:R-:W-:-:S05]  /*3fc0*/  HADD2.F32 R22, -RZ, R4.H0_H0 ;  /* 0x20000004ff167230 */ /* 0x008fca0000004100 */
[----:B------:R-:W-:Y:S01]  /*3fd0*/  FMUL.FTZ R22, R22, UR8 ;  /* 0x0000000816167c20 */ /* 0x000fe20008410000 */
[----:B------:R-:W-:-:S04]  /*3fe0*/  HADD2.F32 R23, -RZ, R4.H1_H1 ;  /* 0x30000004ff177230 */ /* 0x000fc80000004100 */
[----:B------:R-:W-:Y:S01]  /*3ff0*/  F2FP.F16.F32.PACK_AB R22, RZ, R22 ;  /* 0x00000016ff16723e */ /* 0x000fe200000000ff */
[----:B------:R-:W-:Y:S01]  /*4000*/  FMUL.FTZ R28, R23, UR8 ;  /* 0x00000008171c7c20 */ /* 0x000fe20008410000 */
[----:B--2---:R-:W-:-:S03]  /*4010*/  HADD2.F32 R23, -RZ, R12.H0_H0 ;  /* 0x2000000cff177230 */ /* 0x004fc60000004100 */
[----:B------:R-:W-:Y:S01]  /*4020*/  HADD2.F32 R22, -RZ, R22.H0_H0 ;  /* 0x20000016ff167230 */ /* 0x000fe20000004100 */
[----:B------:R-:W-:Y:S01]  /*4030*/  F2FP.F16.F32.PACK_AB R28, RZ, R28 ;  /* 0x0000001cff1c723e */ /* 0x000fe200000000ff */
[----:B------:R-:W-:-:S03]  /*4040*/  HADD2.F32 R24, -RZ, R5.H0_H0 ;  /* 0x20000005ff187230 */ /* 0x000fc60000004100 */
[----:B------:R-:W-:Y:S01]  /*4050*/  FMUL.FTZ R4, R22, R23 ;  /* 0x0000001716047220 */ /* 0x000fe20000410000 */
[----:B------:R-:W-:Y:S02]  /*4060*/  HADD2.F32 R22, -RZ, R5.H1_H1 ;  /* 0x30000005ff167230 */ /* 0x000fe40000004100 */
[----:B------:R-:W-:Y:S01]  /*4070*/  FMUL.FTZ R24, R24, UR8 ;  /* 0x0000000818187c20 */ /* 0x000fe20008410000 */
[----:B------:R-:W-:Y:S02]  /*4080*/  HADD2.F32 R5, -RZ, R28.H0_H0 ;  /* 0x2000001cff057230 */ /* 0x000fe40000004100 */
[----:B------:R-:W-:Y:S02]  /*4090*/  HADD2.F32 R12, -RZ, R12.H1_H1 ;  /* 0x3000000cff0c7230 */ /* 0x000fe40000004100 */
[----:B------:R-:W-:Y:S01]  /*40a0*/  FMUL.FTZ R22, R22, UR8 ;  /* 0x0000000816167c20 */ /* 0x000fe20008410000 */
[----:B------:R-:W-:Y:S02]  /*40b0*/  F2FP.F16.F32.PACK_AB R24, RZ, R24 ;  /* 0x00000018ff18723e */ /* 0x000fe400000000ff */
[----:B------:R-:W-:-:S02]  /*40c0*/  FMUL.FTZ R5, R5, R12 ;  /* 0x0000000c05057220 */ /* 0x000fc40000410000 */
[----:B------:R-:W-:Y:S01]  /*40d0*/  F2FP.F16.F32.PACK_AB R12, RZ, R22 ;  /* 0x00000016ff0c723e */ /* 0x000fe200000000ff */
[--C-:B------:R-:W-:Y:S02]  /*40e0*/  HADD2.F32 R22, -RZ, R6.reuse.H1_H1 ;  /* 0x30000006ff167230 */ /* 0x100fe40000004100 */
[----:B------:R-:W-:Y:S02]  /*40f0*/  HADD2.F32 R23, -RZ, R6.H0_H0 ;  /* 0x20000006ff177230 */ /* 0x000fe40000004100 */
[----:B------:R-:W-:Y:S02]  /*4100*/  HADD2.F32 R6, -RZ, R24.H0_H0 ;  /* 0x20000018ff067230 */ /* 0x000fe40000004100 */
[----:B------:R-:W-:Y:S01]  /*4110*/  FMUL.FTZ R24, R22, UR8 ;  /* 0x0000000816187c20 */ /* 0x000fe20008410000 */
[----:B------:R-:W-:Y:S01]  /*4120*/  FMUL.FTZ R25, R23, UR8 ;  /* 0x0000000817197c20 */ /* 0x000fe20008410000 */
[--C-:B------:R-:W-:Y:S02]  /*4130*/  HADD2.F32 R23, -RZ, R13.reuse.H0_H0 ;  /* 0x2000000dff177230 */ /* 0x100fe40000004100 */
[----:B------:R-:W-:Y:S01]  /*4140*/  HADD2.F32 R12, -RZ, R12.H0_H0 ;  /* 0x2000000cff0c7230 */ /* 0x000fe20000004100 */
[----:B------:R-:W-:Y:S01]  /*4150*/  F2FP.F16.F32.PACK_AB R24, RZ, R24 ;  /* 0x00000018ff18723e */ /* 0x000fe200000000ff */
[----:B------:R-:W-:Y:S01]  /*4160*/  HADD2.F32 R13, -RZ, R13.H1_H1 ;  /* 0x3000000dff0d7230 */ /* 0x000fe20000004100 */
[----:B------:R-:W-:Y:S01]  /*4170*/  F2FP.F16.F32.PACK_AB R25, RZ, R25 ;  /* 0x00000019ff19723e */ /* 0x000fe200000000ff */
[----:B------:R-:W-:Y:S01]  /*4180*/  FMUL.FTZ R6, R6, R23 ;  /* 0x0000001706067220 */ /* 0x000fe20000410000 */
[----:B------:R-:W-:-:S02]  /*4190*/  HADD2.F32 R23, -RZ, R14.H1_H1 ;  /* 0x3000000eff177230 */ /* 0x000fc40000004100 */
[----:B------:R-:W-:Y:S01]  /*41a0*/  FMUL.FTZ R13, R12, R13 ;  /* 0x0000000d0c0d7220 */ /* 0x000fe20000410000 */
[----:B------:R-:W-:Y:S02]  /*41b0*/  HADD2.F32 R12, -RZ, R24.H0_H0 ;  /* 0x20000018ff0c7230 */ /* 0x000fe40000004100 */
[----:B------:R-:W-:Y:S02]  /*41c0*/  HADD2.F32 R26, -RZ, R7.H0_H0 ;  /* 0x20000007ff1a7230 */ /* 0x000fe40000004100 */
[----:B------:R-:W-:Y:S02]  /*41d0*/  HADD2.F32 R24, -RZ, R8.H0_H0 ;  /* 0x20000008ff187230 */ /* 0x000fe40000004100 */
[----:B------:R-:W-:Y:S02]  /*41e0*/  HADD2.F32 R25, -RZ, R25.H0_H0 ;  /* 0x20000019ff197230 */ /* 0x000fe40000004100 */
[----:B------:R-:W-:Y:S02]  /*41f0*/  HADD2.F32 R22, -RZ, R14.H0_H0 ;  /* 0x2000000eff167230 */ /* 0x000fe40000004100 */
[----:B------:R-:W-:Y:S01]  /*4200*/  FMUL.FTZ R12, R12, R23 ;  /* 0x000000170c0c7220 */ /* 0x000fe20000410000 */
[----:B------:R-:W-:-:S02]  /*4210*/  HADD2.F32 R27, -RZ, R7.H1_H1 ;  /* 0x30000007ff1b7230 */ /* 0x000fc40000004100 */
[----:B------:R-:W-:Y:S01]  /*4220*/  FMUL.FTZ R14, R26, UR8 ;  /* 0x000000081a0e7c20 */ /* 0x000fe20008410000 */
[----:B------:R-:W-:Y:S01]  /*4230*/  FMUL.FTZ R23, R24, UR8 ;  /* 0x0000000818177c20 */ /* 0x000fe20008410000 */
[----:B------:R-:W-:Y:S01]  /*4240*/  FMUL.FTZ R7, R25, R22 ;  /* 0x0000001619077220 */ /* 0x000fe20000410000 */
[----:B------:R-:W-:Y:S02]  /*4250*/  HADD2.F32 R24, -RZ, R8.H1_H1 ;  /* 0x30000008ff187230 */ /* 0x000fe40000004100 */
[----:B------:R-:W-:Y:S02]  /*4260*/  HADD2.F32 R25, -RZ, R9.H0_H0 ;  /* 0x20000009ff197230 */ /* 0x000fe40000004100 */
[----:B------:R-:W-:Y:S01]  /*4270*/  FMUL.FTZ R22, R27, UR8 ;  /* 0x000000081b167c20 */ /* 0x000fe20008410000 */
[----:B------:R-:W-:Y:S01]  /*4280*/  F2FP.F16.F32.PACK_AB R14, RZ, R14 ;  /* 0x0000000eff0e723e */ /* 0x000fe200000000ff */
[----:B------:R-:W-:Y:S01]  /*4290*/  FMUL.FTZ R24, R24, UR8 ;  /* 0x0000000818187c20 */ /* 0x000fe20008410000 */
[----:B------:R-:W-:Y:S01]  /*42a0*/  FMUL.FTZ R26, R25, UR8 ;  /* 0x00000008191a7c20 */ /* 0x000fe20008410000 */
[----:B------:R-:W-:Y:S01]  /*42b0*/  F2FP.F16.F32.PACK_AB R23, RZ, R23 ;  /* 0x00000017ff17723e */ /* 0x000fe200000000ff */
[----:B------:R-:W-:Y:S01]  /*42c0*/  HADD2.F32 R8, -RZ, R15.H0_H0 ;  /* 0x2000000fff087230 */ /* 0x000fe20000004100 */
[----:B------:R-:W-:Y:S01]  /*42d0*/  F2FP.F16.F32.PACK_AB R22, RZ, R22 ;  /* 0x00000016ff16723e */ /* 0x000fe200000000ff */
[----:B------:R-:W-:Y:S01]  /*42e0*/  HADD2.F32 R25, -RZ, R14.H0_H0 ;  /* 0x2000000eff197230 */ /* 0x000fe20000004100 */
[----:B------:R-:W-:-:S02]  /*42f0*/  F2FP.F16.F32.PACK_AB R24, RZ, R24 ;  /* 0x00000018ff18723e */ /* 0x000fc400000000ff */
[----:B------:R-:W-:Y:S01]  /*4300*/  F2FP.F16.F32.PACK_AB R26, RZ, R26 ;  /* 0x0000001aff1a723e */ /* 0x000fe200000000ff */
[----:B------:R-:W-:Y:S02]  /*4310*/  HADD2.F32 R14, -RZ, R23.H0_H0 ;  /* 0x20000017ff0e7230 */ /* 0x000fe40000004100 */
[----:B------:R-:W-:Y:S01]  /*4320*/  FMUL.FTZ R8, R25, R8 ;  /* 0x0000000819087220 */ /* 0x000fe20000410000 */
[----:B------:R-:W-:Y:S02]  /*4330*/  HADD2.F32 R15, -RZ, R15.H1_H1 ;  /* 0x3000000fff0f7230 */ /* 0x000fe40000004100 */
[----:B------:R-:W-:Y:S02]  /*4340*/  HADD2.F32 R22, -RZ, R22.H0_H0 ;  /* 0x20000016ff167230 */ /* 0x000fe40000004100 */
[----:B------:R-:W-:Y:S02]  /*4350*/  HADD2.F32 R23, -RZ, R16.H0_H0 ;  /* 0x20000010ff177230 */ /* 0x000fe40000004100 */
[----:B------:R-:W-:-:S02]  /*4360*/  HADD2.F32 R24, -RZ, R24.H0_H0 ;  /* 0x20000018ff187230 */ /* 0x000fc40000004100 */
[----:B------:R-:W-:Y:S02]  /*4370*/  HADD2.F32 R25, -RZ, R16.H1_H1 ;  /* 0x30000010ff197230 */ /* 0x000fe40000004100 */
[----:B------:R-:W-:Y:S02]  /*4380*/  HADD2.F32 R26, -RZ, R26.H0_H0 ;  /* 0x2000001aff1a7230 */ /* 0x000fe40000004100 */
[----:B------:R-:W-:Y:S02]  /*4390*/  HADD2.F32 R27, -RZ, R17.H0_H0 ;  /* 0x20000011ff1b7230 */ /* 0x000fe40000004100 */
[----:B------:R-:W-:Y:S02]  /*43a0*/  HADD2.F32 R16, -RZ, R9.H1_H1 ;  /* 0x30000009ff107230 */ /* 0x000fe40000004100 */
[----:B------:R-:W-:Y:S01]  /*43b0*/  FMUL.FTZ R15, R22, R15 ;  /* 0x0000000f160f7220 */ /* 0x000fe20000410000 */
[----:B------:R-:W-:Y:S01]  /*43c0*/  FMUL.FTZ R14, R14, R23 ;  /* 0x000000170e0e7220 */ /* 0x000fe20000410000 */
[----:B------:R-:W-:Y:S01]  /*43d0*/  FMUL.FTZ R23, R24, R25 ;  /* 0x0000001918177220 */ /* 0x000fe20000410000 */
[----:B------:R-:W-:-:S02]  /*43e0*/  HADD2.F32 R22, -RZ, R10.H0_H0 ;  /* 0x2000000aff167230 */ /* 0x000fc40000004100 */
[----:B------:R-:W-:Y:S01]  /*43f0*/  FMUL.FTZ R9, R26, R27 ;  /* 0x0000001b1a097220 */ /* 0x000fe20000410000 */
[----:B------:R-:W-:Y:S01]  /*4400*/  FMUL.FTZ R16, R16, UR8 ;  /* 0x0000000810107c20 */ /* 0x000fe20008410000 */
[----:B------:R-:W-:Y:S02]  /*4410*/  HADD2.F32 R24, -RZ, R10.H1_H1 ;  /* 0x3000000aff187230 */ /* 0x000fe40000004100 */
[--C-:B------:R-:W-:Y:S02]  /*4420*/  HADD2.F32 R25, -RZ, R11.reuse.H0_H0 ;  /* 0x2000000bff197230 */ /* 0x100fe40000004100 */
[----:B------:R-:W-:Y:S02]  /*4430*/  HADD2.F32 R26, -RZ, R11.H1_H1 ;  /* 0x3000000bff1a7230 */ /* 0x000fe40000004100 */
[----:B------:R-:W-:Y:S01]  /*4440*/  FMUL.FTZ R11, R22, UR8 ;  /* 0x00000008160b7c20 */ /* 0x000fe20008410000 */
[----:B------:R-:W-:Y:S01]  /*4450*/  F2FP.F16.F32.PACK_AB R10, RZ, R16 ;  /* 0x00000010ff0a723e */ /* 0x000fe200000000ff */
[----:B------:R-:W-:Y:S01]  /*4460*/  FMUL.FTZ R24, R24, UR8 ;  /* 0x0000000818187c20 */ /* 0x000fe20008410000 */
[----:B------:R-:W-:Y:S01]  /*4470*/  FMUL.FTZ R22, R25, UR8 ;  /* 0x0000000819167c20 */ /* 0x000fe20008410000 */
[----:B------:R-:W-:Y:S01]  /*4480*/  FMUL.FTZ R16, R26, UR8 ;  /* 0x000000081a107c20 */ /* 0x000fe20008410000 */
[----:B------:R-:W-:-:S02]  /*4490*/  F2FP.F16.F32.PACK_AB R11, RZ, R11 ;  /* 0x0000000bff0b723e */ /* 0x000fc400000000ff */
[----:B------:R-:W-:Y:S02]  /*44a0*/  F2FP.F16.F32.PACK_AB R24, RZ, R24 ;  /* 0x00000018ff18723e */ /* 0x000fe400000000ff */
[----:B------:R-:W-:Y:S02]  /*44b0*/  F2FP.F16.F32.PACK_AB R22, RZ, R22 ;  /* 0x00000016ff16723e */ /* 0x000fe400000000ff */
[----:B------:R-:W-:Y:S01]  /*44c0*/  F2FP.F16.F32.PACK_AB R16, RZ, R16 ;  /* 0x00000010ff10723e */ /* 0x000fe200000000ff */
[----:B------:R-:W-:Y:S01]  /*44d0*/  HADD2.F32 R27, -RZ, R17.H1_H1 ;  /* 0x30000011ff1b7230 */ /* 0x000fe20000004100 */
[----:B------:R-:W-:Y:S01]  /*44e0*/  F2FP.F16.F32.PACK_AB R4, R5, R4 ;  /* 0x000000040504723e */ /* 0x000fe200000000ff */
[----:B------:R-:W-:Y:S01]  /*44f0*/  HADD2.F32 R25, -RZ, R18.H0_H0 ;  /* 0x20000012ff197230 */ /* 0x000fe20000004100 */
[----:B------:R-:W-:Y:S01]  /*4500*/  F2FP.F16.F32.PACK_AB R5, R13, R6 ;  /* 0x000000060d05723e */ /* 0x000fe200000000ff */
[----:B------:R-:W-:Y:S01]  /*4510*/  HADD2.F32 R26, -RZ, R11.H0_H0 ;  /* 0x2000000bff1a7230 */ /* 0x000fe20000004100 */
[----:B------:R-:W-:Y:S01]  /*4520*/  F2FP.F16.F32.PACK_AB R6, R12, R7 ;  /* 0x000000070c06723e */ /* 0x000fe200000000ff */
[----:B------:R-:W-:-:S02]  /*4530*/  HADD2.F32 R10, -RZ, R10.H0_H0 ;  /* 0x2000000aff0a7230 */ /* 0x000fc40000004100 */
[----:B------:R-:W-:Y:S02]  /*4540*/  HFMA2 R12, -RZ, RZ, 0, 1.9073486328125e-06 ;  /* 0x00000020ff0c7431 */ /* 0x000fe400000001ff */
[----:B------:R-:W-:Y:S02]  /*4550*/  HADD2.F32 R18, -RZ, R18.H1_H1 ;  /* 0x30000012ff127230 */ /* 0x000fe40000004100 */
[--C-:B------:R-:W-:Y:S02]  /*4560*/  HADD2.F32 R17, -RZ, R19.reuse.H0_H0 ;  /* 0x20000013ff117230 */ /* 0x100fe40000004100 */
[----:B------:R-:W-:Y:S02]  /*4570*/  HADD2.F32 R11, -RZ, R24.H0_H0 ;  /* 0x20000018ff0b7230 */ /* 0x000fe40000004100 */
[----:B------:R-:W-:Y:S02]  /*4580*/  HADD2.F32 R19, -RZ, R19.H1_H1 ;  /* 0x30000013ff137230 */ /* 0x000fe40000004100 */
[----:B------:R-:W-:-:S02]  /*4590*/  HADD2.F32 R22, -RZ, R22.H0_H0 ;  /* 0x20000016ff167230 */ /* 0x000fc40000004100 */
[----:B------:R-:W-:Y:S02]  /*45a0*/  HADD2.F32 R16, -RZ, R16.H0_H0 ;  /* 0x20000010ff107230 */ /* 0x000fe40000004100 */
[----:B------:R-:W-:Y:S01]  /*45b0*/  FMUL.FTZ R10, R10, R27 ;  /* 0x0000001b0a0a7220 */ /* 0x000fe20000410000 */
[----:B------:R-:W-:Y:S01]  /*45c0*/  FMUL.FTZ R18, R11, R18 ;  /* 0x000000120b127220 */ /* 0x000fe20000410000 */
[----:B------:R-:W-:Y:S01]  /*45d0*/  FMUL.FTZ R25, R26, R25 ;  /* 0x000000191a197220 */ /* 0x000fe20000410000 */
[----:B------:R-:W-:Y:S01]  /*45e0*/  FMUL.FTZ R11, R22, R17 ;  /* 0x00000011160b7220 */ /* 0x000fe20000410000 */
[----:B------:R-:W-:Y:S01]  /*45f0*/  FMUL.FTZ R16, R16, R19 ;  /* 0x0000001310107220 */ /* 0x000fe20000410000 */
[----:B------:R-:W-:Y:S01]  /*4600*/  F2FP.F16.F32.PACK_AB R7, R15, R8 ;  /* 0x000000080f07723e */ /* 0x000fe200000000ff */
[----:B------:R-:W-:Y:S01]  /*4610*/  IMAD.WIDE.U32 R12, R3, R12, UR4 ;  /* 0x00000004030c7e25 */ /* 0x000fe2000f8e000c */
[----:B------:R-:W-:Y:S02]  /*4620*/  F2FP.F16.F32.PACK_AB R9, R10, R9 ;  /* 0x000000090a09723e */ /* 0x000fe400000000ff */
[----:B------:R-:W-:-:S02]  /*4630*/  F2FP.F16.F32.PACK_AB R8, R23, R14 ;  /* 0x0000000e1708723e */ /* 0x000fc400000000ff */
[----:B------:R-:W-:Y:S02]  /*4640*/  F2FP.F16.F32.PACK_AB R10, R18, R25 ;  /* 0x00000019120a723e */ /* 0x000fe400000000ff */
[----:B------:R-:W-:-:S05]  /*4650*/  F2FP.F16.F32.PACK_AB R11, R16, R11 ;  /* 0x0000000b100b723e */ /* 0x000fca00000000ff */
[----:B------:R0:W-:Y:S01]  /*4660*/  STG.E.ENL2.256 desc[UR10][R12.64], R4, R8 ;  /* 0xf80000040c08797f */ /* 0x0001e2000f12180a */
[----:B------:R-:W-:Y:S01]  /*4670*/  LEA R3, R2, R3, 0x1 ;  /* 0x0000000302037211 */ /* 0x000fe200078e08ff */
[----:B------:R-:W-:Y:S06]  /*4680*/  @!P0 BRA `(.L_x_364) ;  /* 0xfffffff0006c8947 */ /* 0x000fec000383ffff */
[----:B------:R-:W-:Y:S05]  /*4690*/  EXIT ;  /* 0x000000000000794d */ /* 0x000fea0003800000 */
        .weak           $__internal_9_$__cuda_sm20_div_s64
        .type           $__internal_9_$__cuda_sm20_div_s64,@function
        .size           $__internal_9_$__cuda_sm20_div_s64,(.L_x_1358 - $__internal_9_$__cuda_sm20_div_s64)
$__internal_9_$__cuda_sm20_div_s64:
        /* <DEDUP_REMOVED lines=83> */
[----:B------:R-:W-:Y:S06]  /*4bd0*/  RET.REL.NODEC R6 `(_ZN4vllm15rms_norm_kernelIN3c104HalfELi16ELi4EEEvPT_PKS3_lllllS6_fii) ;  /* 0xffffffb406087950 */ /* 0x000fec0003c3ffff */
.L_x_365:
        /* <DEDUP_REMOVED lines=10> */
.L_x_1358:


//--------------------- .text._ZN4vllm15rms_norm_kernelIfLi1ELi4EEEvPT_PKS1_lllllS4_fii --------------------------
	.section	.text._ZN4vllm15rms_norm_kernelIfLi1ELi4EEEvPT_PKS1_lllllS4_fii,"ax",@progbits
	.align	128
        .global         _ZN4vllm15rms_norm_kernelIfLi1ELi4EEEvPT_PKS1_lllllS4_fii
        .type           _ZN4vllm15rms_norm_kernelIfLi1ELi4EEEvPT_PKS1_lllllS4_fii,@function
        .size           _ZN4vllm15rms_norm_kernelIfLi1ELi4EEEvPT_PKS1_lllllS4_fii,(.L_x_1359 - _ZN4vllm15rms_norm_kernelIfLi1ELi4EEEvPT_PKS1_lllllS4_fii)
        .other          _ZN4vllm15rms_norm_kernelIfLi1ELi4EEEvPT_PKS1_lllllS4_fii,@"STO_CUDA_ENTRY STV_DEFAULT"
_ZN4vllm15rms_norm_kernelIfLi1ELi4EEEvPT_PKS1_lllllS4_fii:
.text._ZN4vllm15rms_norm_kernelIfLi1ELi4EEEvPT_PKS1_lllllS4_fii:
        /* <DEDUP_REMOVED lines=34> */
.L_x_366:
[----:B------:R-:W-:Y:S01]  /*0220*/  MOV R12, UR6 ;  /* 0x00000006000c7c02 */ /* 0x000fe20008000f00 */
[----:B------:R-:W-:Y:S01]  /*0230*/  IMAD.MOV.U32 R9, RZ, RZ, RZ ;  /* 0x000000ffff097224 */ /* 0x000fe200078e00ff */
[----:B------:R-:W-:Y:S02]  /*0240*/  MOV R8, R4 ;  /* 0x0000000400087202 */ /* 0x000fe40000000f00 */
[----:B------:R-:W-:-:S07]  /*0250*/  MOV R0, 0x270 ;  /* 0x0000027000007802 */ /* 0x000fce0000000f00 */
[----:B------:R-:W-:Y:S05]  /*0260*/  CALL.REL.NOINC `($__internal_10_$__cuda_sm20_div_s64) ;  /* 0x0000001800c47944 */ /* 0x000fea0003c00000 */
        /* <DEDUP_REMOVED lines=10> */
.L_x_367:
        /* <DEDUP_REMOVED lines=21> */
[----:B------:R-:W-:Y:S01]  /*0460*/  ISETP.GE.U32.AND P1, PT, R3, UR4, PT ;  /* 0x0000000403007c0c */ /* 0x000fe2000bf26070 */
[----:B------:R-:W-:-:S12]  /*0470*/  HFMA2 R3, -RZ, RZ, 0, 0 ;  /* 0x00000000ff037431 */ /* 0x000fd800000001ff */
[----:B------:R-:W-:Y:S01]  /*0480*/  @P1 VIADD R2, R2, 0x1 ;  /* 0x0000000102021836 */ /* 0x000fe20000000000 */
[----:B------:R-:W-:-:S04]  /*0490*/  @!P2 LOP3.LUT R2, RZ, UR4, RZ, 0x33, !PT ;  /* 0x00000004ff02ac12 */ /* 0x000fc8000f8e33ff */
[----:B------:R-:W-:-:S05]  /*04a0*/  IADD3 R9, PT, PT, -R2, RZ, RZ ;  /* 0x000000ff02097210 */ /* 0x000fca0007ffe1ff */
[----:B------:R-:W-:Y:S01]  /*04b0*/  IMAD R9, R9, UR4, R12 ;  /* 0x0000000409097c24 */ /* 0x000fe2000f8e020c */
[----:B------:R-:W-:Y:S06]  /*04c0*/  BRA `(.L_x_369) ;  /* 0x0000000000347947 */ /* 0x000fec0003800000 */
.L_x_368:
[----:B------:R-:W0:Y:S01]  /*04d0*/  LDC R8, c[0x0][0x3a8] ;  /* 0x0000ea00ff087b82 */ /* 0x000e220000000800 */
[----:B------:R-:W-:-:S07]  /*04e0*/  MOV R0, 0x510 ;  /* 0x0000051000007802 */ /* 0x000fce0000000f00 */
[----:B------:R-:W1:Y:S02]  /*04f0*/  LDC R10, c[0x0][0x3ac] ;  /* 0x0000eb00ff0a7b82 */ /* 0x000e640000000800 */
[----:B01----:R-:W-:Y:S05]  /*0500*/  CALL.REL.NOINC `($__internal_10_$__cuda_sm20_div_s64) ;  /* 0x00000018001c7944 */ /* 0x003fea0003c00000 */
[----:B------:R-:W0:Y:S01]  /*0510*/  LDC.64 R14, c[0x0][0x3a8] ;  /* 0x0000ea00ff0e7b82 */ /* 0x000e220000000a00 */
[----:B------:R-:W-:Y:S02]  /*0520*/  IADD3 R11, P0, PT, RZ, -R2, RZ ;  /* 0x80000002ff0b7210 */ /* 0x000fe40007f1e0ff */
[----:B------:R-:W-:-:S03]  /*0530*/  MOV R13, R9 ;  /* 0x00000009000d7202 */ /* 0x000fc60000000f00 */
[----:B------:R-:W-:-:S04]  /*0540*/  IMAD.X R7, RZ, RZ, ~R3, P0 ;  /* 0x000000ffff077224 */ /* 0x000fc800000e0e03 */
[-C--:B0-----:R-:W-:Y:S02]  /*0550*/  IMAD R0, R7, R14.reuse, RZ ;  /* 0x0000000e07007224 */ /* 0x081fe400078e02ff */
[----:B------:R-:W-:-:S04]  /*0560*/  IMAD.WIDE.U32 R6, R11, R14, R12 ;  /* 0x0000000e0b067225 */ /* 0x000fc800078e000c */
[----:B------:R-:W-:Y:S02]  /*0570*/  IMAD R11, R11, R15, R0 ;  /* 0x0000000f0b0b7224 */ /* 0x000fe400078e0200 */
[----:B------:R-:W-:-:S03]  /*0580*/  IMAD.MOV.U32 R9, RZ, RZ, R6 ;  /* 0x000000ffff097224 */ /* 0x000fc600078e0006 */
[----:B------:R-:W-:-:S07]  /*0590*/  IADD3 R0, PT, PT, R7, R11, RZ ;  /* 0x0000000b07007210 */ /* 0x000fce0007ffe0ff */
.L_x_369:
        /* <DEDUP_REMOVED lines=8> */
[----:B--2---:R-:W-:Y:S02]  /*0620*/  IMAD R3, R3, UR10, RZ ;  /* 0x0000000a03037c24 */ /* 0x004fe4000f8e02ff */
[----:B------:R-:W-:Y:S02]  /*0630*/  IMAD.IADD R7, R7, 0x1, R5 ;  /* 0x0000000107077824 */ /* 0x000fe400078e0205 */
[C---:B------:R-:W-:Y:S02]  /*0640*/  IMAD R5, R2.reuse, UR11, R3 ;  /* 0x0000000b02057c24 */ /* 0x040fe4000f8e0203 */
[----:B------:R-:W-:-:S04]  /*0650*/  IMAD.WIDE.U32 R2, R2, UR10, R6 ;  /* 0x0000000a02027c25 */ /* 0x000fc8000f8e0006 */
[----:B------:R-:W-:Y:S01]  /*0660*/  IMAD R0, R0, UR8, RZ ;  /* 0x0000000800007c24 */ /* 0x000fe2000f8e02ff */
[----:B------:R-:W-:-:S03]  /*0670*/  IADD3 R3, PT, PT, R3, R5, RZ ;  /* 0x0000000503037210 */ /* 0x000fc60007ffe0ff */
[----:B------:R-:W-:-:S03]  /*0680*/  IMAD.WIDE.U32 R4, R9, UR8, R2 ;  /* 0x0000000809047c25 */ /* 0x000fc6000f8e0002 */
[----:B------:R-:W2:Y:S01]  /*0690*/  LDC R3, c[0x0][0x360] ;  /* 0x0000d800ff037b82 */ /* 0x000ea20000000800 */
[----:B------:R-:W-:Y:S02]  /*06a0*/  IMAD.SHL.U32 R6, R4, 0x4, RZ ;  /* 0x0000000404067824 */ /* 0x000fe400078e00ff */
[----:B------:R-:W-:Y:S01]  /*06b0*/  IMAD R9, R9, UR9, R0 ;  /* 0x0000000909097c24 */ /* 0x000fe2000f8e0200 */
[----:B------:R-:W3:Y:S01]  /*06c0*/  LDCU.64 UR8, c[0x0][0x358] ;  /* 0x00006b00ff0877ac */ /* 0x000ee20008000a00 */
[----:B------:R-:W-:Y:S01]  /*06d0*/  IMAD.MOV.U32 R2, RZ, RZ, RZ ;  /* 0x000000ffff027224 */ /* 0x000fe200078e00ff */
[----:B0-----:R-:W-:Y:S02]  /*06e0*/  IADD3 R22, P1, PT, R6, UR4, RZ ;  /* 0x0000000406167c10 */ /* 0x001fe4000ff3e0ff */
[----:B------:R-:W-:Y:S02]  /*06f0*/  IADD3 R5, PT, PT, R5, R9, RZ ;  /* 0x0000000905057210 */ /* 0x000fe40007ffe0ff */
[----:B------:R-:W-:-:S02]  /*0700*/  LOP3.LUT P0, RZ, R22, 0x3, RZ, 0xc0, !PT ;  /* 0x0000000316ff7812 */ /* 0x000fc4000780c0ff */
[----:B------:R-:W-:-:S04]  /*0710*/  SHF.L.U64.HI R7, R4, 0x2, R5 ;  /* 0x0000000204077819 */ /* 0x000fc80000010205 */
[----:B------:R-:W-:-:S07]  /*0720*/  IADD3.X R23, PT, PT, R7, UR5, RZ, P1, !PT ;  /* 0x0000000507177c10 */ /* 0x000fce0008ffe4ff */
[----:B-1-3--:R-:W-:Y:S05]  /*0730*/  @P0 BRA `(.L_x_371) ;  /* 0x00000004002c0947 */ /* 0x00afea0003800000 */
[----:B------:R-:W0:Y:S02]  /*0740*/  LDCU UR7, c[0x0][0x3c8] ;  /* 0x00007900ff0777ac */ /* 0x000e240008000800 */
[----:B0-----:R-:W-:-:S04]  /*0750*/  MOV R0, UR7 ;  /* 0x0000000700007c02 */ /* 0x001fc80008000f00 */
[----:B------:R-:W-:-:S13]  /*0760*/  ISETP.GE.AND P0, PT, R20, R0, PT ;  /* 0x000000001400720c */ /* 0x000fda0003f06270 */
[----:B------:R-:W-:Y:S05]  /*0770*/  @P0 BRA `(.L_x_372) ;  /* 0x0000000800480947 */ /* 0x000fea0003800000 */
[----:B--2---:R-:W0:Y:S01]  /*0780*/  I2F.U32.RP R10, R3 ;  /* 0x00000003000a7306 */ /* 0x004e220000209000 */
[----:B------:R-:W-:Y:S01]  /*0790*/  IMAD.IADD R9, R20, 0x1, R3 ;  /* 0x0000000114097824 */ /* 0x000fe200078e0203 */
[----:B------:R-:W-:Y:S01]  /*07a0*/  ISETP.NE.U32.AND P2, PT, R3, RZ, PT ;  /* 0x000000ff0300720c */ /* 0x000fe20003f45070 */
[----:B------:R-:W-:Y:S01]  /*07b0*/  BSSY.RECONVERGENT B1, `(.L_x_373) ;  /* 0x000002d000017945 */ /* 0x000fe20003800200 */
[----:B------:R-:W-:Y:S02]  /*07c0*/  IMAD.MOV.U32 R12, RZ, RZ, R20 ;  /* 0x000000ffff0c7224 */ /* 0x000fe400078e0014 */
[CC--:B------:R-:W-:Y:S02]  /*07d0*/  ISETP.GE.U32.AND P0, PT, R9.reuse, R0.reuse, PT ;  /* 0x000000000900720c */ /* 0x0c0fe40003f06070 */
[----:B------:R-:W-:Y:S01]  /*07e0*/  VIMNMX.U32 R2, PT, PT, R9, R0, !PT ;  /* 0x0000000009027248 */ /* 0x000fe20007fe0000 */
        /* <DEDUP_REMOVED lines=27> */
[----:B------:R-:W-:Y:S01]  /*09a0*/  LOP3.LUT R4, R2, 0x3, RZ, 0xc0, !PT ;  /* 0x0000000302047812 */ /* 0x000fe200078ec0ff */
[----:B------:R-:W-:Y:S01]  /*09b0*/  IMAD.MOV.U32 R2, RZ, RZ, RZ ;  /* 0x000000ffff027224 */ /* 0x000fe200078e00ff */
[----:B------:R-:W-:-:S03]  /*09c0*/  IADD3 R6, P0, PT, R6, UR4, RZ ;  /* 0x0000000406067c10 */ /* 0x000fc6000ff1e0ff */
[----:B------:R-:W-:Y:S01]  /*09d0*/  IMAD.MOV R8, RZ, RZ, -R4 ;  /* 0x000000ffff087224 */ /* 0x000fe200078e0a04 */
[----:B------:R-:W-:-:S09]  /*09e0*/  IADD3.X R5, PT, PT, R7, UR5, RZ, P0, !PT ;  /* 0x0000000507057c10 */ /* 0x000fd200087fe4ff */
.L_x_375:
[----:B------:R-:W-:-:S05]  /*09f0*/  MOV R7, R5 ;  /* 0x0000000500077202 */ /* 0x000fca0000000f00 */
[----:B------:R0:W2:Y:S01]  /*0a00*/  LDG.E R9, desc[UR8][R6.64] ;  /* 0x0000000806097981 */ /* 0x0000a2000c1e1900 */
[----:B------:R-:W-:Y:S01]  /*0a10*/  IADD3 R8, PT, PT, R8, 0x1, RZ ;  /* 0x0000000108087810 */ /* 0x000fe20007ffe0ff */
[C---:B------:R-:W-:Y:S01]  /*0a20*/  IMAD.WIDE.U32 R4, R3.reuse, 0x4, R6 ;  /* 0x0000000403047825 */ /* 0x040fe200078e0006 */
[----:B------:R-:W-:Y:S02]  /*0a30*/  IADD3 R12, PT, PT, R3, R12, RZ ;  /* 0x0000000c030c7210 */ /* 0x000fe40007ffe0ff */
[----:B------:R-:W-:Y:S01]  /*0a40*/  ISETP.NE.AND P0, PT, R8, RZ, PT ;  /* 0x000000ff0800720c */ /* 0x000fe20003f05270 */
[----:B0-----:R-:W-:Y:S02]  /*0a50*/  IMAD.MOV.U32 R6, RZ, RZ, R4 ;  /* 0x000000ffff067224 */ /* 0x001fe400078e0004 */
[----:B--2---:R-:W-:-:S10]  /*0a60*/  FFMA.FTZ R2, R9, R9, R2 ;  /* 0x0000000909027223 */ /* 0x004fd40000010002 */
[----:B------:R-:W-:Y:S05]  /*0a70*/  @P0 BRA `(.L_x_375) ;  /* 0xfffffffc00dc0947 */ /* 0x000fea000383ffff */
.L_x_374:
[----:B------:R-:W-:Y:S05]  /*0a80*/  BSYNC.RECONVERGENT B1 ;  /* 0x0000000000017941 */ /* 0x000fea0003800200 */
.L_x_373:
[----:B------:R-:W-:Y:S05]  /*0a90*/  @!P1 BRA `(.L_x_372) ;  /* 0x0000000400809947 */ /* 0x000fea0003800000 */
[----:B------:R-:W-:Y:S01]  /*0aa0*/  BSSY.RECONVERGENT B1, `(.L_x_376) ;  /* 0x0000013000017945 */ /* 0x000fe20003800200 */
.L_x_377:
[----:B------:R-:W-:Y:S01]  /*0ab0*/  IADD3 R6, PT, PT, R3, R12, RZ ;  /* 0x0000000c03067210 */ /* 0x000fe20007ffe0ff */
[----:B------:R-:W-:-:S04]  /*0ac0*/  IMAD.WIDE.U32 R4, R12, 0x4, R22 ;  /* 0x000000040c047825 */ /* 0x000fc800078e0016 */
[C---:B------:R-:W-:Y:S02]  /*0ad0*/  IMAD.IADD R8, R6.reuse, 0x1, R3 ;  /* 0x0000000106087824 */ /* 0x040fe400078e0203 */
[--C-:B------:R-:W-:Y:S01]  /*0ae0*/  IMAD.WIDE.U32 R6, R6, 0x4, R22.reuse ;  /* 0x0000000406067825 */ /* 0x100fe200078e0016 */
[----:B------:R-:W2:Y:S02]  /*0af0*/  LDG.E R5, desc[UR8][R4.64] ;  /* 0x0000000804057981 */ /* 0x000ea4000c1e1900 */
[C---:B------:R-:W-:Y:S01]  /*0b00*/  IADD3 R12, PT, PT, R8.reuse, R3, RZ ;  /* 0x00000003080c7210 */ /* 0x040fe20007ffe0ff */
[--C-:B------:R-:W-:Y:S02]  /*0b10*/  IMAD.WIDE.U32 R8, R8, 0x4, R22.reuse ;  /* 0x0000000408087825 */ /* 0x100fe400078e0016 */
[----:B------:R-:W3:Y:S02]  /*0b20*/  LDG.E R7, desc[UR8][R6.64] ;  /* 0x0000000806077981 */ /* 0x000ee4000c1e1900 */
[----:B------:R-:W-:-:S02]  /*0b30*/  IMAD.WIDE.U32 R10, R12, 0x4, R22 ;  /* 0x000000040c0a7825 */ /* 0x000fc400078e0016 */
[----:B------:R-:W4:Y:S04]  /*0b40*/  LDG.E R9, desc[UR8][R8.64] ;  /* 0x0000000808097981 */ /* 0x000f28000c1e1900 */
[----:B------:R-:W5:Y:S01]  /*0b50*/  LDG.E R11, desc[UR8][R10.64] ;  /* 0x000000080a0b7981 */ /* 0x000f62000c1e1900 */
[----:B------:R-:W-:-:S04]  /*0b60*/  IADD3 R12, PT, PT, R12, R3, RZ ;  /* 0x000000030c0c7210 */ /* 0x000fc80007ffe0ff */
[----:B------:R-:W-:Y:S01]  /*0b70*/  ISETP.GE.AND P0, PT, R12, R0, PT ;  /* 0x000000000c00720c */ /* 0x000fe20003f06270 */
[----:B--2---:R-:W-:-:S04]  /*0b80*/  FFMA.FTZ R2, R5, R5, R2 ;  /* 0x0000000505027223 */ /* 0x004fc80000010002 */
[----:B---3--:R-:W-:-:S04]  /*0b90*/  FFMA.FTZ R2, R7, R7, R2 ;  /* 0x0000000707027223 */ /* 0x008fc80000010002 */
[----:B----4-:R-:W-:-:S04]  /*0ba0*/  FFMA.FTZ R2, R9, R9, R2 ;  /* 0x0000000909027223 */ /* 0x010fc80000010002 */
[----:B-----5:R-:W-:Y:S01]  /*0bb0*/  FFMA.FTZ R2, R11, R11, R2 ;  /* 0x0000000b0b027223 */ /* 0x020fe20000010002 */
[----:B------:R-:W-:Y:S06]  /*0bc0*/  @!P0 BRA `(.L_x_377) ;  /* 0xfffffffc00b88947 */ /* 0x000fec000383ffff */
[----:B------:R-:W-:Y:S05]  /*0bd0*/  BSYNC.RECONVERGENT B1 ;  /* 0x0000000000017941 */ /* 0x000fea0003800200 */
.L_x_376:
[----:B------:R-:W-:Y:S05]  /*0be0*/  BRA `(.L_x_372) ;  /* 0x00000004002c7947 */ /* 0x000fea0003800000 */
.L_x_371:
[----:B------:R-:W0:Y:S02]  /*0bf0*/  LDC R0, c[0x0][0x3c8] ;  /* 0x0000f200ff007b82 */ /* 0x000e240000000800 */
[----:B0-----:R-:W-:-:S05]  /*0c00*/  VIMNMX R9, PT, PT, RZ, R0, PT ;  /* 0x00000000ff097248 */ /* 0x001fca0003fe0100 */
[----:B------:R-:W-:-:S05]  /*0c10*/  IMAD.IADD R5, R0, 0x1, -R9 ;  /* 0x0000000100057824 */ /* 0x000fca00078e0a09 */
        /* <DEDUP_REMOVED lines=42> */
.L_x_380:
        /* <DEDUP_REMOVED lines=9> */
.L_x_379:
[----:B------:R-:W-:Y:S05]  /*0f50*/  BSYNC.RECONVERGENT B1 ;  /* 0x0000000000017941 */ /* 0x000fea0003800200 */
.L_x_378:
[----:B------:R-:W-:Y:S05]  /*0f60*/  @!P1 BRA `(.L_x_372) ;  /* 0x00000000004c9947 */ /* 0x000fea0003800000 */
[----:B------:R-:W-:-:S07]  /*0f70*/  IMAD.WIDE R6, R9, 0x4, R22 ;  /* 0x0000000409067825 */ /* 0x000fce00078e0216 */
.L_x_381:
        /* <DEDUP_REMOVED lines=18> */
.L_x_372:
[----:B------:R-:W-:Y:S05]  /*10a0*/  BSYNC.RECONVERGENT B0 ;  /* 0x0000000000007941 */ /* 0x000fea0003800200 */
.L_x_370:
        /* <DEDUP_REMOVED lines=71> */
.L_x_383:
        /* <DEDUP_REMOVED lines=104> */
.L_x_385:
[----:B------:R-:W-:Y:S01]  /*1ba0*/  I2FP.F32.S32 R4, R0 ;  /* 0x0000000000047245 */ /* 0x000fe20000201400 */
[----:B------:R-:W0:Y:S05]  /*1bb0*/  LDCU UR4, c[0x0][0x3c0] ;  /* 0x00007800ff0477ac */ /* 0x000e2a0008000800 */
[----:B------:R-:W0:Y:S02]  /*1bc0*/  MUFU.RCP R4, R4 ;  /* 0x0000000400047308 */ /* 0x000e240000001000 */
[----:B0-----:R-:W-:-:S06]  /*1bd0*/  FFMA.FTZ R21, R4, R21, UR4 ;  /* 0x0000000404157e23 */ /* 0x001fcc0008010015 */
[----:B------:R-:W0:Y:S02]  /*1be0*/  MUFU.RSQ R21, R21 ;  /* 0x0000001500157308 */ /* 0x000e240000001400 */
[----:B0-----:R2:W-:Y:S02]  /*1bf0*/  STS [R2], R21 ;  /* 0x0000001502007388 */ /* 0x0015e40000000800 */
.L_x_384:
[----:B------:R-:W-:Y:S05]  /*1c00*/  BSYNC.RECONVERGENT B0 ;  /* 0x0000000000007941 */ /* 0x000fea0003800200 */
.L_x_382:
        /* <DEDUP_REMOVED lines=11> */
.L_x_386:
[----:B------:R-:W-:-:S04]  /*1cc0*/  IMAD.WIDE R8, R20, 0x4, R22 ;  /* 0x0000000414087825 */ /* 0x000fc800078e0216 */
[C---:B------:R-:W-:Y:S02]  /*1cd0*/  IMAD.WIDE R10, R20.reuse, 0x4, R4 ;  /* 0x00000004140a7825 */ /* 0x040fe400078e0204 */
[----:B------:R-:W0:Y:S04]  /*1ce0*/  LDG.E R9, desc[UR8][R8.64] ;  /* 0x0000000808097981 */ /* 0x000e28000c1e1900 */
[----:B------:R-:W2:Y:S01]  /*1cf0*/  LDG.E.CONSTANT R10, desc[UR8][R10.64] ;  /* 0x000000080a0a7981 */ /* 0x000ea2000c1e9900 */
[----:B-1----:R-:W-:Y:S01]  /*1d00*/  IMAD.WIDE R12, R20, 0x4, R6 ;  /* 0x00000004140c7825 */ /* 0x002fe200078e0206 */
[----:B------:R-:W-:-:S04]  /*1d10*/  IADD3 R20, PT, PT, R3, R20, RZ ;  /* 0x0000001403147210 */ /* 0x000fc80007ffe0ff */
[----:B------:R-:W-:Y:S01]  /*1d20*/  ISETP.GE.AND P0, PT, R20, R0, PT ;  /* 0x000000001400720c */ /* 0x000fe20003f06270 */
[----:B0-----:R-:W-:-:S04]  /*1d30*/  FMUL.FTZ R15, R2, R9 ;  /* 0x00000009020f7220 */ /* 0x001fc80000410000 */
[----:B--2---:R-:W-:-:S05]  /*1d40*/  FMUL.FTZ R15, R10, R15 ;  /* 0x0000000f0a0f7220 */ /* 0x004fca0000410000 */
[----:B------:R1:W-:Y:S03]  /*1d50*/  STG.E desc[UR8][R12.64], R15 ;  /* 0x0000000f0c007986 */ /* 0x0003e6000c101908 */
[----:B------:R-:W-:Y:S05]  /*1d60*/  @!P0 BRA `(.L_x_386) ;  /* 0xfffffffc00d48947 */ /* 0x000fea000383ffff */
[----:B------:R-:W-:Y:S05]  /*1d70*/  EXIT ;  /* 0x000000000000794d */ /* 0x000fea0003800000 */
        .weak           $__internal_10_$__cuda_sm20_div_s64
        .type           $__internal_10_$__cuda_sm20_div_s64,@function
        .size           $__internal_10_$__cuda_sm20_div_s64,(.L_x_1359 - $__internal_10_$__cuda_sm20_div_s64)
$__internal_10_$__cuda_sm20_div_s64:
        /* <DEDUP_REMOVED lines=83> */
[----:B------:R-:W-:Y:S06]  /*22b0*/  RET.REL.NODEC R6 `(_ZN4vllm15rms_norm_kernelIfLi1ELi4EEEvPT_PKS1_lllllS4_fii) ;  /* 0xffffffdc06507950 */ /* 0x000fec0003c3ffff */
.L_x_387:
        /* <DEDUP_REMOVED lines=12> */
.L_x_1359:


//--------------------- .text._ZN4vllm15rms_norm_kernelIfLi2ELi4EEEvPT_PKS1_lllllS4_fii --------------------------
	.section	.text._ZN4vllm15rms_norm_kernelIfLi2ELi4EEEvPT_PKS1_lllllS4_fii,"ax",@progbits
	.align	128
        .global         _ZN4vllm15rms_norm_kernelIfLi2ELi4EEEvPT_PKS1_lllllS4_fii
        .type           _ZN4vllm15rms_norm_kernelIfLi2ELi4EEEvPT_PKS1_lllllS4_fii,@function
        .size           _ZN4vllm15rms_norm_kernelIfLi2ELi4EEEvPT_PKS1_lllllS4_fii,(.L_x_1360 - _ZN4vllm15rms_norm_kernelIfLi2ELi4EEEvPT_PKS1_lllllS4_fii)
        .other          _ZN4vllm15rms_norm_kernelIfLi2ELi4EEEvPT_PKS1_lllllS4_fii,@"STO_CUDA_ENTRY STV_DEFAULT"
_ZN4vllm15rms_norm_kernelIfLi2ELi4EEEvPT_PKS1_lllllS4_fii:
.text._ZN4vllm15rms_norm_kernelIfLi2ELi4EEEvPT_PKS1_lllllS4_fii:
        /* <DEDUP_REMOVED lines=34> */
.L_x_388:
[----:B------:R-:W-:Y:S01]  /*0220*/  MOV R12, UR6 ;  /* 0x00000006000c7c02 */ /* 0x000fe20008000f00 */
[----:B------:R-:W-:Y:S01]  /*0230*/  IMAD.MOV.U32 R9, RZ, RZ, RZ ;  /* 0x000000ffff097224 */ /* 0x000fe200078e00ff */
[----:B------:R-:W-:Y:S02]  /*0240*/  MOV R8, R4 ;  /* 0x0000000400087202 */ /* 0x000fe40000000f00 */
[----:B------:R-:W-:-:S07]  /*0250*/  MOV R0, 0x270 ;  /* 0x0000027000007802 */ /* 0x000fce0000000f00 */
[----:B------:R-:W-:Y:S05]  /*0260*/  CALL.REL.NOINC `($__internal_11_$__cuda_sm20_div_s64) ;  /* 0x0000002400d87944 */ /* 0x000fea0003c00000 */
        /* <DEDUP_REMOVED lines=10> */
.L_x_389:
        /* <DEDUP_REMOVED lines=28> */
.L_x_390:
[----:B------:R-:W0:Y:S01]  /*04d0*/  LDC R8, c[0x0][0x3a8] ;  /* 0x0000ea00ff087b82 */ /* 0x000e220000000800 */
[----:B------:R-:W-:-:S07]  /*04e0*/  MOV R0, 0x510 ;  /* 0x0000051000007802 */ /* 0x000fce0000000f00 */
[----:B------:R-:W1:Y:S02]  /*04f0*/  LDC R10, c[0x0][0x3ac] ;  /* 0x0000eb00ff0a7b82 */ /* 0x000e640000000800 */
[----:B01----:R-:W-:Y:S05]  /*0500*/  CALL.REL.NOINC `($__internal_11_$__cuda_sm20_div_s64) ;  /* 0x0000002400307944 */ /* 0x003fea0003c00000 */
        /* <DEDUP_REMOVED lines=8> */
.L_x_391:
        /* <DEDUP_REMOVED lines=71> */
.L_x_397:
[----:B------:R-:W-:-:S05]  /*0a00*/  MOV R7, R5 ;  /* 0x0000000500077202 */ /* 0x000fca0000000f00 */
[----:B------:R0:W2:Y:S01]  /*0a10*/  LDG.E.64 R10, desc[UR8][R6.64] ;  /* 0x00000008060a7981 */ /* 0x0000a2000c1e1b00 */
[----:B------:R-:W-:Y:S02]  /*0a20*/  VIADD R8, R8, 0x1 ;  /* 0x0000000108087836 */ /* 0x000fe40000000000 */
[----:B------:R-:W-:-:S03]  /*0a30*/  IMAD.WIDE.U32 R4, R3, 0x8, R6 ;  /* 0x0000000803047825 */ /* 0x000fc600078e0006 */
[----:B------:R-:W-:Y:S01]  /*0a40*/  ISETP.NE.AND P0, PT, R8, RZ, PT ;  /* 0x000000ff0800720c */ /* 0x000fe20003f05270 */
[----:B------:R-:W-:Y:S01]  /*0a50*/  IMAD.IADD R2, R3, 0x1, R2 ;  /* 0x0000000103027824 */ /* 0x000fe200078e0202 */
[----:B0-----:R-:W-:Y:S01]  /*0a60*/  MOV R6, R4 ;  /* 0x0000000400067202 */ /* 0x001fe20000000f00 */
[----:B--2---:R-:W-:-:S04]  /*0a70*/  FFMA.FTZ R10, R10, R10, R15 ;  /* 0x0000000a0a0a7223 */ /* 0x004fc8000001000f */
[----:B------:R-:W-:-:S06]  /*0a80*/  FFMA.FTZ R15, R11, R11, R10 ;  /* 0x0000000b0b0f7223 */ /* 0x000fcc000001000a */
[----:B------:R-:W-:Y:S05]  /*0a90*/  @P0 BRA `(.L_x_397) ;  /* 0xfffffffc00d80947 */ /* 0x000fea000383ffff */
.L_x_396:
[----:B------:R-:W-:Y:S05]  /*0aa0*/  BSYNC.RECONVERGENT B1 ;  /* 0x0000000000017941 */ /* 0x000fea0003800200 */
.L_x_395:
[----:B------:R-:W-:Y:S05]  /*0ab0*/  @!P1 BRA `(.L_x_394) ;  /* 0x0000000c00109947 */ /* 0x000fea0003800000 */
[----:B------:R-:W-:Y:S01]  /*0ac0*/  BSSY.RECONVERGENT B1, `(.L_x_398) ;  /* 0x000001b000017945 */ /* 0x000fe20003800200 */
[C---:B------:R-:W-:Y:S01]  /*0ad0*/  LEA R8, R3.reuse, R2, 0x1 ;  /* 0x0000000203087211 */ /* 0x040fe200078e08ff */
[----:B------:R-:W-:Y:S02]  /*0ae0*/  IMAD R14, R3, 0x3, R2 ;  /* 0x00000003030e7824 */ /* 0x000fe400078e0202 */
[----:B------:R-:W-:-:S07]  /*0af0*/  IMAD.IADD R16, R2, 0x1, R3 ;  /* 0x0000000102107824 */ /* 0x000fce00078e0203 */
.L_x_399:
[----:B------:R-:W-:-:S04]  /*0b00*/  IMAD.WIDE.U32 R4, R2, 0x8, R22 ;  /* 0x0000000802047825 */ /* 0x000fc800078e0016 */
[--C-:B------:R-:W-:Y:S02]  /*0b10*/  IMAD.WIDE.U32 R6, R16, 0x8, R22.reuse ;  /* 0x0000000810067825 */ /* 0x100fe400078e0016 */
[----:B------:R-:W2:Y:S02]  /*0b20*/  LDG.E.64 R4, desc[UR8][R4.64] ;  /* 0x0000000804047981 */ /* 0x000ea4000c1e1b00 */
[--C-:B------:R-:W-:Y:S02]  /*0b30*/  IMAD.WIDE.U32 R10, R8, 0x8, R22.reuse ;  /* 0x00000008080a7825 */ /* 0x100fe400078e0016 */
[----:B------:R-:W3:Y:S02]  /*0b40*/  LDG.E.64 R6, desc[UR8][R6.64] ;  /* 0x0000000806067981 */ /* 0x000ee4000c1e1b00 */
[----:B------:R-:W-:Y:S02]  /*0b50*/  IMAD.WIDE.U32 R12, R14, 0x8, R22 ;  /* 0x000000080e0c7825 */ /* 0x000fe400078e0016 */
[----:B------:R-:W4:Y:S04]  /*0b60*/  LDG.E.64 R10, desc[UR8][R10.64] ;  /* 0x000000080a0a7981 */ /* 0x000f28000c1e1b00 */
[----:B------:R-:W5:Y:S01]  /*0b70*/  LDG.E.64 R12, desc[UR8][R12.64] ;  /* 0x000000080c0c7981 */ /* 0x000f62000c1e1b00 */
[C---:B------:R-:W-:Y:S01]  /*0b80*/  IADD3 R2, PT, PT, R3.reuse, R2, R3 ;  /* 0x0000000203027210 */ /* 0x040fe20007ffe003 */
[C---:B------:R-:W-:Y:S01]  /*0b90*/  IMAD R8, R3.reuse, 0x4, R8 ;  /* 0x0000000403087824 */ /* 0x040fe200078e0208 */
[----:B------:R-:W-:-:S02]  /*0ba0*/  LEA R16, R3, R16, 0x2 ;  /* 0x0000001003107211 */ /* 0x000fc400078e10ff */
[C---:B------:R-:W-:Y:S02]  /*0bb0*/  IADD3 R2, PT, PT, R3.reuse, R2, R3 ;  /* 0x0000000203027210 */ /* 0x040fe40007ffe003 */
[----:B------:R-:W-:Y:S02]  /*0bc0*/  LEA R14, R3, R14, 0x2 ;  /* 0x0000000e030e7211 */ /* 0x000fe400078e10ff */
[----:B------:R-:W-:Y:S01]  /*0bd0*/  ISETP.GE.AND P0, PT, R2, R9, PT ;  /* 0x000000090200720c */ /* 0x000fe20003f06270 */
[----:B--2---:R-:W-:-:S04]  /*0be0*/  FFMA.FTZ R18, R4, R4, R15 ;  /* 0x0000000404127223 */ /* 0x004fc8000001000f */
[----:B------:R-:W-:-:S04]  /*0bf0*/  FFMA.FTZ R15, R5, R5, R18 ;  /* 0x00000005050f7223 */ /* 0x000fc80000010012 */
[----:B---3--:R-:W-:-:S04]  /*0c00*/  FFMA.FTZ R18, R6, R6, R15 ;  /* 0x0000000606127223 */ /* 0x008fc8000001000f */
[----:B------:R-:W-:-:S04]  /*0c10*/  FFMA.FTZ R15, R7, R7, R18 ;  /* 0x00000007070f7223 */ /* 0x000fc80000010012 */
[----:B----4-:R-:W-:-:S04]  /*0c20*/  FFMA.FTZ R4, R10, R10, R15 ;  /* 0x0000000a0a047223 */ /* 0x010fc8000001000f */
[----:B------:R-:W-:-:S04]  /*0c30*/  FFMA.FTZ R5, R11, R11, R4 ;  /* 0x0000000b0b057223 */ /* 0x000fc80000010004 */
[----:B-----5:R-:W-:-:S04]  /*0c40*/  FFMA.FTZ R4, R12, R12, R5 ;  /* 0x0000000c0c047223 */ /* 0x020fc80000010005 */
[----:B------:R-:W-:Y:S01]  /*0c50*/  FFMA.FTZ R15, R13, R13, R4 ;  /* 0x0000000d0d0f7223 */ /* 0x000fe20000010004 */
[----:B------:R-:W-:Y:S06]  /*0c60*/  @!P0 BRA `(.L_x_399) ;  /* 0xfffffffc00a48947 */ /* 0x000fec000383ffff */
[----:B------:R-:W-:Y:S05]  /*0c70*/  BSYNC.RECONVERGENT B1 ;  /* 0x0000000000017941 */ /* 0x000fea0003800200 */
.L_x_398:
[----:B------:R-:W-:Y:S05]  /*0c80*/  BRA `(.L_x_394) ;  /* 0x00000008009c7947 */ /* 0x000fea0003800000 */
.L_x_393:
[----:B------:R-:W-:-:S05]  /*0c90*/  IMAD.MOV R2, RZ, RZ, -R22 ;  /* 0x000000ffff027224 */ /* 0x000fca00078e0a16 */
[----:B------:R-:W-:-:S04]  /*0ca0*/  SHF.R.U32.HI R2, RZ, 0x2, R2 ;  /* 0x00000002ff027819 */ /* 0x000fc80000011602 */
[----:B------:R-:W-:-:S04]  /*0cb0*/  LOP3.LUT R17, R2, 0x1, RZ, 0xc0, !PT ;  /* 0x0000000102117812 */ /* 0x000fc800078ec0ff */
[----:B------:R-:W-:-:S04]  /*0cc0*/  VIMNMX R17, PT, PT, R17, R0, PT ;  /* 0x0000000011117248 */ /* 0x000fc80003fe0100 */
[----:B------:R-:W-:-:S13]  /*0cd0*/  ISETP.GE.AND P0, PT, R20, R17, PT ;  /* 0x000000111400720c */ /* 0x000fda0003f06270 */
[----:B------:R-:W-:-:S05]  /*0ce0*/  @!P0 IMAD.WIDE.U32 R8, R20, 0x4, R22 ;  /* 0x0000000414088825 */ /* 0x000fca00078e0016 */
[----:B------:R-:W2:Y:S01]  /*0cf0*/  @!P0 LDG.E R2, desc[UR8][R8.64] ;  /* 0x0000000808028981 */ /* 0x000ea2000c1e1900 */
[C---:B------:R-:W-:Y:S01]  /*0d00*/  IADD3 R14, PT, PT, -R17.reuse, R0, RZ ;  /* 0x00000000110e7210 */ /* 0x040fe20007ffe1ff */
[----:B------:R-:W-:Y:S01]  /*0d10*/  BSSY.RECONVERGENT B1, `(.L_x_400) ;  /* 0x000005c000017945 */ /* 0x000fe20003800200 */
[----:B------:R-:W-:Y:S02]  /*0d20*/  IMAD.MOV.U32 R15, RZ, RZ, RZ ;  /* 0x000000ffff0f7224 */ /* 0x000fe400078e00ff */
[----:B------:R-:W-:Y:S01]  /*0d30*/  LEA.HI R19, R14, R14, RZ, 0x1 ;  /* 0x0000000e0e137211 */ /* 0x000fe200078f08ff */
[----:B------:R-:W-:-:S03]  /*0d40*/  IMAD.WIDE R4, R17, 0x4, R22 ;  /* 0x0000000411047825 */ /* 0x000fc600078e0216 */
[----:B------:R-:W-:-:S04]  /*0d50*/  SHF.R.S32.HI R19, RZ, 0x1, R19 ;  /* 0x00000001ff137819 */ /* 0x000fc80000011413 */
[----:B------:R-:W-:Y:S01]  /*0d60*/  ISETP.GE.AND P1, PT, R20, R19, PT ;  /* 0x000000131400720c */ /* 0x000fe20003f26270 */
[----:B--2---:R-:W-:-:S12]  /*0d70*/  @!P0 FFMA.FTZ R15, R2, R2, RZ ;  /* 0x00000002020f8223 */ /* 0x004fd800000100ff */
        /* <DEDUP_REMOVED lines=37> */
[----:B------:R-:W-:Y:S02]  /*0fd0*/  IADD3.X R9, PT, PT, R9, UR5, R7, P1, P2 ;  /* 0x0000000509097c10 */ /* 0x000fe40008fe4407 */
[----:B------:R-:W-:Y:S02]  /*0fe0*/  MOV R2, R20 ;  /* 0x0000001400027202 */ /* 0x000fe40000000f00 */
[----:B------:R-:W-:Y:S01]  /*0ff0*/  IADD3 R12, PT, PT, -R8, RZ, RZ ;  /* 0x000000ff080c7210 */ /* 0x000fe20007ffe1ff */
[----:B------:R-:W-:-:S07]  /*1000*/  IMAD.X R9, RZ, RZ, R9, P3 ;  /* 0x000000ffff097224 */ /* 0x000fce00018e0609 */
.L_x_404:
[----:B------:R-:W-:Y:S02]  /*1010*/  MOV R10, R13 ;  /* 0x0000000d000a7202 */ /* 0x000fe40000000f00 */
[----:B------:R-:W-:-:S05]  /*1020*/  MOV R11, R9 ;  /* 0x00000009000b7202 */ /* 0x000fca0000000f00 */
[----:B------:R-:W2:Y:S04]  /*1030*/  LDG.E R16, desc[UR8][R10.64+-0x4] ;  /* 0xfffffc080a107981 */ /* 0x000ea8000c1e1900 */
[----:B------:R-:W3:Y:S01]  /*1040*/  LDG.E R18, desc[UR8][R10.64] ;  /* 0x000000080a127981 */ /* 0x000ee2000c1e1900 */
[----:B------:R-:W-:Y:S01]  /*1050*/  VIADD R12, R12, 0x1 ;  /* 0x000000010c0c7836 */ /* 0x000fe20000000000 */
[C---:B------:R-:W-:Y:S01]  /*1060*/  IADD3 R2, PT, PT, R3.reuse, R2, RZ ;  /* 0x0000000203027210 */ /* 0x040fe20007ffe0ff */
[----:B------:R-:W-:-:S03]  /*1070*/  IMAD.WIDE.U32 R8, R3, 0x8, R10 ;  /* 0x0000000803087825 */ /* 0x000fc600078e000a */
[----:B------:R-:W-:Y:S02]  /*1080*/  ISETP.NE.AND P1, PT, R12, RZ, PT ;  /* 0x000000ff0c00720c */ /* 0x000fe40003f25270 */
[----:B------:R-:W-:Y:S01]  /*1090*/  MOV R13, R8 ;  /* 0x00000008000d7202 */ /* 0x000fe20000000f00 */
[----:B--2---:R-:W-:-:S04]  /*10a0*/  FFMA.FTZ R15, R16, R16, R15 ;  /* 0x00000010100f7223 */ /* 0x004fc8000001000f */
[----:B---3--:R-:W-:-:S06]  /*10b0*/  FFMA.FTZ R15, R18, R18, R15 ;  /* 0x00000012120f7223 */ /* 0x008fcc000001000f */
[----:B------:R-:W-:Y:S05]  /*10c0*/  @P1 BRA `(.L_x_404) ;  /* 0xfffffffc00d01947 */ /* 0x000fea000383ffff */
.L_x_403:
[----:B------:R-:W-:Y:S05]  /*10d0*/  BSYNC.RECONVERGENT B2 ;  /* 0x0000000000027941 */ /* 0x000fea0003800200 */
.L_x_402:
[----:B------:R-:W-:Y:S05]  /*10e0*/  @!P0 BRA `(.L_x_401) ;  /* 0x0000000000788947 */ /* 0x000fea0003800000 */
[C-C-:B------:R-:W-:Y:S01]  /*10f0*/  IMAD R16, R3.reuse, 0x2, R2.reuse ;  /* 0x0000000203107824 */ /* 0x140fe200078e0202 */
[----:B------:R-:W-:Y:S01]  /*1100*/  IADD3 R21, PT, PT, R2, R3, RZ ;  /* 0x0000000302157210 */ /* 0x000fe20007ffe0ff */
[----:B------:R-:W-:-:S07]  /*1110*/  IMAD R18, R3, 0x3, R2 ;  /* 0x0000000303127824 */ /* 0x000fce00078e0202 */
.L_x_405:
[----:B------:R-:W-:-:S05]  /*1120*/  IMAD.WIDE.U32 R8, R2, 0x8, R4 ;  /* 0x0000000802087825 */ /* 0x000fca00078e0004 */
[----:B------:R-:W2:Y:S04]  /*1130*/  LDG.E R24, desc[UR8][R8.64] ;  /* 0x0000000808187981 */ /* 0x000ea8000c1e1900 */
[----:B------:R-:W3:Y:S01]  /*1140*/  LDG.E R27, desc[UR8][R8.64+0x4] ;  /* 0x00000408081b7981 */ /* 0x000ee2000c1e1900 */
[----:B------:R-:W-:-:S05]  /*1150*/  IMAD.WIDE.U32 R10, R21, 0x8, R4 ;  /* 0x00000008150a7825 */ /* 0x000fca00078e0004 */
[----:B------:R-:W4:Y:S01]  /*1160*/  LDG.E R26, desc[UR8][R10.64] ;  /* 0x000000080a1a7981 */ /* 0x000f22000c1e1900 */
[----:B------:R-:W-:-:S03]  /*1170*/  IMAD.WIDE.U32 R12, R16, 0x8, R4 ;  /* 0x00000008100c7825 */ /* 0x000fc600078e0004 */
[----:B------:R-:W5:Y:S04]  /*1180*/  LDG.E R29, desc[UR8][R10.64+0x4] ;  /* 0x000004080a1d7981 */ /* 0x000f68000c1e1900 */
[----:B------:R-:W5:Y:S04]  /*1190*/  LDG.E R28, desc[UR8][R12.64] ;  /* 0x000000080c1c7981 */ /* 0x000f68000c1e1900 */
[----:B------:R-:W5:Y:S01]  /*11a0*/  LDG.E R12, desc[UR8][R12.64+0x4] ;  /* 0x000004080c0c7981 */ /* 0x000f62000c1e1900 */
[----:B--2---:R-:W-:Y:S01]  /*11b0*/  FFMA.FTZ R15, R24, R24, R15 ;  /* 0x00000018180f7223 */ /* 0x004fe2000001000f */
[----:B------:R-:W-:-:S04]  /*11c0*/  IMAD.WIDE.U32 R24, R18, 0x8, R4 ;  /* 0x0000000812187825 */ /* 0x000fc800078e0004 */
[----:B---3--:R-:W-:Y:S02]  /*11d0*/  FFMA.FTZ R27, R27, R27, R15 ;  /* 0x0000001b1b1b7223 */ /* 0x008fe4000001000f */
[----:B------:R-:W2:Y:S04]  /*11e0*/  LDG.E R15, desc[UR8][R24.64] ;  /* 0x00000008180f7981 */ /* 0x000ea8000c1e1900 */
[----:B------:R-:W3:Y:S01]  /*11f0*/  LDG.E R9, desc[UR8][R24.64+0x4] ;  /* 0x0000040818097981 */ /* 0x000ee2000c1e1900 */
[C---:B------:R-:W-:Y:S01]  /*1200*/  IADD3 R2, PT, PT, R3.reuse, R2, R3 ;  /* 0x0000000203027210 */ /* 0x040fe20007ffe003 */
[----:B----4-:R-:W-:Y:S01]  /*1210*/  FFMA.FTZ R26, R26, R26, R27 ;  /* 0x0000001a1a1a7223 */ /* 0x010fe2000001001b */
[C---:B------:R-:W-:Y:S01]  /*1220*/  LEA R21, R3.reuse, R21, 0x2 ;  /* 0x0000001503157211 */ /* 0x040fe200078e10ff */
[C---:B------:R-:W-:Y:S01]  /*1230*/  IMAD R16, R3.reuse, 0x4, R16 ;  /* 0x0000000403107824 */ /* 0x040fe200078e0210 */
[----:B------:R-:W-:Y:S01]  /*1240*/  IADD3 R2, PT, PT, R3, R2, R3 ;  /* 0x0000000203027210 */ /* 0x000fe20007ffe003 */
[----:B-----5:R-:W-:Y:S01]  /*1250*/  FFMA.FTZ R29, R29, R29, R26 ;  /* 0x0000001d1d1d7223 */ /* 0x020fe2000001001a */
[----:B------:R-:W-:-:S02]  /*1260*/  LEA R18, R3, R18, 0x2 ;  /* 0x0000001203127211 */ /* 0x000fc400078e10ff */
[----:B------:R-:W-:Y:S01]  /*1270*/  ISETP.GE.AND P0, PT, R2, R19, PT ;  /* 0x000000130200720c */ /* 0x000fe20003f06270 */
[----:B------:R-:W-:-:S04]  /*1280*/  FFMA.FTZ R29, R28, R28, R29 ;  /* 0x0000001c1c1d7223 */ /* 0x000fc8000001001d */
[----:B------:R-:W-:-:S04]  /*1290*/  FFMA.FTZ R12, R12, R12, R29 ;  /* 0x0000000c0c0c7223 */ /* 0x000fc8000001001d */
[----:B--2---:R-:W-:-:S04]  /*12a0*/  FFMA.FTZ R12, R15, R15, R12 ;  /* 0x0000000f0f0c7223 */ /* 0x004fc8000001000c */
[----:B---3--:R-:W-:Y:S01]  /*12b0*/  FFMA.FTZ R15, R9, R9, R12 ;  /* 0x00000009090f7223 */ /* 0x008fe2000001000c */
[----:B------:R-:W-:Y:S06]  /*12c0*/  @!P0 BRA `(.L_x_405) ;  /* 0xfffffffc00948947 */ /* 0x000fec000383ffff */
.L_x_401:
[----:B------:R-:W-:Y:S05]  /*12d0*/  BSYNC.RECONVERGENT B1 ;  /* 0x0000000000017941 */ /* 0x000fea0003800200 */
.L_x_400:
[----:B------:R-:W-:-:S04]  /*12e0*/  LEA R2, R19, R20, 0x1 ;  /* 0x0000001413027211 */ /* 0x000fc800078e08ff */
        /* <DEDUP_REMOVED lines=9> */
[----:B0-----:R-:W-:-:S06]  /*1380*/  VIADD R8, R13, 0xffffffe ;  /* 0x0ffffffe0d087836 */ /* 0x001fcc0000000000 */
        /* <DEDUP_REMOVED lines=11> */
[----:B------:R-:W-:Y:S01]  /*1440*/  @P0 IADD3 R10, PT, PT, R10, -R3, RZ ;  /* 0x800000030a0a0210 */ /* 0x000fe20007ffe0ff */
[----:B------:R-:W-:-:S03]  /*1450*/  @P0 VIADD R9, R9, 0x1 ;  /* 0x0000000109090836 */ /* 0x000fc60000000000 */
        /* <DEDUP_REMOVED lines=8> */
[----:B------:R-:W-:Y:S02]  /*14e0*/  VIADD R9, R9, 0x1 ;  /* 0x0000000109097836 */ /* 0x000fe40000000000 */
[----:B------:R-:W-:-:S03]  /*14f0*/  IMAD.WIDE R6, R17, 0x4, R6 ;  /* 0x0000000411067825 */ /* 0x000fc600078e0206 */
[----:B------:R-:W-:Y:S02]  /*1500*/  LOP3.LUT R9, R9, 0x3, RZ, 0xc0, !PT ;  /* 0x0000000309097812 */ /* 0x000fe400078ec0ff */
[----:B------:R-:W-:Y:S02]  /*1510*/  IADD3 R8, P0, PT, R6, UR4, RZ ;  /* 0x0000000406087c10 */ /* 0x000fe4000ff1e0ff */
[----:B------:R-:W-:Y:S02]  /*1520*/  IADD3 R10, PT, PT, -R9, RZ, RZ ;  /* 0x000000ff090a7210 */ /* 0x000fe40007ffe1ff */
[----:B------:R-:W-:-:S09]  /*1530*/  IADD3.X R9, PT, PT, R7, UR5, RZ, P0, !PT ;  /* 0x0000000507097c10 */ /* 0x000fd200087fe4ff */
.L_x_408:
[----:B------:R-:W-:-:S06]  /*1540*/  IMAD.WIDE R6, R2, 0x4, R8 ;  /* 0x0000000402067825 */ /* 0x000fcc00078e0208 */
[----:B------:R-:W2:Y:S01]  /*1550*/  LDG.E R6, desc[UR8][R6.64] ;  /* 0x0000000806067981 */ /* 0x000ea2000c1e1900 */
[----:B------:R-:W-:Y:S01]  /*1560*/  IADD3 R10, PT, PT, R10, 0x1, RZ ;  /* 0x000000010a0a7810 */ /* 0x000fe20007ffe0ff */
[----:B------:R-:W-:-:S03]  /*1570*/  IMAD.IADD R2, R3, 0x1, R2 ;  /* 0x0000000103027824 */ /* 0x000fc600078e0202 */
[----:B------:R-:W-:Y:S01]  /*1580*/  ISETP.NE.AND P0, PT, R10, RZ, PT ;  /* 0x000000ff0a00720c */ /* 0x000fe20003f05270 */
[----:B--2---:R-:W-:-:S12]  /*1590*/  FFMA.FTZ R15, R6, R6, R15 ;  /* 0x00000006060f7223 */ /* 0x004fd8000001000f */
[----:B------:R-:W-:Y:S05]  /*15a0*/  @P0 BRA `(.L_x_408) ;  /* 0xfffffffc00e40947 */ /* 0x000fea000383ffff */
.L_x_407:
[----:B------:R-:W-:Y:S05]  /*15b0*/  BSYNC.RECONVERGENT B1 ;  /* 0x0000000000017941 */ /* 0x000fea0003800200 */
.L_x_406:
[----:B------:R-:W-:Y:S05]  /*15c0*/  @!P1 BRA `(.L_x_394) ;  /* 0x00000000004c9947 */ /* 0x000fea0003800000 */
[----:B------:R-:W-:-:S07]  /*15d0*/  SHF.L.U32 R17, R3, 0x2, RZ ;  /* 0x0000000203117819 */ /* 0x000fce00000006ff */
.L_x_409:
[----:B------:R-:W-:-:S03]  /*15e0*/  IMAD.WIDE R10, R2, 0x4, R4 ;  /* 0x00000004020a7825 */ /* 0x000fc600078e0204 */
[----:B------:R-:W-:-:S03]  /*15f0*/  IADD3 R12, P0, PT, R17, R10, RZ ;  /* 0x0000000a110c7210 */ /* 0x000fc60007f1e0ff */
[----:B------:R-:W2:Y:S01]  /*1600*/  LDG.E R10, desc[UR8][R10.64] ;  /* 0x000000080a0a7981 */ /* 0x000ea2000c1e1900 */
[----:B------:R-:W-:Y:S02]  /*1610*/  IADD3.X R13, PT, PT, RZ, R11, RZ, P0, !PT ;  /* 0x0000000bff0d7210 */ /* 0x000fe400007fe4ff */
[----:B------:R-:W-:-:S03]  /*1620*/  IADD3 R6, P0, PT, R17, R12, RZ ;  /* 0x0000000c11067210 */ /* 0x000fc60007f1e0ff */
[----:B------:R-:W3:Y:S02]  /*1630*/  LDG.E R12, desc[UR8][R12.64] ;  /* 0x000000080c0c7981 */ /* 0x000ee4000c1e1900 */
[----:B------:R-:W-:Y:S01]  /*1640*/  IMAD.X R7, RZ, RZ, R13, P0 ;  /* 0x000000ffff077224 */ /* 0x000fe200000e060d */
[----:B------:R-:W-:-:S04]  /*1650*/  IADD3 R8, P0, PT, R17, R6, RZ ;  /* 0x0000000611087210 */ /* 0x000fc80007f1e0ff */
[----:B------:R-:W-:Y:S01]  /*1660*/  IADD3.X R9, PT, PT, RZ, R7, RZ, P0, !PT ;  /* 0x00000007ff097210 */ /* 0x000fe200007fe4ff */
        /* <DEDUP_REMOVED lines=9> */
.L_x_394:
[----:B------:R-:W-:Y:S05]  /*1700*/  BSYNC.RECONVERGENT B0 ;  /* 0x0000000000007941 */ /* 0x000fea0003800200 */
.L_x_392:
        /* <DEDUP_REMOVED lines=14> */
[----:B------:R-:W-:Y:S01]  /*17f0*/  @!P1 LOP3.LUT R2, R2, 0x7c, RZ, 0xc0, !PT ;  /* 0x0000007c02029812 */ /* 0x000fe200078ec0ff */
[----:B0-----:R-:W-:Y:S02]  /*1800*/  @P0 FADD R4, R5, R4 ;  /* 0x0000000405040221 */ /* 0x001fe40000000000 */
[----:B-1----:R-:W-:-:S03]  /*1810*/  @!P1 LEA R5, R9, R8, 0x18 ;  /* 0x0000000809059211 */ /* 0x002fc600078ec0ff */
[----:B------:R-:W0:Y:S01]  /*1820*/  SHFL.DOWN P0, R7, R4, 0x8, 0x1f ;  /* 0x09001f0004077f89 */ /* 0x000e220000000000 */
[----:B------:R-:W-:Y:S01]  /*1830*/  @!P1 IADD3 R5, PT, PT, R2, R5, RZ ;  /* 0x0000000502059210 */ /* 0x000fe20007ffe0ff */
        /* <DEDUP_REMOVED lines=13> */
[----:B------:R-:W3:Y:S01]  /*1910*/  LDS.128 R16, [R2+0x40] ;  /* 0x0000400002107984 */ /* 0x000ee20000000c00 */
[----:B0-----:R-:W-:-:S03]  /*1920*/  FADD.FTZ R12, R6, R12 ;  /* 0x0000000c060c7221 */ /* 0x001fc60000010000 */
[----:B-1----:R-:W0:Y:S01]  /*1930*/  LDS.128 R4, [R2+0x50] ;  /* 0x0000500002047984 */ /* 0x002e220000000c00 */
        /* <DEDUP_REMOVED lines=26> */
[----:B0-----:R-:W-:-:S04]  /*1ae0*/  FADD.FTZ R16, R11, R16 ;  /* 0x000000100b107221 */ /* 0x001fc80000010000 */
[----:B------:R-:W-:-:S04]  /*1af0*/  FADD.FTZ R17, R16, R17 ;  /* 0x0000001110117221 */ /* 0x000fc80000010000 */
[----:B------:R-:W-:-:S04]  /*1b00*/  FADD.FTZ R18, R17, R18 ;  /* 0x0000001211127221 */ /* 0x000fc80000010000 */
[----:B------:R-:W-:-:S04]  /*1b10*/  FADD.FTZ R19, R18, R19 ;  /* 0x0000001312137221 */ /* 0x000fc80000010000 */
[----:B-1----:R-:W-:-:S04]  /*1b20*/  FADD.FTZ R4, R19, R4 ;  /* 0x0000000413047221 */ /* 0x002fc80000010000 */
[----:B------:R-:W-:-:S04]  /*1b30*/  FADD.FTZ R5, R4, R5 ;  /* 0x0000000504057221 */ /* 0x000fc80000010000 */
[----:B------:R-:W-:-:S04]  /*1b40*/  FADD.FTZ R6, R5, R6 ;  /* 0x0000000605067221 */ /* 0x000fc80000010000 */
[----:B------:R-:W-:-:S04]  /*1b50*/  FADD.FTZ R6, R6, R7 ;  /* 0x0000000706067221 */ /* 0x000fc80000010000 */
[----:B--2---:R-:W-:Y:S01]  /*1b60*/  FADD.FTZ R21, R6, R9 ;  /* 0x0000000906157221 */ /* 0x004fe20000010000 */
[----:B------:R-:W-:Y:S06]  /*1b70*/  BRA `(.L_x_413) ;  /* 0x0000000400a07947 */ /* 0x000fec0003800000 */
.L_x_411:
        /* <DEDUP_REMOVED lines=82> */
[----:B------:R-:W-:Y:S01]  /*20a0*/  ISETP.GT.U32.AND P0, PT, R3, 0x2c0, PT ;  /* 0x000002c00300780c */ /* 0x000fe20003f04070 */
        /* <DEDUP_REMOVED lines=21> */
.L_x_413:
[----:B------:R-:W-:Y:S01]  /*2200*/  I2FP.F32.S32 R4, R0 ;  /* 0x0000000000047245 */ /* 0x000fe20000201400 */
[----:B------:R-:W0:Y:S05]  /*2210*/  LDCU UR4, c[0x0][0x3c0] ;  /* 0x00007800ff0477ac */ /* 0x000e2a0008000800 */
[----:B------:R-:W0:Y:S02]  /*2220*/  MUFU.RCP R4, R4 ;  /* 0x0000000400047308 */ /* 0x000e240000001000 */
[----:B0-----:R-:W-:-:S06]  /*2230*/  FFMA.FTZ R21, R4, R21, UR4 ;  /* 0x0000000404157e23 */ /* 0x001fcc0008010015 */
[----:B------:R-:W0:Y:S02]  /*2240*/  MUFU.RSQ R21, R21 ;  /* 0x0000001500157308 */ /* 0x000e240000001400 */
[----:B0-----:R2:W-:Y:S02]  /*2250*/  STS [R2], R21 ;  /* 0x0000001502007388 */ /* 0x0015e40000000800 */
.L_x_412:
[----:B------:R-:W-:Y:S05]  /*2260*/  BSYNC.RECONVERGENT B0 ;  /* 0x0000000000007941 */ /* 0x000fea0003800200 */
.L_x_410:
[----:B------:R-:W-:Y:S01]  /*2270*/  BAR.SYNC.DEFER_BLOCKING 0x0 ;  /* 0x0000000000007b1d */ /* 0x000fe20000010000 */
[C---:B------:R-:W-:Y:S01]  /*2280*/  LEA.HI R9, R0.reuse, R0, RZ, 0x1 ;  /* 0x0000000000097211 */ /* 0x040fe200078f08ff */
[----:B------:R-:W-:-:S03]  /*2290*/  IMAD R7, R0, UR6, RZ ;  /* 0x0000000600077c24 */ /* 0x000fc6000f8e02ff */
[----:B------:R-:W-:-:S04]  /*22a0*/  SHF.R.S32.HI R9, RZ, 0x1, R9 ;  /* 0x00000001ff097819 */ /* 0x000fc80000011409 */
[----:B------:R-:W-:-:S13]  /*22b0*/  ISETP.GE.AND P0, PT, R20, R9, PT ;  /* 0x000000091400720c */ /* 0x000fda0003f06270 */
[----:B------:R-:W-:Y:S05]  /*22c0*/  @P0 EXIT ;  /* 0x000000000000094d */ /* 0x000fea0003800000 */
[----:B-1----:R-:W1:Y:S01]  /*22d0*/  I2F.U32.RP R6, R3 ;  /* 0x0000000300067306 */ /* 0x002e620000209000 */
[----:B--2---:R-:W-:Y:S01]  /*22e0*/  IADD3 R2, PT, PT, R20, R3, RZ ;  /* 0x0000000314027210 */ /* 0x004fe20007ffe0ff */
[----:B------:R-:W2:Y:S01]  /*22f0*/  S2UR UR5, SR_CgaCtaId ;  /* 0x00000000000579c3 */ /* 0x000ea20000008800 */
[----:B------:R-:W-:Y:S01]  /*2300*/  ISETP.NE.U32.AND P2, PT, R3, RZ, PT ;  /* 0x000000ff0300720c */ /* 0x000fe20003f45070 */
[----:B------:R-:W-:Y:S01]  /*2310*/  UMOV UR4, 0x400 ;  /* 0x0000040000047882 */ /* 0x000fe20000000000 */
[CC--:B------:R-:W-:Y:S01]  /*2320*/  ISETP.GE.U32.AND P0, PT, R2.reuse, R9.reuse, PT ;  /* 0x000000090200720c */ /* 0x0c0fe20003f06070 */
[----:B------:R-:W3:Y:S01]  /*2330*/  LDCU.64 UR6, c[0x0][0x3b8] ;  /* 0x00007700ff0677ac */ /* 0x000ee20008000a00 */
[----:B------:R-:W-:Y:S01]  /*2340*/  VIMNMX.U32 R0, PT, PT, R2, R9, !PT ;  /* 0x0000000902007248 */ /* 0x000fe20007fe0000 */
[----:B------:R-:W-:Y:S01]  /*2350*/  BSSY.RECONVERGENT B0, `(.L_x_414) ;  /* 0x0000032000007945 */ /* 0x000fe20003800200 */
[----:B------:R-:W-:-:S04]  /*2360*/  SEL R11, RZ, 0x1, P0 ;  /* 0x00000001ff0b7807 */ /* 0x000fc80000000000 */
[----:B------:R-:W-:Y:S01]  /*2370*/  IADD3 R0, PT, PT, R0, -R2, -R11 ;  /* 0x8000000200007210 */ /* 0x000fe20007ffe80b */
[----:B-1----:R-:W0:Y:S01]  /*2380*/  MUFU.RCP R6, R6 ;  /* 0x0000000600067308 */ /* 0x002e220000001000 */
[----:B--2---:R-:W-:Y:S01]  /*2390*/  ULEA UR4, UR5, UR4, 0x18 ;  /* 0x0000000405047291 */ /* 0x004fe2000f8ec0ff */
        /* <DEDUP_REMOVED lines=26> */
[----:B------:R-:W-:Y:S02]  /*2540*/  IMAD R20, R2, R3, R20 ;  /* 0x0000000302147224 */ /* 0x000fe400078e0214 */
[----:B------:R-:W-:-:S07]  /*2550*/  IMAD.MOV R2, RZ, RZ, -R2 ;  /* 0x000000ffff027224 */ /* 0x000fce00078e0a02 */
.L_x_416:
[C---:B------:R-:W-:Y:S02]  /*2560*/  IADD3 R10, P1, PT, R6.reuse, R22, RZ ;  /* 0x00000016060a7210 */ /* 0x040fe40007f3e0ff */
[----:B------:R-:W-:Y:S02]  /*2570*/  IADD3 R12, P2, PT, R6, UR6, RZ ;  /* 0x00000006060c7c10 */ /* 0x000fe4000ff5e0ff */
[C---:B------:R-:W-:Y:S02]  /*2580*/  IADD3.X R11, PT, PT, R7.reuse, R23, RZ, P1, !PT ;  /* 0x00000017070b7210 */ /* 0x040fe40000ffe4ff */
[----:B------:R-:W-:-:S04]  /*2590*/  IADD3.X R13, PT, PT, R7, UR7, RZ, P2, !PT ;  /* 0x00000007070d7c10 */ /* 0x000fc800097fe4ff */
[----:B------:R-:W0:Y:S04]  /*25a0*/  LDG.E.64 R10, desc[UR8][R10.64] ;  /* 0x000000080a0a7981 */ /* 0x000e28000c1e1b00 */
[----:B------:R-:W2:Y:S01]  /*25b0*/  LDG.E.64.CONSTANT R12, desc[UR8][R12.64] ;  /* 0x000000080c0c7981 */ /* 0x000ea2000c1e9b00 */
[----:B-1----:R-:W-:Y:S01]  /*25c0*/  IADD3 R14, P1, PT, R4, R6, RZ ;  /* 0x00000006040e7210 */ /* 0x002fe20007f3e0ff */
[----:B------:R-:W-:-:S03]  /*25d0*/  VIADD R2, R2, 0x1 ;  /* 0x0000000102027836 */ /* 0x000fc60000000000 */
[----:B------:R-:W-:Y:S01]  /*25e0*/  IADD3.X R15, PT, PT, R5, R7, RZ, P1, !PT ;  /* 0x00000007050f7210 */ /* 0x000fe20000ffe4ff */
[----:B------:R-:W-:Y:S01]  /*25f0*/  IMAD.WIDE.U32 R6, R3, 0x8, R6 ;  /* 0x0000000803067825 */ /* 0x000fe200078e0006 */
[----:B------:R-:W-:-:S03]  /*2600*/  ISETP.NE.AND P1, PT, R2, RZ, PT ;  /* 0x000000ff0200720c */ /* 0x000fc60003f25270 */
[C---:B0-----:R-:W-:Y:S01]  /*2610*/  FMUL.FTZ R17, R0.reuse, R10 ;  /* 0x0000000a00117220 */ /* 0x041fe20000410000 */
[----:B------:R-:W-:-:S03]  /*2620*/  FMUL.FTZ R8, R0, R11 ;  /* 0x0000000b00087220 */ /* 0x000fc60000410000 */
[----:B--2---:R-:W-:Y:S01]  /*2630*/  FMUL.FTZ R16, R12, R17 ;  /* 0x000000110c107220 */ /* 0x004fe20000410000 */
[----:B------:R-:W-:-:S05]  /*2640*/  FMUL.FTZ R17, R13, R8 ;  /* 0x000000080d117220 */ /* 0x000fca0000410000 */
[----:B------:R1:W-:Y:S01]  /*2650*/  STG.E.64 desc[UR8][R14.64], R16 ;  /* 0x000000100e007986 */ /* 0x0003e2000c101b08 */
[----:B------:R-:W-:Y:S05]  /*2660*/  @P1 BRA `(.L_x_416) ;  /* 0xfffffffc00bc1947 */ /* 0x000fea000383ffff */
.L_x_415:
[----:B------:R-:W-:Y:S05]  /*2670*/  BSYNC.RECONVERGENT B0 ;  /* 0x0000000000007941 */ /* 0x000fea0003800200 */
.L_x_414:
[----:B------:R-:W-:Y:S05]  /*2680*/  @!P0 EXIT ;  /* 0x000000000000894d */ /* 0x000fea0003800000 */
[----:B------:R-:W2:Y:S01]  /*2690*/  LDC.64 R6, c[0x0][0x3b8] ;  /* 0x0000ee00ff067b82 */ /* 0x000ea20000000a00 */
[C---:B------:R-:W-:Y:S01]  /*26a0*/  LEA R11, R3.reuse, R20, 0x1 ;  /* 0x00000014030b7211 */ /* 0x040fe200078e08ff */
[----:B------:R-:W-:Y:S01]  /*26b0*/  IMAD R13, R3, 0x3, R20 ;  /* 0x00000003030d7824 */ /* 0x000fe200078e0214 */
[----:B-1----:R-:W-:-:S07]  /*26c0*/  IADD3 R15, PT, PT, R20, R3, RZ ;  /* 0x00000003140f7210 */ /* 0x002fce0007ffe0ff */
.L_x_417:
[----:B-1----:R-:W-:-:S04]  /*26d0*/  IMAD.WIDE.U32 R28, R20, 0x8, R22 ;  /* 0x00000008141c7825 */ /* 0x002fc800078e0016 */
[C---:B--2---:R-:W-:Y:S02]  /*26e0*/  IMAD.WIDE.U32 R18, R20.reuse, 0x8, R6 ;  /* 0x0000000814127825 */ /* 0x044fe400078e0006 */
[----:B------:R-:W0:Y:S04]  /*26f0*/  LDG.E.64 R28, desc[UR8][R28.64] ;  /* 0x000000081c1c7981 */ /* 0x000e28000c1e1b00 */
[----:B------:R-:W2:Y:S01]  /*2700*/  LDG.E.64.CONSTANT R18, desc[UR8][R18.64] ;  /* 0x0000000812127981 */ /* 0x000ea2000c1e9b00 */
[----:B------:R-:W-:-:S04]  /*2710*/  IMAD.WIDE.U32 R16, R20, 0x8, R4 ;  /* 0x0000000814107825 */ /* 0x000fc800078e0004 */
[----:B------:R-:W-:-:S06]  /*2720*/  IMAD.WIDE.U32 R26, R15, 0x8, R6 ;  /* 0x000000080f1a7825 */ /* 0x000fcc00078e0006 */
[----:B------:R-:W3:Y:S01]  /*2730*/  LDG.E.64.CONSTANT R26, desc[UR8][R26.64] ;  /* 0x000000081a1a7981 */ /* 0x000ee2000c1e9b00 */
[C---:B0-----:R-:W-:Y:S01]  /*2740*/  FMUL.FTZ R21, R0.reuse, R28 ;  /* 0x0000001c00157220 */ /* 0x041fe20000410000 */
[----:B------:R-:W-:-:S03]  /*2750*/  FMUL.FTZ R2, R0, R29 ;  /* 0x0000001d00027220 */ /* 0x000fc60000410000 */
[----:B--2---:R-:W-:Y:S01]  /*2760*/  FMUL.FTZ R24, R18, R21 ;  /* 0x0000001512187220 */ /* 0x004fe20000410000 */
[----:B------:R-:W-:Y:S01]  /*2770*/  FMUL.FTZ R25, R19, R2 ;  /* 0x0000000213197220 */ /* 0x000fe20000410000 */
[----:B------:R-:W-:-:S04]  /*2780*/  IMAD.WIDE.U32 R18, R15, 0x8, R22 ;  /* 0x000000080f127825 */ /* 0x000fc800078e0016 */
[----:B------:R0:W-:Y:S04]  /*2790*/  STG.E.64 desc[UR8][R16.64], R24 ;  /* 0x0000001810007986 */ /* 0x0001e8000c101b08 */
[----:B------:R-:W2:Y:S01]  /*27a0*/  LDG.E.64 R18, desc[UR8][R18.64] ;  /* 0x0000000812127981 */ /* 0x000ea2000c1e1b00 */
[----:B0-----:R-:W-:-:S04]  /*27b0*/  IMAD.WIDE.U32 R16, R11, 0x8, R22 ;  /* 0x000000080b107825 */ /* 0x001fc800078e0016 */
[C---:B--2---:R-:W-:Y:S01]  /*27c0*/  FMUL.FTZ R21, R0.reuse, R18 ;  /* 0x0000001200157220 */ /* 0x044fe20000410000 */
[----:B------:R-:W-:Y:S01]  /*27d0*/  FMUL.FTZ R2, R0, R19 ;  /* 0x0000001300027220 */ /* 0x000fe20000410000 */
[----:B------:R-:W-:-:S04]  /*27e0*/  IMAD.WIDE.U32 R18, R15, 0x8, R4 ;  /* 0x000000080f127825 */ /* 0x000fc800078e0004 */
[----:B---3--:R-:W-:Y:S01]  /*27f0*/  FMUL.FTZ R28, R26, R21 ;  /* 0x000000151a1c7220 */ /* 0x008fe20000410000 */
[----:B------:R-:W-:Y:S01]  /*2800*/  FMUL.FTZ R29, R27, R2 ;  /* 0x000000021b1d7220 */ /* 0x000fe20000410000 */
[----:B------:R-:W-:-:S04]  /*2810*/  IMAD.WIDE.U32 R26, R11, 0x8, R6 ;  /* 0x000000080b1a7825 */ /* 0x000fc800078e0006 */
[----:B------:R0:W-:Y:S04]  /*2820*/  STG.E.64 desc[UR8][R18.64], R28 ;  /* 0x0000001c12007986 */ /* 0x0001e8000c101b08 */
[----:B------:R-:W2:Y:S04]  /*2830*/  LDG.E.64 R16, desc[UR8][R16.64] ;  /* 0x0000000810107981 */ /* 0x000ea8000c1e1b00 */
[----:B------:R1:W3:Y:S01]  /*2840*/  LDG.E.64.CONSTANT R24, desc[UR8][R26.64] ;  /* 0x000000081a187981 */ /* 0x0002e2000c1e9b00 */
[----:B0-----:R-:W-:-:S04]  /*2850*/  IMAD.WIDE.U32 R18, R13, 0x8, R22 ;  /* 0x000000080d127825 */ /* 0x001fc800078e0016 */
[----:B-1----:R-:W-:-:S04]  /*2860*/  IMAD.WIDE.U32 R26, R13, 0x8, R6 ;  /* 0x000000080d1a7825 */ /* 0x002fc800078e0006 */
[C---:B--2---:R-:W-:Y:S01]  /*2870*/  FMUL.FTZ R21, R0.reuse, R16 ;  /* 0x0000001000157220 */ /* 0x044fe20000410000 */
[----:B------:R-:W-:Y:S01]  /*2880*/  FMUL.FTZ R2, R0, R17 ;  /* 0x0000001100027220 */ /* 0x000fe20000410000 */
[----:B------:R-:W-:-:S04]  /*2890*/  IMAD.WIDE.U32 R16, R11, 0x8, R4 ;  /* 0x000000080b107825 */ /* 0x000fc800078e0004 */
[----:B---3--:R-:W-:Y:S01]  /*28a0*/  FMUL.FTZ R24, R24, R21 ;  /* 0x0000001518187220 */ /* 0x008fe20000410000 */
[----:B------:R-:W-:-:S05]  /*28b0*/  FMUL.FTZ R25, R25, R2 ;  /* 0x0000000219197220 */ /* 0x000fca0000410000 */
[----:B------:R1:W-:Y:S04]  /*28c0*/  STG.E.64 desc[UR8][R16.64], R24 ;  /* 0x0000001810007986 */ /* 0x0003e8000c101b08 */
[----:B------:R-:W2:Y:S04]  /*28d0*/  LDG.E.64 R28, desc[UR8][R18.64] ;  /* 0x00000008121c7981 */ /* 0x000ea8000c1e1b00 */
[----:B------:R-:W3:Y:S01]  /*28e0*/  LDG.E.64.CONSTANT R18, desc[UR8][R26.64] ;  /* 0x000000081a127981 */ /* 0x000ee2000c1e9b00 */
[----:B------:R-:W-:-:S04]  /*28f0*/  IADD3 R20, PT, PT, R3, R20, R3 ;  /* 0x0000001403147210 */ /* 0x000fc80007ffe003 */
[----:B------:R-:W-:-:S04]  /*2900*/  IADD3 R20, PT, PT, R3, R20, R3 ;  /* 0x0000001403147210 */ /* 0x000fc80007ffe003 */
[----:B------:R-:W-:Y:S01]  /*2910*/  ISETP.GE.AND P0, PT, R20, R9, PT ;  /* 0x000000091400720c */ /* 0x000fe20003f06270 */
[C---:B------:R-:W-:Y:S01]  /*2920*/  IMAD R11, R3.reuse, 0x4, R11 ;  /* 0x00000004030b7824 */ /* 0x040fe200078e020b */
[----:B------:R-:W-:Y:S01]  /*2930*/  LEA R15, R3, R15, 0x2 ;  /* 0x0000000f030f7211 */ /* 0x000fe200078e10ff */
[C---:B--2---:R-:W-:Y:S01]  /*2940*/  FMUL.FTZ R21, R0.reuse, R28 ;  /* 0x0000001c00157220 */ /* 0x044fe20000410000 */
[----:B------:R-:W-:Y:S01]  /*2950*/  FMUL.FTZ R2, R0, R29 ;  /* 0x0000001d00027220 */ /* 0x000fe20000410000 */
[----:B------:R-:W-:-:S04]  /*2960*/  IMAD.WIDE.U32 R28, R13, 0x8, R4 ;  /* 0x000000080d1c7825 */ /* 0x000fc800078e0004 */
[----:B---3--:R-:W-:Y:S01]  /*2970*/  FMUL.FTZ R18, R18, R21 ;  /* 0x0000001512127220 */ /* 0x008fe20000410000 */
[----:B------:R-:W-:-:S05]  /*2980*/  FMUL.FTZ R19, R19, R2 ;  /* 0x0000000213137220 */ /* 0x000fca0000410000 */
[----:B------:R1:W-:Y:S01]  /*2990*/  STG.E.64 desc[UR8][R28.64], R18 ;  /* 0x000000121c007986 */ /* 0x0003e2000c101b08 */
[----:B------:R-:W-:Y:S01]  /*29a0*/  LEA R13, R3, R13, 0x2 ;  /* 0x0000000d030d7211 */ /* 0x000fe200078e10ff */
[----:B------:R-:W-:Y:S06]  /*29b0*/  @!P0 BRA `(.L_x_417) ;  /* 0xfffffffc00448947 */ /* 0x000fec000383ffff */
[----:B------:R-:W-:Y:S05]  /*29c0*/  EXIT ;  /* 0x000000000000794d */ /* 0x000fea0003800000 */
        .weak           $__internal_11_$__cuda_sm20_div_s64
        .type           $__internal_11_$__cuda_sm20_div_s64,@function
        .size           $__internal_11_$__cuda_sm20_div_s64,(.L_x_1360 - $__internal_11_$__cuda_sm20_div_s64)
$__internal_11_$__cuda_sm20_div_s64:
        /* <DEDUP_REMOVED lines=83> */
[----:B------:R-:W-:Y:S06]  /*2f00*/  RET.REL.NODEC R6 `(_ZN4vllm15rms_norm_kernelIfLi2ELi4EEEvPT_PKS1_lllllS4_fii) ;  /* 0xffffffd0063c7950 */ /* 0x000fec0003c3ffff */
.L_x_418:
        /* <DEDUP_REMOVED lines=15> */
.L_x_1360:


//--------------------- .text._ZN4vllm15rms_norm_kernelIfLi4ELi4EEEvPT_PKS1_lllllS4_fii --------------------------
	.section	.text._ZN4vllm15rms_norm_kernelIfLi4ELi4EEEvPT_PKS1_lllllS4_fii,"ax",@progbits
	.align	128
        .global         _ZN4vllm15rms_norm_kernelIfLi4ELi4EEEvPT_PKS1_lllllS4_fii
        .type           _ZN4vllm15rms_norm_kernelIfLi4ELi4EEEvPT_PKS1_lllllS4_fii,@function
        .size           _ZN4vllm15rms_norm_kernelIfLi4ELi4EEEvPT_PKS1_lllllS4_fii,(.L_x_1361 - _ZN4vllm15rms_norm_kernelIfLi4ELi4EEEvPT_PKS1_lllllS4_fii)
        .other          _ZN4vllm15rms_norm_kernelIfLi4ELi4EEEvPT_PKS1_lllllS4_fii,@"STO_CUDA_ENTRY STV_DEFAULT"
_ZN4vllm15rms_norm_kernelIfLi4ELi4EEEvPT_PKS1_lllllS4_fii:
.text._ZN4vllm15rms_norm_kernelIfLi4ELi4EEEvPT_PKS1_lllllS4_fii:
        /* <DEDUP_REMOVED lines=34> */
.L_x_419:
[----:B------:R-:W-:Y:S01]  /*0220*/  HFMA2 R9, -RZ, RZ, 0, 0 ;  /* 0x00000000ff097431 */ /* 0x000fe200000001ff */
[----:B------:R-:W-:Y:S01]  /*0230*/  MOV R12, UR6 ;  /* 0x00000006000c7c02 */ /* 0x000fe20008000f00 */
[----:B------:R-:W-:Y:S01]  /*0240*/  IMAD.MOV.U32 R8, RZ, RZ, R4 ;  /* 0x000000ffff087224 */ /* 0x000fe200078e0004 */
[----:B------:R-:W-:-:S07]  /*0250*/  MOV R0, 0x270 ;  /* 0x0000027000007802 */ /* 0x000fce0000000f00 */
[----:B------:R-:W-:Y:S05]  /*0260*/  CALL.REL.NOINC `($__internal_12_$__cuda_sm20_div_s64) ;  /* 0x0000002800e47944 */ /* 0x000fea0003c00000 */
        /* <DEDUP_REMOVED lines=10> */
.L_x_420:
        /* <DEDUP_REMOVED lines=28> */
.L_x_421:
[----:B------:R-:W0:Y:S01]  /*04d0*/  LDC R8, c[0x0][0x3a8] ;  /* 0x0000ea00ff087b82 */ /* 0x000e220000000800 */
[----:B------:R-:W-:-:S07]  /*04e0*/  MOV R0, 0x510 ;  /* 0x0000051000007802 */ /* 0x000fce0000000f00 */
[----:B------:R-:W1:Y:S02]  /*04f0*/  LDC R10, c[0x0][0x3ac] ;  /* 0x0000eb00ff0a7b82 */ /* 0x000e640000000800 */
[----:B01----:R-:W-:Y:S05]  /*0500*/  CALL.REL.NOINC `($__internal_12_$__cuda_sm20_div_s64) ;  /* 0x00000028003c7944 */ /* 0x003fea0003c00000 */
        /* <DEDUP_REMOVED lines=8> */
.L_x_422:
        /* <DEDUP_REMOVED lines=36> */
[----:B------:R-:W-:Y:S01]  /*07d0*/  ISETP.NE.U32.AND P2, PT, R2, RZ, PT ;  /* 0x000000ff0200720c */ /* 0x000fe20003f45070 */
[----:B------:R-:W-:Y:S01]  /*07e0*/  IMAD.MOV.U32 R21, RZ, RZ, R3 ;  /* 0x000000ffff157224 */ /* 0x000fe200078e0003 */
[----:B------:R-:W-:Y:S02]  /*07f0*/  ISETP.GE.U32.AND P0, PT, R9, R20, PT ;  /* 0x000000140900720c */ /* 0x000fe40003f06070 */
[----:B------:R-:W-:Y:S02]  /*0800*/  VIMNMX.U32 R8, PT, PT, R20, R9, !PT ;  /* 0x0000000914087248 */ /* 0x000fe40007fe0000 */
[----:B------:R-:W-:Y:S02]  /*0810*/  SEL R10, RZ, 0x1, P0 ;  /* 0x00000001ff0a7807 */ /* 0x000fe40000000000 */
[----:B------:R-:W-:-:S02]  /*0820*/  MOV R24, RZ ;  /* 0x000000ff00187202 */ /* 0x000fc40000000f00 */
[----:B------:R-:W-:Y:S01]  /*0830*/  IADD3 R9, PT, PT, R8, -R9, -R10 ;  /* 0x8000000908097210 */ /* 0x000fe20007ffe80a */
[----:B0-----:R-:W0:Y:S02]  /*0840*/  MUFU.RCP R11, R11 ;  /* 0x0000000b000b7308 */ /* 0x001e240000001000 */
[----:B0-----:R-:W-:-:S06]  /*0850*/  IADD3 R6, PT, PT, R11, 0xffffffe, RZ ;  /* 0x0ffffffe0b067810 */ /* 0x001fcc0007ffe0ff */
[----:B------:R0:W1:Y:S02]  /*0860*/  F2I.FTZ.U32.TRUNC.NTZ R7, R6 ;  /* 0x0000000600077305 */ /* 0x000064000021f000 */
[----:B0-----:R-:W-:Y:S01]  /*0870*/  MOV R6, RZ ;  /* 0x000000ff00067202 */ /* 0x001fe20000000f00 */
        /* <DEDUP_REMOVED lines=19> */
[----:B------:R-:W-:Y:S01]  /*09b0*/  MOV R24, RZ ;  /* 0x000000ff00187202 */ /* 0x000fe20000000f00 */
[----:B------:R-:W-:Y:S01]  /*09c0*/  IMAD.MOV.U32 R21, RZ, RZ, R3 ;  /* 0x000000ffff157224 */ /* 0x000fe200078e0003 */
[----:B------:R-:W-:Y:S02]  /*09d0*/  IADD3 R4, P0, PT, R4, UR4, RZ ;  /* 0x0000000404047c10 */ /* 0x000fe4000ff1e0ff */
[----:B------:R-:W-:Y:S02]  /*09e0*/  LOP3.LUT R6, R6, 0x3, RZ, 0xc0, !PT ;  /* 0x0000000306067812 */ /* 0x000fe400078ec0ff */
[----:B------:R-:W-:Y:S02]  /*09f0*/  IADD3.X R5, PT, PT, R5, UR5, RZ, P0, !PT ;  /* 0x0000000505057c10 */ /* 0x000fe400087fe4ff */
[----:B------:R-:W-:-:S07]  /*0a00*/  IADD3 R10, PT, PT, -R6, RZ, RZ ;  /* 0x000000ff060a7210 */ /* 0x000fce0007ffe1ff */
.L_x_428:
[----:B------:R-:W-:Y:S01]  /*0a10*/  MOV R8, R4 ;  /* 0x0000000400087202 */ /* 0x000fe20000000f00 */
[----:B------:R-:W-:-:S05]  /*0a20*/  IMAD.MOV.U32 R9, RZ, RZ, R5 ;  /* 0x000000ffff097224 */ /* 0x000fca00078e0005 */
[----:B------:R-:W2:Y:S01]  /*0a30*/  LDG.E.128 R4, desc[UR8][R8.64] ;  /* 0x0000000808047981 */ /* 0x000ea2000c1e1d00 */
[----:B------:R-:W-:Y:S02]  /*0a40*/  IADD3 R10, PT, PT, R10, 0x1, RZ ;  /* 0x000000010a0a7810 */ /* 0x000fe40007ffe0ff */
[----:B------:R-:W-:Y:S02]  /*0a50*/  IADD3 R21, PT, PT, R2, R21, RZ ;  /* 0x0000001502157210 */ /* 0x000fe40007ffe0ff */
[----:B------:R-:W-:Y:S01]  /*0a60*/  ISETP.NE.AND P0, PT, R10, RZ, PT ;  /* 0x000000ff0a00720c */ /* 0x000fe20003f05270 */
[----:B--2---:R-:W-:-:S04]  /*0a70*/  FFMA.FTZ R4, R4, R4, R24 ;  /* 0x0000000404047223 */ /* 0x004fc80000010018 */
[----:B------:R-:W-:Y:S01]  /*0a80*/  FFMA.FTZ R11, R5, R5, R4 ;  /* 0x00000005050b7223 */ /* 0x000fe20000010004 */
[----:B------:R-:W-:-:S04]  /*0a90*/  IMAD.WIDE.U32 R4, R2, 0x10, R8 ;  /* 0x0000001002047825 */ /* 0x000fc800078e0008 */
[----:B------:R-:W-:-:S04]  /*0aa0*/  FFMA.FTZ R6, R6, R6, R11 ;  /* 0x0000000606067223 */ /* 0x000fc8000001000b */
[----:B------:R-:W-:Y:S01]  /*0ab0*/  FFMA.FTZ R24, R7, R7, R6 ;  /* 0x0000000707187223 */ /* 0x000fe20000010006 */
[----:B------:R-:W-:Y:S06]  /*0ac0*/  @P0 BRA `(.L_x_428) ;  /* 0xfffffffc00d00947 */ /* 0x000fec000383ffff */
.L_x_427:
[----:B------:R-:W-:Y:S05]  /*0ad0*/  BSYNC.RECONVERGENT B1 ;  /* 0x0000000000017941 */ /* 0x000fea0003800200 */
.L_x_426:
[----:B------:R-:W-:Y:S05]  /*0ae0*/  @!P1 BRA `(.L_x_425) ;  /* 0x0000000c00bc9947 */ /* 0x000fea0003800000 */
[----:B------:R-:W-:Y:S01]  /*0af0*/  BSSY.RECONVERGENT B1, `(.L_x_429) ;  /* 0x0000023000017945 */ /* 0x000fe20003800200 */
[C-C-:B------:R-:W-:Y:S01]  /*0b00*/  IMAD R25, R2.reuse, 0x2, R21.reuse ;  /* 0x0000000202197824 */ /* 0x140fe200078e0215 */
[----:B------:R-:W-:Y:S01]  /*0b10*/  IADD3 R27, PT, PT, R21, R2, RZ ;  /* 0x00000002151b7210 */ /* 0x000fe20007ffe0ff */
[----:B------:R-:W-:-:S07]  /*0b20*/  IMAD R26, R2, 0x3, R21 ;  /* 0x00000003021a7824 */ /* 0x000fce00078e0215 */
.L_x_430:
[----:B------:R-:W-:-:S06]  /*0b30*/  IMAD.WIDE.U32 R4, R21, 0x10, R22 ;  /* 0x0000001015047825 */ /* 0x000fcc00078e0016 */
[----:B------:R-:W2:Y:S01]  /*0b40*/  LDG.E.128 R4, desc[UR8][R4.64] ;  /* 0x0000000804047981 */ /* 0x000ea2000c1e1d00 */
[----:B------:R-:W-:-:S06]  /*0b50*/  IMAD.WIDE.U32 R8, R27, 0x10, R22 ;  /* 0x000000101b087825 */ /* 0x000fcc00078e0016 */
[----:B------:R-:W3:Y:S01]  /*0b60*/  LDG.E.128 R8, desc[UR8][R8.64] ;  /* 0x0000000808087981 */ /* 0x000ee2000c1e1d00 */
[----:B------:R-:W-:-:S06]  /*0b70*/  IMAD.WIDE.U32 R12, R25, 0x10, R22 ;  /* 0x00000010190c7825 */ /* 0x000fcc00078e0016 */
[----:B------:R-:W4:Y:S01]  /*0b80*/  LDG.E.128 R12, desc[UR8][R12.64] ;  /* 0x000000080c0c7981 */ /* 0x000f22000c1e1d00 */
[----:B------:R-:W-:-:S06]  /*0b90*/  IMAD.WIDE.U32 R16, R26, 0x10, R22 ;  /* 0x000000101a107825 */ /* 0x000fcc00078e0016 */
[----:B------:R-:W5:Y:S01]  /*0ba0*/  LDG.E.128 R16, desc[UR8][R16.64] ;  /* 0x0000000810107981 */ /* 0x000f62000c1e1d00 */
[C-C-:B------:R-:W-:Y:S01]  /*0bb0*/  IADD3 R21, PT, PT, R2.reuse, R21, R2.reuse ;  /* 0x0000001502157210 */ /* 0x140fe20007ffe002 */
[C---:B------:R-:W-:Y:S01]  /*0bc0*/  IMAD R25, R2.reuse, 0x4, R25 ;  /* 0x0000000402197824 */ /* 0x040fe200078e0219 */
[C---:B------:R-:W-:Y:S02]  /*0bd0*/  LEA R27, R2.reuse, R27, 0x2 ;  /* 0x0000001b021b7211 */ /* 0x040fe400078e10ff */
[C---:B------:R-:W-:Y:S02]  /*0be0*/  IADD3 R21, PT, PT, R2.reuse, R21, R2 ;  /* 0x0000001502157210 */ /* 0x040fe40007ffe002 */
[----:B------:R-:W-:Y:S02]  /*0bf0*/  LEA R26, R2, R26, 0x2 ;  /* 0x0000001a021a7211 */ /* 0x000fe400078e10ff */
[----:B------:R-:W-:Y:S01]  /*0c00*/  ISETP.GE.AND P0, PT, R21, R20, PT ;  /* 0x000000141500720c */ /* 0x000fe20003f06270 */
[----:B--2---:R-:W-:-:S04]  /*0c10*/  FFMA.FTZ R24, R4, R4, R24 ;  /* 0x0000000404187223 */ /* 0x004fc80000010018 */
[----:B------:R-:W-:-:S04]  /*0c20*/  FFMA.FTZ R29, R5, R5, R24 ;  /* 0x00000005051d7223 */ /* 0x000fc80000010018 */
[----:B------:R-:W-:-:S04]  /*0c30*/  FFMA.FTZ R6, R6, R6, R29 ;  /* 0x0000000606067223 */ /* 0x000fc8000001001d */
[----:B------:R-:W-:-:S04]  /*0c40*/  FFMA.FTZ R7, R7, R7, R6 ;  /* 0x0000000707077223 */ /* 0x000fc80000010006 */
[----:B---3--:R-:W-:-:S04]  /*0c50*/  FFMA.FTZ R4, R8, R8, R7 ;  /* 0x0000000808047223 */ /* 0x008fc80000010007 */
[----:B------:R-:W-:-:S04]  /*0c60*/  FFMA.FTZ R5, R9, R9, R4 ;  /* 0x0000000909057223 */ /* 0x000fc80000010004 */
[----:B------:R-:W-:-:S04]  /*0c70*/  FFMA.FTZ R10, R10, R10, R5 ;  /* 0x0000000a0a0a7223 */ /* 0x000fc80000010005 */
[----:B------:R-:W-:-:S04]  /*0c80*/  FFMA.FTZ R11, R11, R11, R10 ;  /* 0x0000000b0b0b7223 */ /* 0x000fc8000001000a */
[----:B----4-:R-:W-:-:S04]  /*0c90*/  FFMA.FTZ R12, R12, R12, R11 ;  /* 0x0000000c0c0c7223 */ /* 0x010fc8000001000b */
[----:B------:R-:W-:-:S04]  /*0ca0*/  FFMA.FTZ R13, R13, R13, R12 ;  /* 0x0000000d0d0d7223 */ /* 0x000fc8000001000c */
[----:B------:R-:W-:-:S04]  /*0cb0*/  FFMA.FTZ R14, R14, R14, R13 ;  /* 0x0000000e0e0e7223 */ /* 0x000fc8000001000d */
[----:B------:R-:W-:-:S04]  /*0cc0*/  FFMA.FTZ R15, R15, R15, R14 ;  /* 0x0000000f0f0f7223 */ /* 0x000fc8000001000e */
[----:B-----5:R-:W-:-:S04]  /*0cd0*/  FFMA.FTZ R16, R16, R16, R15 ;  /* 0x0000001010107223 */ /* 0x020fc8000001000f */
[----:B------:R-:W-:-:S04]  /*0ce0*/  FFMA.FTZ R17, R17, R17, R16 ;  /* 0x0000001111117223 */ /* 0x000fc80000010010 */
[----:B------:R-:W-:-:S04]  /*0cf0*/  FFMA.FTZ R18, R18, R18, R17 ;  /* 0x0000001212127223 */ /* 0x000fc80000010011 */
[----:B------:R-:W-:Y:S01]  /*0d00*/  FFMA.FTZ R24, R19, R19, R18 ;  /* 0x0000001313187223 */ /* 0x000fe20000010012 */
[----:B------:R-:W-:Y:S06]  /*0d10*/  @!P0 BRA `(.L_x_430) ;  /* 0xfffffffc00848947 */ /* 0x000fec000383ffff */
[----:B------:R-:W-:Y:S05]  /*0d20*/  BSYNC.RECONVERGENT B1 ;  /* 0x0000000000017941 */ /* 0x000fea0003800200 */
.L_x_429:
[----:B------:R-:W-:Y:S05]  /*0d30*/  BRA `(.L_x_425) ;  /* 0x0000000c00287947 */ /* 0x000fea0003800000 */
.L_x_424:
[----:B------:R-:W-:Y:S01]  /*0d40*/  IADD3 R6, PT, PT, -R22, RZ, RZ ;  /* 0x000000ff16067210 */ /* 0x000fe20007ffe1ff */
[----:B------:R-:W-:Y:S01]  /*0d50*/  BSSY.RECONVERGENT B1, `(.L_x_431) ;  /* 0x000001b000017945 */ /* 0x000fe20003800200 */
[----:B------:R-:W-:Y:S02]  /*0d60*/  HFMA2 R24, -RZ, RZ, 0, 0 ;  /* 0x00000000ff187431 */ /* 0x000fe400000001ff */
        /* <DEDUP_REMOVED lines=12> */
[----:B------:R-:W-:Y:S02]  /*0e30*/  MOV R24, RZ ;  /* 0x000000ff00187202 */ /* 0x000fe40000000f00 */
[----:B------:R-:W-:Y:S01]  /*0e40*/  MOV R10, R3 ;  /* 0x00000003000a7202 */ /* 0x000fe20000000f00 */
[----:B------:R-:W-:-:S03]  /*0e50*/  IMAD.WIDE.U32 R6, R3, 0x4, R6 ;  /* 0x0000000403067825 */ /* 0x000fc600078e0006 */
[----:B------:R-:W-:-:S04]  /*0e60*/  IADD3 R6, P0, PT, R6, UR4, RZ ;  /* 0x0000000406067c10 */ /* 0x000fc8000ff1e0ff */
[----:B------:R-:W-:-:S09]  /*0e70*/  IADD3.X R7, PT, PT, R7, UR5, RZ, P0, !PT ;  /* 0x0000000507077c10 */ /* 0x000fd200087fe4ff */
.L_x_433:
[----:B------:R-:W-:Y:S01]  /*0e80*/  IMAD.MOV.U32 R8, RZ, RZ, R6 ;  /* 0x000000ffff087224 */ /* 0x000fe200078e0006 */
[----:B------:R-:W-:-:S05]  /*0e90*/  MOV R9, R7 ;  /* 0x0000000700097202 */ /* 0x000fca0000000f00 */
[----:B------:R-:W3:Y:S01]  /*0ea0*/  LDG.E R11, desc[UR8][R8.64] ;  /* 0x00000008080b7981 */ /* 0x000ee2000c1e1900 */
[C---:B--2---:R-:W-:Y:S01]  /*0eb0*/  IADD3 R10, PT, PT, R2.reuse, R10, RZ ;  /* 0x0000000a020a7210 */ /* 0x044fe20007ffe0ff */
[----:B------:R-:W-:-:S03]  /*0ec0*/  IMAD.WIDE.U32 R6, R2, 0x4, R8 ;  /* 0x0000000402067825 */ /* 0x000fc600078e0008 */
[----:B------:R-:W-:Y:S01]  /*0ed0*/  ISETP.GE.AND P0, PT, R10, R13, PT ;  /* 0x0000000d0a00720c */ /* 0x000fe20003f06270 */
[----:B---3--:R-:W-:-:S12]  /*0ee0*/  FFMA.FTZ R24, R11, R11, R24 ;  /* 0x0000000b0b187223 */ /* 0x008fd80000010018 */
[----:B------:R-:W-:Y:S05]  /*0ef0*/  @!P0 BRA `(.L_x_433) ;  /* 0xfffffffc00e08947 */ /* 0x000fea000383ffff */
.L_x_432:
[----:B------:R-:W-:Y:S05]  /*0f00*/  BSYNC.RECONVERGENT B1 ;  /* 0x0000000000017941 */ /* 0x000fea0003800200 */
.L_x_431:
        /* <DEDUP_REMOVED lines=9> */
[----:B------:R-:W-:Y:S01]  /*0fa0*/  SEL R11, RZ, 0x1, P0 ;  /* 0x00000001ff0b7807 */ /* 0x000fe20000000000 */
[----:B0-----:R-:W0:Y:S02]  /*0fb0*/  MUFU.RCP R16, R16 ;  /* 0x0000001000107308 */ /* 0x001e240000001000 */
[----:B0-----:R-:W-:-:S06]  /*0fc0*/  VIADD R8, R16, 0xffffffe ;  /* 0x0ffffffe10087836 */ /* 0x001fcc0000000000 */
[----:B------:R0:W1:Y:S02]  /*0fd0*/  F2I.FTZ.U32.TRUNC.NTZ R9, R8 ;  /* 0x0000000800097305 */ /* 0x000064000021f000 */
[----:B0-----:R-:W-:Y:S01]  /*0fe0*/  IMAD.MOV.U32 R8, RZ, RZ, RZ ;  /* 0x000000ffff087224 */ /* 0x001fe200078e00ff */
[----:B-1----:R-:W-:-:S05]  /*0ff0*/  IADD3 R17, PT, PT, RZ, -R9, RZ ;  /* 0x80000009ff117210 */ /* 0x002fca0007ffe0ff */
[----:B------:R-:W-:-:S04]  /*1000*/  IMAD R17, R17, R2, RZ ;  /* 0x0000000211117224 */ /* 0x000fc800078e02ff */
[----:B------:R-:W-:Y:S01]  /*1010*/  IMAD.HI.U32 R16, R9, R17, R8 ;  /* 0x0000001109107227 */ /* 0x000fe200078e0008 */
[----:B------:R-:W-:-:S03]  /*1020*/  IADD3 R9, PT, PT, R10, -R15, -R11 ;  /* 0x8000000f0a097210 */ /* 0x000fc60007ffe80b */
[----:B------:R-:W-:Y:S02]  /*1030*/  IMAD.MOV.U32 R15, RZ, RZ, R3 ;  /* 0x000000ffff0f7224 */ /* 0x000fe400078e0003 */
        /* <DEDUP_REMOVED lines=24> */
.L_x_438:
[----:B------:R-:W-:Y:S01]  /*11c0*/  MOV R8, R10 ;  /* 0x0000000a00087202 */ /* 0x000fe20000000f00 */
[----:B------:R-:W-:-:S05]  /*11d0*/  IMAD.MOV.U32 R9, RZ, RZ, R11 ;  /* 0x000000ffff097224 */ /* 0x000fca00078e000b */
[----:B------:R-:W2:Y:S04]  /*11e0*/  LDG.E R11, desc[UR8][R8.64+-0x8] ;  /* 0xfffff808080b7981 */ /* 0x000ea8000c1e1900 */
[----:B------:R-:W3:Y:S04]  /*11f0*/  LDG.E R10, desc[UR8][R8.64+-0x4] ;  /* 0xfffffc08080a7981 */ /* 0x000ee8000c1e1900 */
[----:B------:R-:W4:Y:S04]  /*1200*/  LDG.E R18, desc[UR8][R8.64] ;  /* 0x0000000808127981 */ /* 0x000f28000c1e1900 */
[----:B------:R-:W5:Y:S01]  /*1210*/  LDG.E R20, desc[UR8][R8.64+0x4] ;  /* 0x0000040808147981 */ /* 0x000f62000c1e1900 */
[----:B------:R-:W-:-:S02]  /*1220*/  IADD3 R16, PT, PT, R16, 0x1, RZ ;  /* 0x0000000110107810 */ /* 0x000fc40007ffe0ff */
[----:B------:R-:W-:Y:S02]  /*1230*/  IADD3 R15, PT, PT, R2, R15, RZ ;  /* 0x0000000f020f7210 */ /* 0x000fe40007ffe0ff */
[----:B------:R-:W-:Y:S01]  /*1240*/  ISETP.NE.AND P1, PT, R16, RZ, PT ;  /* 0x000000ff1000720c */ /* 0x000fe20003f25270 */
[----:B--2---:R-:W-:-:S04]  /*1250*/  FFMA.FTZ R11, R11, R11, R24 ;  /* 0x0000000b0b0b7223 */ /* 0x004fc80000010018 */
[----:B---3--:R-:W-:Y:S01]  /*1260*/  FFMA.FTZ R17, R10, R10, R11 ;  /* 0x0000000a0a117223 */ /* 0x008fe2000001000b */
[----:B------:R-:W-:-:S04]  /*1270*/  IMAD.WIDE.U32 R10, R2, 0x10, R8 ;  /* 0x00000010020a7825 */ /* 0x000fc800078e0008 */
[----:B----4-:R-:W-:-:S04]  /*1280*/  FFMA.FTZ R17, R18, R18, R17 ;  /* 0x0000001212117223 */ /* 0x010fc80000010011 */
[----:B-----5:R-:W-:Y:S01]  /*1290*/  FFMA.FTZ R24, R20, R20, R17 ;  /* 0x0000001414187223 */ /* 0x020fe20000010011 */
[----:B------:R-:W-:Y:S06]  /*12a0*/  @P1 BRA `(.L_x_438) ;  /* 0xfffffffc00c41947 */ /* 0x000fec000383ffff */
.L_x_437:
[----:B------:R-:W-:Y:S05]  /*12b0*/  BSYNC.RECONVERGENT B2 ;  /* 0x0000000000027941 */ /* 0x000fea0003800200 */
.L_x_436:
[----:B------:R-:W-:Y:S05]  /*12c0*/  @!P0 BRA `(.L_x_435) ;  /* 0x0000000000b88947 */ /* 0x000fea0003800000 */
[C-C-:B------:R-:W-:Y:S01]  /*12d0*/  IMAD R19, R2.reuse, 0x2, R15.reuse ;  /* 0x0000000202137824 */ /* 0x140fe200078e020f */
[----:B------:R-:W-:Y:S01]  /*12e0*/  IADD3 R25, PT, PT, R15, R2, RZ ;  /* 0x000000020f197210 */ /* 0x000fe20007ffe0ff */
[----:B------:R-:W-:-:S07]  /*12f0*/  IMAD R21, R2, 0x3, R15 ;  /* 0x0000000302157824 */ /* 0x000fce00078e020f */
.L_x_439:
[----:B------:R-:W-:-:S05]  /*1300*/  IMAD.WIDE.U32 R8, R15, 0x10, R6 ;  /* 0x000000100f087825 */ /* 0x000fca00078e0006 */
[----:B------:R-:W2:Y:S04]  /*1310*/  LDG.E R17, desc[UR8][R8.64] ;  /* 0x0000000808117981 */ /* 0x000ea8000c1e1900 */
[----:B------:R-:W3:Y:S04]  /*1320*/  LDG.E R20, desc[UR8][R8.64+0x4] ;  /* 0x0000040808147981 */ /* 0x000ee8000c1e1900 */
[----:B------:R-:W4:Y:S01]  /*1330*/  LDG.E R26, desc[UR8][R8.64+0x8] ;  /* 0x00000808081a7981 */ /* 0x000f22000c1e1900 */
[----:B------:R-:W-:-:S03]  /*1340*/  IMAD.WIDE.U32 R10, R25, 0x10, R6 ;  /* 0x00000010190a7825 */ /* 0x000fc600078e0006 */
[----:B------:R-:W5:Y:S04]  /*1350*/  LDG.E R16, desc[UR8][R8.64+0xc] ;  /* 0x00000c0808107981 */ /* 0x000f68000c1e1900 */
[----:B------:R-:W5:Y:S01]  /*1360*/  LDG.E R18, desc[UR8][R10.64] ;  /* 0x000000080a127981 */ /* 0x000f62000c1e1900 */
[----:B--2---:R-:W-:-:S03]  /*1370*/  FFMA.FTZ R17, R17, R17, R24 ;  /* 0x0000001111117223 */ /* 0x004fc60000010018 */
[----:B------:R-:W2:Y:S01]  /*1380*/  LDG.E R24, desc[UR8][R10.64+0xc] ;  /* 0x00000c080a187981 */ /* 0x000ea2000c1e1900 */
[----:B---3--:R-:W-:-:S03]  /*1390*/  FFMA.FTZ R17, R20, R20, R17 ;  /* 0x0000001414117223 */ /* 0x008fc60000010011 */
[----:B------:R-:W3:Y:S01]  /*13a0*/  LDG.E R20, desc[UR8][R10.64+0x4] ;  /* 0x000004080a147981 */ /* 0x000ee2000c1e1900 */
[----:B----4-:R-:W-:-:S03]  /*13b0*/  FFMA.FTZ R17, R26, R26, R17 ;  /* 0x0000001a1a117223 */ /* 0x010fc60000010011 */
[----:B------:R-:W4:Y:S01]  /*13c0*/  LDG.E R26, desc[UR8][R10.64+0x8] ;  /* 0x000008080a1a7981 */ /* 0x000f22000c1e1900 */
[----:B-----5:R-:W-:Y:S01]  /*13d0*/  FFMA.FTZ R27, R16, R16, R17 ;  /* 0x00000010101b7223 */ /* 0x020fe20000010011 */
[----:B------:R-:W-:-:S04]  /*13e0*/  IMAD.WIDE.U32 R16, R19, 0x10, R6 ;  /* 0x0000001013107825 */ /* 0x000fc800078e0006 */
[----:B------:R-:W-:Y:S02]  /*13f0*/  FFMA.FTZ R9, R18, R18, R27 ;  /* 0x0000001212097223 */ /* 0x000fe4000001001b */
[----:B------:R-:W5:Y:S04]  /*1400*/  LDG.E R27, desc[UR8][R16.64] ;  /* 0x00000008101b7981 */ /* 0x000f68000c1e1900 */
[----:B------:R-:W5:Y:S01]  /*1410*/  LDG.E R18, desc[UR8][R16.64+0x4] ;  /* 0x0000040810127981 */ /* 0x000f62000c1e1900 */
[----:B---3--:R-:W-:-:S03]  /*1420*/  FFMA.FTZ R9, R20, R20, R9 ;  /* 0x0000001414097223 */ /* 0x008fc60000010009 */
[----:B------:R-:W3:Y:S01]  /*1430*/  LDG.E R20, desc[UR8][R16.64+0x8] ;  /* 0x0000080810147981 */ /* 0x000ee2000c1e1900 */
[----:B----4-:R-:W-:-:S03]  /*1440*/  FFMA.FTZ R9, R26, R26, R9 ;  /* 0x0000001a1a097223 */ /* 0x010fc60000010009 */
[----:B------:R-:W4:Y:S01]  /*1450*/  LDG.E R26, desc[UR8][R16.64+0xc] ;  /* 0x00000c08101a7981 */ /* 0x000f22000c1e1900 */
[----:B--2---:R-:W-:Y:S01]  /*1460*/  FFMA.FTZ R24, R24, R24, R9 ;  /* 0x0000001818187223 */ /* 0x004fe20000010009 */
[----:B------:R-:W-:-:S05]  /*1470*/  IMAD.WIDE.U32 R8, R21, 0x10, R6 ;  /* 0x0000001015087825 */ /* 0x000fca00078e0006 */
[----:B------:R-:W2:Y:S04]  /*1480*/  LDG.E R11, desc[UR8][R8.64] ;  /* 0x00000008080b7981 */ /* 0x000ea8000c1e1900 */
[----:B------:R-:W2:Y:S01]  /*1490*/  LDG.E R29, desc[UR8][R8.64+0x4] ;  /* 0x00000408081d7981 */ /* 0x000ea2000c1e1900 */
[----:B-----5:R-:W-:-:S03]  /*14a0*/  FFMA.FTZ R27, R27, R27, R24 ;  /* 0x0000001b1b1b7223 */ /* 0x020fc60000010018 */
[----:B------:R-:W5:Y:S04]  /*14b0*/  LDG.E R10, desc[UR8][R8.64+0x8] ;  /* 0x00000808080a7981 */ /* 0x000f68000c1e1900 */
[----:B------:R-:W5:Y:S01]  /*14c0*/  LDG.E R24, desc[UR8][R8.64+0xc] ;  /* 0x00000c0808187981 */ /* 0x000f62000c1e1900 */
[----:B------:R-:W-:Y:S01]  /*14d0*/  FFMA.FTZ R27, R18, R18, R27 ;  /* 0x00000012121b7223 */ /* 0x000fe2000001001b */
[----:B------:R-:W-:-:S04]  /*14e0*/  IADD3 R15, PT, PT, R2, R15, R2 ;  /* 0x0000000f020f7210 */ /* 0x000fc80007ffe002 */
[----:B------:R-:W-:-:S04]  /*14f0*/  IADD3 R15, PT, PT, R2, R15, R2 ;  /* 0x0000000f020f7210 */ /* 0x000fc80007ffe002 */
[----:B------:R-:W-:Y:S01]  /*1500*/  ISETP.GE.AND P0, PT, R15, R14, PT ;  /* 0x0000000e0f00720c */ /* 0x000fe20003f06270 */
[C---:B------:R-:W-:Y:S01]  /*1510*/  IMAD R19, R2.reuse, 0x4, R19 ;  /* 0x0000000402137824 */ /* 0x040fe200078e0213 */
[C---:B------:R-:W-:Y:S02]  /*1520*/  LEA R25, R2.reuse, R25, 0x2 ;  /* 0x0000001902197211 */ /* 0x040fe400078e10ff */
[----:B------:R-:W-:Y:S01]  /*1530*/  LEA R21, R2, R21, 0x2 ;  /* 0x0000001502157211 */ /* 0x000fe200078e10ff */
[----:B---3--:R-:W-:-:S04]  /*1540*/  FFMA.FTZ R27, R20, R20, R27 ;  /* 0x00000014141b7223 */ /* 0x008fc8000001001b */
[----:B----4-:R-:W-:-:S04]  /*1550*/  FFMA.FTZ R26, R26, R26, R27 ;  /* 0x0000001a1a1a7223 */ /* 0x010fc8000001001b */
[----:B--2---:R-:W-:-:S04]  /*1560*/  FFMA.FTZ R26, R11, R11, R26 ;  /* 0x0000000b0b1a7223 */ /* 0x004fc8000001001a */
[----:B------:R-:W-:-:S04]  /*1570*/  FFMA.FTZ R29, R29, R29, R26 ;  /* 0x0000001d1d1d7223 */ /* 0x000fc8000001001a */
[----:B-----5:R-:W-:-:S04]  /*1580*/  FFMA.FTZ R29, R10, R10, R29 ;  /* 0x0000000a0a1d7223 */ /* 0x020fc8000001001d */
[----:B------:R-:W-:Y:S01]  /*1590*/  FFMA.FTZ R24, R24, R24, R29 ;  /* 0x0000001818187223 */ /* 0x000fe2000001001d */
[----:B------:R-:W-:Y:S06]  /*15a0*/  @!P0 BRA `(.L_x_439) ;  /* 0xfffffffc00548947 */ /* 0x000fec000383ffff */
.L_x_435:
[----:B------:R-:W-:Y:S05]  /*15b0*/  BSYNC.RECONVERGENT B1 ;  /* 0x0000000000017941 */ /* 0x000fea0003800200 */
.L_x_434:
        /* <DEDUP_REMOVED lines=38> */
.L_x_442:
[----:B------:R-:W-:-:S06]  /*1820*/  IMAD.WIDE R4, R9, 0x4, R10 ;  /* 0x0000000409047825 */ /* 0x000fcc00078e020a */
[----:B------:R-:W2:Y:S01]  /*1830*/  LDG.E R5, desc[UR8][R4.64] ;  /* 0x0000000804057981 */ /* 0x000ea2000c1e1900 */
[----:B------:R-:W-:Y:S01]  /*1840*/  VIADD R8, R8, 0x1 ;  /* 0x0000000108087836 */ /* 0x000fe20000000000 */
[----:B------:R-:W-:-:S04]  /*1850*/  IADD3 R9, PT, PT, R2, R9, RZ ;  /* 0x0000000902097210 */ /* 0x000fc80007ffe0ff */
[----:B------:R-:W-:Y:S01]  /*1860*/  ISETP.NE.AND P0, PT, R8, RZ, PT ;  /* 0x000000ff0800720c */ /* 0x000fe20003f05270 */
[----:B--2---:R-:W-:-:S12]  /*1870*/  FFMA.FTZ R24, R5, R5, R24 ;  /* 0x0000000505187223 */ /* 0x004fd80000010018 */
[----:B------:R-:W-:Y:S05]  /*1880*/  @P0 BRA `(.L_x_442) ;  /* 0xfffffffc00e40947 */ /* 0x000fea000383ffff */
.L_x_441:
[----:B------:R-:W-:Y:S05]  /*1890*/  BSYNC.RECONVERGENT B1 ;  /* 0x0000000000017941 */ /* 0x000fea0003800200 */
.L_x_440:
[----:B------:R-:W-:Y:S05]  /*18a0*/  @!P1 BRA `(.L_x_425) ;  /* 0x00000000004c9947 */ /* 0x000fea0003800000 */
[----:B------:R-:W-:-:S07]  /*18b0*/  SHF.L.U32 R13, R2, 0x2, RZ ;  /* 0x00000002020d7819 */ /* 0x000fce00000006ff */
.L_x_443:
[----:B------:R-:W-:-:S03]  /*18c0*/  IMAD.WIDE R14, R9, 0x4, R6 ;  /* 0x00000004090e7825 */ /* 0x000fc600078e0206 */
[----:B------:R-:W-:-:S04]  /*18d0*/  IADD3 R16, P0, PT, R13, R14, RZ ;  /* 0x0000000e0d107210 */ /* 0x000fc80007f1e0ff */
[----:B------:R-:W-:Y:S02]  /*18e0*/  IADD3.X R17, PT, PT, RZ, R15, RZ, P0, !PT ;  /* 0x0000000fff117210 */ /* 0x000fe400007fe4ff */
[C---:B------:R-:W-:Y:S01]  /*18f0*/  IADD3 R4, P0, PT, R13.reuse, R16, RZ ;  /* 0x000000100d047210 */ /* 0x040fe20007f1e0ff */
[----:B------:R-:W2:Y:S04]  /*1900*/  LDG.E R15, desc[UR8][R14.64] ;  /* 0x000000080e0f7981 */ /* 0x000ea8000c1e1900 */
[----:B------:R-:W-:Y:S01]  /*1910*/  IMAD.X R5, RZ, RZ, R17, P0 ;  /* 0x000000ffff057224 */ /* 0x000fe200000e0611 */
[----:B------:R-:W-:Y:S01]  /*1920*/  IADD3 R10, P0, PT, R13, R4, RZ ;  /* 0x000000040d0a7210 */ /* 0x000fe20007f1e0ff */
[----:B------:R-:W3:Y:S03]  /*1930*/  LDG.E R17, desc[UR8][R16.64] ;  /* 0x0000000810117981 */ /* 0x000ee6000c1e1900 */
[----:B------:R-:W-:-:S02]  /*1940*/  IADD3.X R11, PT, PT, RZ, R5, RZ, P0, !PT ;  /* 0x00000005ff0b7210 */ /* 0x000fc400007fe4ff */
        /* <DEDUP_REMOVED lines=9> */
.L_x_425:
[----:B------:R-:W-:Y:S05]  /*19e0*/  BSYNC.RECONVERGENT B0 ;  /* 0x0000000000007941 */ /* 0x000fea0003800200 */
.L_x_423:
        /* <DEDUP_REMOVED lines=71> */
.L_x_445:
        /* <DEDUP_REMOVED lines=104> */
.L_x_447:
[----:B------:R-:W-:Y:S01]  /*24e0*/  I2FP.F32.S32 R4, R0 ;  /* 0x0000000000047245 */ /* 0x000fe20000201400 */
[----:B------:R-:W0:Y:S05]  /*24f0*/  LDCU UR4, c[0x0][0x3c0] ;  /* 0x00007800ff0477ac */ /* 0x000e2a0008000800 */
[----:B------:R-:W0:Y:S02]  /*2500*/  MUFU.RCP R4, R4 ;  /* 0x0000000400047308 */ /* 0x000e240000001000 */
[----:B0-----:R-:W-:-:S06]  /*2510*/  FFMA.FTZ R21, R4, R21, UR4 ;  /* 0x0000000404157e23 */ /* 0x001fcc0008010015 */
[----:B------:R-:W0:Y:S02]  /*2520*/  MUFU.RSQ R21, R21 ;  /* 0x0000001500157308 */ /* 0x000e240000001400 */
[----:B0-----:R2:W-:Y:S02]  /*2530*/  STS [R20], R21 ;  /* 0x0000001514007388 */ /* 0x0015e40000000800 */
.L_x_446:
[----:B------:R-:W-:Y:S05]  /*2540*/  BSYNC.RECONVERGENT B0 ;  /* 0x0000000000007941 */ /* 0x000fea0003800200 */
.L_x_444:
        /* <DEDUP_REMOVED lines=17> */
[----:B--2---:R-:W2:Y:S01]  /*2660*/  LDC.64 R20, c[0x0][0x380] ;  /* 0x0000e000ff147b82 */ /* 0x004ea20000000a00 */
[----:B0-----:R-:W0:Y:S01]  /*2670*/  MUFU.RCP R8, R8 ;  /* 0x0000000800087308 */ /* 0x001e220000001000 */
[----:B-1----:R-:W-:Y:S01]  /*2680*/  ULEA UR4, UR5, UR4, 0x18 ;  /* 0x0000000405047291 */ /* 0x002fe2000f8ec0ff */
[----:B0-----:R-:W-:Y:S01]  /*2690*/  IADD3 R6, PT, PT, R8, 0xffffffe, RZ ;  /* 0x0ffffffe08067810 */ /* 0x001fe20007ffe0ff */
[----:B--2---:R-:W-:-:S05]  /*26a0*/  IMAD.WIDE.U32 R20, R5, 0x4, R20 ;  /* 0x0000000405147825 */ /* 0x004fca00078e0014 */
[----:B------:R0:W1:Y:S02]  /*26b0*/  F2I.FTZ.U32.TRUNC.NTZ R7, R6 ;  /* 0x0000000600077305 */ /* 0x000064000021f000 */
[----:B0-----:R-:W-:Y:S02]  /*26c0*/  HFMA2 R6, -RZ, RZ, 0, 0 ;  /* 0x00000000ff067431 */ /* 0x001fe400000001ff */
[----:B-1----:R-:W-:-:S04]  /*26d0*/  IMAD.MOV R13, RZ, RZ, -R7 ;  /* 0x000000ffff0d7224 */ /* 0x002fc800078e0a07 */
[----:B------:R-:W-:-:S04]  /*26e0*/  IMAD R13, R13, R2, RZ ;  /* 0x000000020d0d7224 */ /* 0x000fc800078e02ff */
        /* <DEDUP_REMOVED lines=17> */
[----:B------:R-:W-:Y:S02]  /*2800*/  VIADD R5, R9, 0x1 ;  /* 0x0000000109057836 */ /* 0x000fe40000000000 */
[----:B------:R-:W-:-:S03]  /*2810*/  IMAD.WIDE.U32 R6, R3, 0x10, RZ ;  /* 0x0000001003067825 */ /* 0x000fc600078e00ff */
[----:B------:R-:W-:-:S05]  /*2820*/  LOP3.LUT R5, R5, 0x3, RZ, 0xc0, !PT ;  /* 0x0000000305057812 */ /* 0x000fca00078ec0ff */
[C---:B------:R-:W-:Y:S01]  /*2830*/  IMAD R3, R5.reuse, R2, R3 ;  /* 0x0000000205037224 */ /* 0x040fe200078e0203 */
[----:B------:R-:W-:-:S07]  /*2840*/  IADD3 R5, PT, PT, -R5, RZ, RZ ;  /* 0x000000ff05057210 */ /* 0x000fce0007ffe1ff */
.L_x_450:
[C---:B------:R-:W-:Y:S02]  /*2850*/  IADD3 R10, P1, PT, R6.reuse, R22, RZ ;  /* 0x00000016060a7210 */ /* 0x040fe40007f3e0ff */
[----:B------:R-:W-:Y:S02]  /*2860*/  IADD3 R16, P2, PT, R6, UR6, RZ ;  /* 0x0000000606107c10 */ /* 0x000fe4000ff5e0ff */
[C---:B------:R-:W-:Y:S02]  /*2870*/  IADD3.X R11, PT, PT, R7.reuse, R23, RZ, P1, !PT ;  /* 0x00000017070b7210 */ /* 0x040fe40000ffe4ff */
[----:B------:R-:W-:-:S04]  /*2880*/  IADD3.X R17, PT, PT, R7, UR7, RZ, P2, !PT ;  /* 0x0000000707117c10 */ /* 0x000fc800097fe4ff */
[----:B-1----:R-:W0:Y:S04]  /*2890*/  LDG.E.128 R8, desc[UR8][R10.64] ;  /* 0x000000080a087981 */ /* 0x002e28000c1e1d00 */
[----:B------:R-:W2:Y:S01]  /*28a0*/  LDG.E.128.CONSTANT R12, desc[UR8][R16.64] ;  /* 0x00000008100c7981 */ /* 0x000ea2000c1e9d00 */
[----:B------:R-:W-:Y:S02]  /*28b0*/  VIADD R5, R5, 0x1 ;  /* 0x0000000105057836 */ /* 0x000fe40000000000 */
[C---:B0-----:R-:W-:Y:S01]  /*28c0*/  FMUL.FTZ R18, R0.reuse, R9 ;  /* 0x0000000900127220 */ /* 0x041fe20000410000 */
[C---:B------:R-:W-:Y:S01]  /*28d0*/  FMUL.FTZ R19, R0.reuse, R8 ;  /* 0x0000000800137220 */ /* 0x040fe20000410000 */
[C---:B------:R-:W-:Y:S01]  /*28e0*/  FMUL.FTZ R9, R0.reuse, R10 ;  /* 0x0000000a00097220 */ /* 0x040fe20000410000 */
[----:B------:R-:W-:Y:S01]  /*28f0*/  FMUL.FTZ R24, R0, R11 ;  /* 0x0000000b00187220 */ /* 0x000fe20000410000 */
[----:B------:R-:W-:Y:S01]  /*2900*/  IADD3 R8, P1, PT, R20, R6, RZ ;  /* 0x0000000614087210 */ /* 0x000fe20007f3e0ff */
[----:B--2---:R-:W-:Y:S01]  /*2910*/  FMUL.FTZ R12, R12, R19 ;  /* 0x000000130c0c7220 */ /* 0x004fe20000410000 */
[----:B------:R-:W-:Y:S01]  /*2920*/  FMUL.FTZ R14, R14, R9 ;  /* 0x000000090e0e7220 */ /* 0x000fe20000410000 */
[----:B------:R-:W-:Y:S01]  /*2930*/  FMUL.FTZ R13, R13, R18 ;  /* 0x000000120d0d7220 */ /* 0x000fe20000410000 */
[----:B------:R-:W-:Y:S01]  /*2940*/  IADD3.X R9, PT, PT, R21, R7, RZ, P1, !PT ;  /* 0x0000000715097210 */ /* 0x000fe20000ffe4ff */
[----:B------:R-:W-:Y:S01]  /*2950*/  FMUL.FTZ R15, R15, R24 ;  /* 0x000000180f0f7220 */ /* 0x000fe20000410000 */
[----:B------:R-:W-:Y:S01]  /*2960*/  ISETP.NE.AND P1, PT, R5, RZ, PT ;  /* 0x000000ff0500720c */ /* 0x000fe20003f25270 */
[----:B------:R-:W-:-:S03]  /*2970*/  IMAD.WIDE.U32 R6, R2, 0x10, R6 ;  /* 0x0000001002067825 */ /* 0x000fc600078e0006 */
[----:B------:R1:W-:Y:S09]  /*2980*/  STG.E.128 desc[UR8][R8.64], R12 ;  /* 0x0000000c08007986 */ /* 0x0003f2000c101d08 */
[----:B------:R-:W-:Y:S05]  /*2990*/  @P1 BRA `(.L_x_450) ;  /* 0xfffffffc00ac1947 */ /* 0x000fea000383ffff */
.L_x_449:
[----:B------:R-:W-:Y:S05]  /*29a0*/  BSYNC.RECONVERGENT B0 ;  /* 0x0000000000007941 */ /* 0x000fea0003800200 */
.L_x_448:
[----:B------:R-:W-:Y:S05]  /*29b0*/  @!P0 EXIT ;  /* 0x000000000000894d */ /* 0x000fea0003800000 */
[----:B------:R-:W2:Y:S01]  /*29c0*/  LDC.64 R24, c[0x0][0x3b8] ;  /* 0x0000ee00ff187b82 */ /* 0x000ea20000000a00 */
[C---:B------:R-:W-:Y:S01]  /*29d0*/  LEA R7, R2.reuse, R3, 0x1 ;  /* 0x0000000302077211 */ /* 0x040fe200078e08ff */
[----:B------:R-:W-:Y:S01]  /*29e0*/  IMAD R6, R2, 0x3, R3 ;  /* 0x0000000302067824 */ /* 0x000fe200078e0203 */
[----:B------:R-:W-:-:S07]  /*29f0*/  IADD3 R5, PT, PT, R3, R2, RZ ;  /* 0x0000000203057210 */ /* 0x000fce0007ffe0ff */
.L_x_451:
[----:B-1----:R-:W-:-:S04]  /*2a00*/  IMAD.WIDE.U32 R8, R3, 0x10, R22 ;  /* 0x0000001003087825 */ /* 0x002fc800078e0016 */
[--C-:B--2---:R-:W-:Y:S02]  /*2a10*/  IMAD.WIDE.U32 R16, R3, 0x10, R24.reuse ;  /* 0x0000001003107825 */ /* 0x104fe400078e0018 */
[----:B---3--:R-:W0:Y:S04]  /*2a20*/  LDG.E.128 R8, desc[UR8][R8.64] ;  /* 0x0000000808087981 */ /* 0x008e28000c1e1d00 */
[----:B------:R1:W2:Y:S02]  /*2a30*/  LDG.E.128.CONSTANT R12, desc[UR8][R16.64] ;  /* 0x00000008100c7981 */ /* 0x0002a4000c1e9d00 */
[----:B-1----:R-:W-:-:S04]  /*2a40*/  IMAD.WIDE.U32 R16, R5, 0x10, R24 ;  /* 0x0000001005107825 */ /* 0x002fc800078e0018 */
[C---:B0-----:R-:W-:Y:S01]  /*2a50*/  FMUL.FTZ R27, R0.reuse, R10 ;  /* 0x0000000a001b7220 */ /* 0x041fe20000410000 */
[C---:B------:R-:W-:Y:S01]  /*2a60*/  FMUL.FTZ R10, R0.reuse, R11 ;  /* 0x0000000b000a7220 */ /* 0x040fe20000410000 */
[C---:B------:R-:W-:Y:S01]  /*2a70*/  FMUL.FTZ R19, R0.reuse, R8 ;  /* 0x0000000800137220 */ /* 0x040fe20000410000 */
[----:B------:R-:W-:Y:S01]  /*2a80*/  FMUL.FTZ R18, R0, R9 ;  /* 0x0000000900127220 */ /* 0x000fe20000410000 */
[----:B--2---:R-:W-:Y:S01]  /*2a90*/  FMUL.FTZ R14, R14, R27 ;  /* 0x0000001b0e0e7220 */ /* 0x004fe20000410000 */
[----:B------:R-:W-:Y:S01]  /*2aa0*/  FMUL.FTZ R15, R15, R10 ;  /* 0x0000000a0f0f7220 */ /* 0x000fe20000410000 */
[----:B------:R-:W-:Y:S01]  /*2ab0*/  FMUL.FTZ R12, R12, R19 ;  /* 0x000000130c0c7220 */ /* 0x000fe20000410000 */
[----:B------:R-:W-:Y:S01]  /*2ac0*/  FMUL.FTZ R13, R13, R18 ;  /* 0x000000120d0d7220 */ /* 0x000fe20000410000 */
[----:B------:R-:W-:-:S04]  /*2ad0*/  IMAD.WIDE.U32 R10, R3, 0x10, R20 ;  /* 0x00000010030a7825 */ /* 0x000fc800078e0014 */
[----:B------:R-:W-:Y:S01]  /*2ae0*/  IMAD.WIDE.U32 R8, R5, 0x10, R22 ;  /* 0x0000001005087825 */ /* 0x000fe200078e0016 */
[----:B------:R0:W-:Y:S05]  /*2af0*/  STG.E.128 desc[UR8][R10.64], R12 ;  /* 0x0000000c0a007986 */ /* 0x0001ea000c101d08 */
[----:B0-----:R-:W2:Y:S04]  /*2b00*/  LDG.E.128 R8, desc[UR8][R8.64] ;  /* 0x0000000808087981 */ /* 0x001ea8000c1e1d00 */
[----:B------:R-:W3:Y:S01]  /*2b10*/  LDG.E.128.CONSTANT R12, desc[UR8][R16.64] ;  /* 0x00000008100c7981 */ /* 0x000ee2000c1e9d00 */
[C---:B--2---:R-:W-:Y:S01]  /*2b20*/  FMUL.FTZ R19, R0.reuse, R8 ;  /* 0x0000000800137220 */ /* 0x044fe20000410000 */
[C---:B------:R-:W-:Y:S01]  /*2b30*/  FMUL.FTZ R18, R0.reuse, R9 ;  /* 0x0000000900127220 */ /* 0x040fe20000410000 */
[C---:B------:R-:W-:Y:S01]  /*2b40*/  FMUL.FTZ R27, R0.reuse, R10 ;  /* 0x0000000a001b7220 */ /* 0x040fe20000410000 */
[----:B------:R-:W-:Y:S01]  /*2b50*/  FMUL.FTZ R26, R0, R11 ;  /* 0x0000000b001a7220 */ /* 0x000fe20000410000 */
[----:B---3--:R-:W-:Y:S01]  /*2b60*/  FMUL.FTZ R16, R12, R19 ;  /* 0x000000130c107220 */ /* 0x008fe20000410000 */
[----:B------:R-:W-:Y:S01]  /*2b70*/  FMUL.FTZ R17, R13, R18 ;  /* 0x000000120d117220 */ /* 0x000fe20000410000 */
[----:B------:R-:W-:Y:S01]  /*2b80*/  FMUL.FTZ R18, R14, R27 ;  /* 0x0000001b0e127220 */ /* 0x000fe20000410000 */
[----:B------:R-:W-:Y:S01]  /*2b90*/  FMUL.FTZ R19, R15, R26 ;  /* 0x0000001a0f137220 */ /* 0x000fe20000410000 */
[----:B------:R-:W-:-:S04]  /*2ba0*/  IMAD.WIDE.U32 R10, R5, 0x10, R20 ;  /* 0x00000010050a7825 */ /* 0x000fc800078e0014 */
[C---:B------:R-:W-:Y:S01]  /*2bb0*/  IMAD.WIDE.U32 R8, R7.reuse, 0x10, R22 ;  /* 0x0000001007087825 */ /* 0x040fe200078e0016 */
[----:B------:R0:W-:Y:S03]  /*2bc0*/  STG.E.128 desc[UR8][R10.64], R16 ;  /* 0x000000100a007986 */ /* 0x0001e6000c101d08 */
[----:B------:R-:W-:-:S06]  /*2bd0*/  IMAD.WIDE.U32 R12, R7, 0x10, R24 ;  /* 0x00000010070c7825 */ /* 0x000fcc00078e0018 */
[----:B------:R-:W2:Y:S04]  /*2be0*/  LDG.E.128.CONSTANT R12, desc[UR8][R12.64] ;  /* 0x000000080c0c7981 */ /* 0x000ea8000c1e9d00 */
[----:B0-----:R-:W3:Y:S01]  /*2bf0*/  LDG.E.128 R8, desc[UR8][R8.64] ;  /* 0x0000000808087981 */ /* 0x001ee2000c1e1d00 */
[----:B------:R-:W-:-:S04]  /*2c00*/  IMAD.WIDE.U32 R16, R6, 0x10, R24 ;  /* 0x0000001006107825 */ /* 0x000fc800078e0018 */
[C---:B---3--:R-:W-:Y:S01]  /*2c10*/  FMUL.FTZ R27, R0.reuse, R8 ;  /* 0x00000008001b7220 */ /* 0x048fe20000410000 */
        /* <DEDUP_REMOVED lines=12> */
[----:B------:R-:W-:-:S04]  /*2ce0*/  IADD3 R3, PT, PT, R2, R3, R2 ;  /* 0x0000000302037210 */ /* 0x000fc80007ffe002 */
[----:B------:R-:W-:-:S04]  /*2cf0*/  IADD3 R3, PT, PT, R2, R3, R2 ;  /* 0x0000000302037210 */ /* 0x000fc80007ffe002 */
[----:B------:R-:W-:Y:S02]  /*2d00*/  ISETP.GE.AND P0, PT, R3, R4, PT ;  /* 0x000000040300720c */ /* 0x000fe40003f06270 */
[C---:B------:R-:W-:Y:S02]  /*2d10*/  LEA R7, R2.reuse, R7, 0x2 ;  /* 0x0000000702077211 */ /* 0x040fe400078e10ff */
[----:B------:R-:W-:Y:S01]  /*2d20*/  LEA R5, R2, R5, 0x2 ;  /* 0x0000000502057211 */ /* 0x000fe200078e10ff */
        /* <DEDUP_REMOVED lines=8> */
[----:B------:R-:W-:-:S05]  /*2db0*/  IMAD.WIDE.U32 R10, R6, 0x10, R20 ;  /* 0x00000010060a7825 */ /* 0x000fca00078e0014 */
[----:B------:R3:W-:Y:S01]  /*2dc0*/  STG.E.128 desc[UR8][R10.64], R12 ;  /* 0x0000000c0a007986 */ /* 0x0007e2000c101d08 */
[----:B------:R-:W-:Y:S01]  /*2dd0*/  IMAD R6, R2, 0x4, R6 ;  /* 0x0000000402067824 */ /* 0x000fe200078e0206 */
[----:B------:R-:W-:Y:S06]  /*2de0*/  @!P0 BRA `(.L_x_451) ;  /* 0xfffffffc00048947 */ /* 0x000fec000383ffff */
[----:B------:R-:W-:Y:S05]  /*2df0*/  EXIT ;  /* 0x000000000000794d */ /* 0x000fea0003800000 */
        .weak           $__internal_12_$__cuda_sm20_div_s64
        .type           $__internal_12_$__cuda_sm20_div_s64,@function
        .size           $__internal_12_$__cuda_sm20_div_s64,(.L_x_1361 - $__internal_12_$__cuda_sm20_div_s64)
$__internal_12_$__cuda_sm20_div_s64:
        /* <DEDUP_REMOVED lines=83> */
[----:B------:R-:W-:Y:S06]  /*3330*/  RET.REL.NODEC R6 `(_ZN4vllm15rms_norm_kernelIfLi4ELi4EEEvPT_PKS1_lllllS4_fii) ;  /* 0xffffffcc06307950 */ /* 0x000fec0003c3ffff */
.L_x_452:
        /* <DEDUP_REMOVED lines=12> */
.L_x_1361:


//--------------------- .text._ZN4vllm15rms_norm_kernelIfLi8ELi4EEEvPT_PKS1_lllllS4_fii --------------------------
	.section	.text._ZN4vllm15rms_norm_kernelIfLi8ELi4EEEvPT_PKS1_lllllS4_fii,"ax",@progbits
	.align	128
        .global         _ZN4vllm15rms_norm_kernelIfLi8ELi4EEEvPT_PKS1_lllllS4_fii
        .type           _ZN4vllm15rms_norm_kernelIfLi8ELi4EEEvPT_PKS1_lllllS4_fii,@function
        .size           _ZN4vllm15rms_norm_kernelIfLi8ELi4EEEvPT_PKS1_lllllS4_fii,(.L_x_1362 - _ZN4vllm15rms_norm_kernelIfLi8ELi4EEEvPT_PKS1_lllllS4_fii)
        .other          _ZN4vllm15rms_norm_kernelIfLi8ELi4EEEvPT_PKS1_lllllS4_fii,@"STO_CUDA_ENTRY STV_DEFAULT"
_ZN4vllm15rms_norm_kernelIfLi8ELi4EEEvPT_PKS1_lllllS4_fii:
.text._ZN4vllm15rms_norm_kernelIfLi8ELi4EEEvPT_PKS1_lllllS4_fii:
        /* <DEDUP_REMOVED lines=34> */
.L_x_453:
[----:B------:R-:W-:Y:S01]  /*0220*/  MOV R12, UR6 ;  /* 0x00000006000c7c02 */ /* 0x000fe20008000f00 */
[----:B------:R-:W-:Y:S01]  /*0230*/  IMAD.MOV.U32 R8, RZ, RZ, R4 ;  /* 0x000000ffff087224 */ /* 0x000fe200078e0004 */
[----:B------:R-:W-:Y:S02]  /*0240*/  MOV R7, RZ ;  /* 0x000000ff00077202 */ /* 0x000fe40000000f00 */
[----:B------:R-:W-:Y:S02]  /*0250*/  MOV R9, R0 ;  /* 0x0000000000097202 */ /* 0x000fe40000000f00 */
[----:B------:R-:W-:-:S07]  /*0260*/  MOV R6, 0x280 ;  /* 0x0000028000067802 */ /* 0x000fce0000000f00 */
[----:B------:R-:W-:Y:S05]  /*0270*/  CALL.REL.NOINC `($__internal_13_$__cuda_sm20_div_s64) ;  /* 0x0000003000847944 */ /* 0x000fea0003c00000 */
[----:B------:R-:W-:Y:S01]  /*0280*/  IADD3 R11, P0, PT, RZ, -R8, RZ ;  /* 0x80000008ff0b7210 */ /* 0x000fe20007f1e0ff */
[----:B------:R-:W-:Y:S01]  /*0290*/  HFMA2 R3, -RZ, RZ, 0, 0 ;  /* 0x00000000ff037431 */ /* 0x000fe200000001ff */
[----:B------:R-:W-:Y:S02]  /*02a0*/  MOV R2, UR6 ;  /* 0x0000000600027c02 */ /* 0x000fe40008000f00 */
[----:B------:R-:W-:-:S05]  /*02b0*/  IADD3.X R7, PT, PT, RZ, ~R9, RZ, P0, !PT ;  /* 0x80000009ff077210 */ /* 0x000fca00007fe4ff */
[----:B------:R-:W-:Y:S02]  /*02c0*/  IMAD R7, R7, R4, RZ ;  /* 0x0000000407077224 */ /* 0x000fe400078e02ff */
[----:B------:R-:W-:-:S04]  /*02d0*/  IMAD.WIDE.U32 R4, R4, R11, R2 ;  /* 0x0000000b04047225 */ /* 0x000fc800078e0002 */
[----:B------:R-:W-:Y:S01]  /*02e0*/  IMAD R7, R0, R11, R7 ;  /* 0x0000000b00077224 */ /* 0x000fe200078e0207 */
[----:B------:R-:W-:Y:S02]  /*02f0*/  MOV R0, R4 ;  /* 0x0000000400007202 */ /* 0x000fe40000000f00 */
[----:B------:R-:W-:Y:S02]  /*0300*/  MOV R4, R8 ;  /* 0x0000000800047202 */ /* 0x000fe40000000f00 */
[----:B------:R-:W-:Y:S02]  /*0310*/  IADD3 R7, PT, PT, R5, R7, RZ ;  /* 0x0000000705077210 */ /* 0x000fe40007ffe0ff */
[----:B------:R-:W-:-:S07]  /*0320*/  MOV R5, R9 ;  /* 0x0000000900057202 */ /* 0x000fce0000000f00 */
.L_x_454:
        /* <DEDUP_REMOVED lines=23> */
[----:B------:R-:W-:Y:S02]  /*04a0*/  @P1 IADD3 R2, PT, PT, R2, 0x1, RZ ;  /* 0x0000000102021810 */ /* 0x000fe40007ffe0ff */
[----:B------:R-:W-:-:S04]  /*04b0*/  @!P2 LOP3.LUT R2, RZ, UR4, RZ, 0x33, !PT ;  /* 0x00000004ff02ac12 */ /* 0x000fc8000f8e33ff */
[----:B------:R-:W-:-:S05]  /*04c0*/  IADD3 R11, PT, PT, -R2, RZ, RZ ;  /* 0x000000ff020b7210 */ /* 0x000fca0007ffe1ff */
[----:B------:R-:W-:Y:S01]  /*04d0*/  IMAD R11, R11, UR4, R0 ;  /* 0x000000040b0b7c24 */ /* 0x000fe2000f8e0200 */
[----:B------:R-:W-:Y:S06]  /*04e0*/  BRA `(.L_x_456) ;  /* 0x0000000000407947 */ /* 0x000fec0003800000 */
.L_x_455:
[----:B------:R-:W0:Y:S01]  /*04f0*/  LDC R8, c[0x0][0x3a8] ;  /* 0x0000ea00ff087b82 */ /* 0x000e220000000800 */
[----:B------:R-:W-:Y:S02]  /*0500*/  MOV R12, R0 ;  /* 0x00000000000c7202 */ /* 0x000fe40000000f00 */
[----:B------:R-:W-:-:S05]  /*0510*/  MOV R6, 0x540 ;  /* 0x0000054000067802 */ /* 0x000fca0000000f00 */
[----:B------:R-:W1:Y:S02]  /*0520*/  LDC R9, c[0x0][0x3ac] ;  /* 0x0000eb00ff097b82 */ /* 0x000e640000000800 */
[----:B01----:R-:W-:Y:S05]  /*0530*/  CALL.REL.NOINC `($__internal_13_$__cuda_sm20_div_s64) ;  /* 0x0000002c00d47944 */ /* 0x003fea0003c00000 */
[----:B------:R-:W0:Y:S01]  /*0540*/  LDC.64 R12, c[0x0][0x3a8] ;  /* 0x0000ea00ff0c7b82 */ /* 0x000e220000000a00 */
[----:B------:R-:W-:Y:S02]  /*0550*/  IADD3 R11, P0, PT, RZ, -R8, RZ ;  /* 0x80000008ff0b7210 */ /* 0x000fe40007f1e0ff */
[----:B------:R-:W-:Y:S02]  /*0560*/  MOV R6, R0 ;  /* 0x0000000000067202 */ /* 0x000fe40000000f00 */
[----:B------:R-:W-:-:S05]  /*0570*/  IADD3.X R3, PT, PT, RZ, ~R9, RZ, P0, !PT ;  /* 0x80000009ff037210 */ /* 0x000fca00007fe4ff */
[-C--:B0-----:R-:W-:Y:S02]  /*0580*/  IMAD R10, R3, R12.reuse, RZ ;  /* 0x0000000c030a7224 */ /* 0x081fe400078e02ff */
[----:B------:R-:W-:-:S04]  /*0590*/  IMAD.WIDE.U32 R2, R11, R12, R6 ;  /* 0x0000000c0b027225 */ /* 0x000fc800078e0006 */
[----:B------:R-:W-:Y:S01]  /*05a0*/  IMAD R7, R11, R13, R10 ;  /* 0x0000000d0b077224 */ /* 0x000fe200078e020a */
[----:B------:R-:W-:Y:S02]  /*05b0*/  MOV R11, R2 ;  /* 0x00000002000b7202 */ /* 0x000fe40000000f00 */
[----:B------:R-:W-:Y:S02]  /*05c0*/  MOV R2, R8 ;  /* 0x0000000800027202 */ /* 0x000fe40000000f00 */
[----:B------:R-:W-:Y:S02]  /*05d0*/  IADD3 R10, PT, PT, R3, R7, RZ ;  /* 0x00000007030a7210 */ /* 0x000fe40007ffe0ff */
[----:B------:R-:W-:-:S07]  /*05e0*/  MOV R3, R9 ;  /* 0x0000000900037202 */ /* 0x000fce0000000f00 */
.L_x_456:
        /* <DEDUP_REMOVED lines=9> */
[----:B-1----:R-:W-:Y:S01]  /*0680*/  LOP3.LUT P1, RZ, R0, 0x7, RZ, 0xc0, !PT ;  /* 0x0000000700ff7812 */ /* 0x002fe2000782c0ff */
[----:B------:R-:W-:Y:S02]  /*0690*/  IMAD.IADD R7, R7, 0x1, R5 ;  /* 0x0000000107077824 */ /* 0x000fe400078e0205 */
[C---:B------:R-:W-:Y:S02]  /*06a0*/  IMAD R5, R2.reuse, UR11, R3 ;  /* 0x0000000b02057c24 */ /* 0x040fe4000f8e0203 */
[----:B------:R-:W-:Y:S02]  /*06b0*/  IMAD.WIDE.U32 R2, R2, UR10, R6 ;  /* 0x0000000a02027c25 */ /* 0x000fe4000f8e0006 */
[----:B------:R-:W1:Y:S02]  /*06c0*/  S2R R7, SR_TID.X ;  /* 0x0000000000077919 */ /* 0x000e640000002100 */
[----:B------:R-:W-:Y:S01]  /*06d0*/  IMAD R10, R10, UR8, RZ ;  /* 0x000000080a0a7c24 */ /* 0x000fe2000f8e02ff */
[----:B------:R-:W-:-:S03]  /*06e0*/  IADD3 R3, PT, PT, R3, R5, RZ ;  /* 0x0000000503037210 */ /* 0x000fc60007ffe0ff */
[C---:B------:R-:W-:Y:S02]  /*06f0*/  IMAD.WIDE.U32 R8, R11.reuse, UR8, R2 ;  /* 0x000000080b087c25 */ /* 0x040fe4000f8e0002 */
[----:B------:R-:W2:Y:S02]  /*0700*/  LDC R2, c[0x0][0x360] ;  /* 0x0000d800ff027b82 */ /* 0x000ea40000000800 */
[----:B------:R-:W-:Y:S01]  /*0710*/  IMAD R3, R11, UR9, R10 ;  /* 0x000000090b037c24 */ /* 0x000fe2000f8e020a */
[----:B------:R-:W-:Y:S01]  /*0720*/  SHF.L.U32 R4, R8, 0x2, RZ ;  /* 0x0000000208047819 */ /* 0x000fe200000006ff */
[----:B------:R-:W3:Y:S03]  /*0730*/  LDCU.64 UR8, c[0x0][0x358] ;  /* 0x00006b00ff0877ac */ /* 0x000ee60008000a00 */
[----:B0-----:R-:W-:Y:S02]  /*0740*/  IADD3 R32, P2, PT, R4, UR4, RZ ;  /* 0x0000000404207c10 */ /* 0x001fe4000ff5e0ff */
[----:B------:R-:W-:-:S02]  /*0750*/  IADD3 R3, PT, PT, R9, R3, RZ ;  /* 0x0000000309037210 */ /* 0x000fc40007ffe0ff */
        /* <DEDUP_REMOVED lines=16> */
[----:B------:R-:W-:-:S04]  /*0860*/  SEL R10, RZ, 0x1, P0 ;  /* 0x00000001ff0a7807 */ /* 0x000fc80000000000 */
        /* <DEDUP_REMOVED lines=21> */
[----:B------:R-:W-:-:S11]  /*09c0*/  MOV R6, R7 ;  /* 0x0000000700067202 */ /* 0x000fd60000000f00 */
        /* <DEDUP_REMOVED lines=9> */
.L_x_462:
[----:B------:R-:W2:Y:S01]  /*0a60*/  LDG.E.ENL2.256 R12, R8, desc[UR8][R4.64] ;  /* 0xfe0000080408797e */ /* 0x000ea2000812190c */
[----:B------:R-:W-:Y:S02]  /*0a70*/  IADD3 R3, PT, PT, R3, 0x1, RZ ;  /* 0x0000000103037810 */ /* 0x000fe40007ffe0ff */
[----:B------:R-:W-:Y:S02]  /*0a80*/  IADD3 R6, PT, PT, R2, R6, RZ ;  /* 0x0000000602067210 */ /* 0x000fe40007ffe0ff */
[----:B------:R-:W-:Y:S01]  /*0a90*/  ISETP.NE.AND P0, PT, R3, RZ, PT ;  /* 0x000000ff0300720c */ /* 0x000fe20003f05270 */
[----:B--2---:R-:W-:-:S04]  /*0aa0*/  FFMA.FTZ R8, R8, R8, R35 ;  /* 0x0000000808087223 */ /* 0x004fc80000010023 */
[----:B------:R-:W-:-:S04]  /*0ab0*/  FFMA.FTZ R9, R9, R9, R8 ;  /* 0x0000000909097223 */ /* 0x000fc80000010008 */
[----:B------:R-:W-:Y:S01]  /*0ac0*/  FFMA.FTZ R10, R10, R10, R9 ;  /* 0x0000000a0a0a7223 */ /* 0x000fe20000010009 */
[----:B------:R-:W-:-:S04]  /*0ad0*/  IMAD.WIDE.U32 R8, R2, 0x20, R4 ;  /* 0x0000002002087825 */ /* 0x000fc800078e0004 */
[----:B------:R-:W-:Y:S01]  /*0ae0*/  FFMA.FTZ R11, R11, R11, R10 ;  /* 0x0000000b0b0b7223 */ /* 0x000fe2000001000a */
[----:B------:R-:W-:-:S03]  /*0af0*/  MOV R4, R8 ;  /* 0x0000000800047202 */ /* 0x000fc60000000f00 */
[----:B------:R-:W-:Y:S01]  /*0b00*/  FFMA.FTZ R12, R12, R12, R11 ;  /* 0x0000000c0c0c7223 */ /* 0x000fe2000001000b */
[----:B------:R-:W-:-:S03]  /*0b10*/  MOV R5, R9 ;  /* 0x0000000900057202 */ /* 0x000fc60000000f00 */
[----:B------:R-:W-:-:S04]  /*0b20*/  FFMA.FTZ R13, R13, R13, R12 ;  /* 0x0000000d0d0d7223 */ /* 0x000fc8000001000c */
[----:B------:R-:W-:-:S04]  /*0b30*/  FFMA.FTZ R14, R14, R14, R13 ;  /* 0x0000000e0e0e7223 */ /* 0x000fc8000001000d */
[----:B------:R-:W-:Y:S01]  /*0b40*/  FFMA.FTZ R35, R15, R15, R14 ;  /* 0x0000000f0f237223 */ /* 0x000fe2000001000e */
[----:B------:R-:W-:Y:S06]  /*0b50*/  @P0 BRA `(.L_x_462) ;  /* 0xfffffffc00c00947 */ /* 0x000fec000383ffff */
.L_x_461:
[----:B------:R-:W-:Y:S05]  /*0b60*/  BSYNC.RECONVERGENT B1 ;  /* 0x0000000000017941 */ /* 0x000fea0003800200 */
.L_x_460:
[----:B------:R-:W-:Y:S05]  /*0b70*/  @!P1 BRA `(.L_x_459) ;  /* 0x00000010009c9947 */ /* 0x000fea0003800000 */
[----:B------:R-:W-:Y:S01]  /*0b80*/  BSSY.RECONVERGENT B1, `(.L_x_463) ;  /* 0x0000033000017945 */ /* 0x000fe20003800200 */
[C---:B------:R-:W-:Y:S01]  /*0b90*/  LEA R5, R2.reuse, R6, 0x1 ;  /* 0x0000000602057211 */ /* 0x040fe200078e08ff */
[----:B------:R-:W-:Y:S01]  /*0ba0*/  IMAD R4, R2, 0x3, R6 ;  /* 0x0000000302047824 */ /* 0x000fe200078e0206 */
[----:B------:R-:W-:-:S07]  /*0bb0*/  IADD3 R3, PT, PT, R6, R2, RZ ;  /* 0x0000000206037210 */ /* 0x000fce0007ffe0ff */
.L_x_464:
[----:B------:R-:W-:-:S06]  /*0bc0*/  IMAD.WIDE.U32 R24, R6, 0x20, R32 ;  /* 0x0000002006187825 */ /* 0x000fcc00078e0020 */
[----:B------:R-:W2:Y:S01]  /*0bd0*/  LDG.E.ENL2.256 R28, R24, desc[UR8][R24.64] ;  /* 0xfe0000081818797e */ /* 0x000ea2000812191c */
[----:B------:R-:W-:-:S06]  /*0be0*/  IMAD.WIDE.U32 R16, R3, 0x20, R32 ;  /* 0x0000002003107825 */ /* 0x000fcc00078e0020 */
[----:B------:R-:W3:Y:S01]  /*0bf0*/  LDG.E.ENL2.256 R16, R20, desc[UR8][R16.64] ;  /* 0xfe0000081014797e */ /* 0x000ee20008121910 */
[----:B------:R-:W-:-:S04]  /*0c00*/  IMAD.WIDE.U32 R8, R5, 0x20, R32 ;  /* 0x0000002005087825 */ /* 0x000fc800078e0020 */
[----:B--2---:R-:W-:-:S04]  /*0c10*/  FFMA.FTZ R10, R24, R24, R35 ;  /* 0x00000018180a7223 */ /* 0x004fc80000010023 */
[----:B------:R-:W-:-:S04]  /*0c20*/  FFMA.FTZ R11, R25, R25, R10 ;  /* 0x00000019190b7223 */ /* 0x000fc8000001000a */
[----:B------:R-:W-:Y:S02]  /*0c30*/  FFMA.FTZ R26, R26, R26, R11 ;  /* 0x0000001a1a1a7223 */ /* 0x000fe4000001000b */
[----:B------:R-:W2:Y:S01]  /*0c40*/  LDG.E.ENL2.256 R8, R12, desc[UR8][R8.64] ;  /* 0xfe000008080c797e */ /* 0x000ea20008121908 */
[----:B------:R-:W-:-:S04]  /*0c50*/  IMAD.WIDE.U32 R24, R4, 0x20, R32 ;  /* 0x0000002004187825 */ /* 0x000fc800078e0020 */
[----:B------:R-:W-:-:S04]  /*0c60*/  FFMA.FTZ R27, R27, R27, R26 ;  /* 0x0000001b1b1b7223 */ /* 0x000fc8000001001a */
[----:B------:R-:W-:-:S04]  /*0c70*/  FFMA.FTZ R28, R28, R28, R27 ;  /* 0x0000001c1c1c7223 */ /* 0x000fc8000001001b */
[----:B------:R-:W-:-:S04]  /*0c80*/  FFMA.FTZ R29, R29, R29, R28 ;  /* 0x0000001d1d1d7223 */ /* 0x000fc8000001001c */
[----:B------:R-:W-:-:S04]  /*0c90*/  FFMA.FTZ R30, R30, R30, R29 ;  /* 0x0000001e1e1e7223 */ /* 0x000fc8000001001d */
[----:B------:R-:W-:Y:S02]  /*0ca0*/  FFMA.FTZ R35, R31, R31, R30 ;  /* 0x0000001f1f237223 */ /* 0x000fe4000001001e */
[----:B------:R-:W4:Y:S01]  /*0cb0*/  LDG.E.ENL2.256 R28, R24, desc[UR8][R24.64] ;  /* 0xfe0000081818797e */ /* 0x000f22000812191c */
[----:B------:R-:W-:Y:S01]  /*0cc0*/  LEA R3, R2, R3, 0x2 ;  /* 0x0000000302037211 */ /* 0x000fe200078e10ff */
[----:B---3--:R-:W-:Y:S01]  /*0cd0*/  FFMA.FTZ R20, R20, R20, R35 ;  /* 0x0000001414147223 */ /* 0x008fe20000010023 */
[C---:B------:R-:W-:Y:S01]  /*0ce0*/  LEA R5, R2.reuse, R5, 0x2 ;  /* 0x0000000502057211 */ /* 0x040fe200078e10ff */
[----:B------:R-:W-:Y:S02]  /*0cf0*/  IMAD R4, R2, 0x4, R4 ;  /* 0x0000000402047824 */ /* 0x000fe400078e0204 */
[----:B------:R-:W-:-:S04]  /*0d00*/  FFMA.FTZ R21, R21, R21, R20 ;  /* 0x0000001515157223 */ /* 0x000fc80000010014 */
[----:B------:R-:W-:-:S04]  /*0d10*/  FFMA.FTZ R22, R22, R22, R21 ;  /* 0x0000001616167223 */ /* 0x000fc80000010015 */
[----:B------:R-:W-:-:S04]  /*0d20*/  FFMA.FTZ R23, R23, R23, R22 ;  /* 0x0000001717177223 */ /* 0x000fc80000010016 */
[----:B------:R-:W-:-:S04]  /*0d30*/  FFMA.FTZ R16, R16, R16, R23 ;  /* 0x0000001010107223 */ /* 0x000fc80000010017 */
[----:B------:R-:W-:-:S04]  /*0d40*/  FFMA.FTZ R17, R17, R17, R16 ;  /* 0x0000001111117223 */ /* 0x000fc80000010010 */
[----:B------:R-:W-:-:S04]  /*0d50*/  FFMA.FTZ R18, R18, R18, R17 ;  /* 0x0000001212127223 */ /* 0x000fc80000010011 */
[----:B------:R-:W-:-:S04]  /*0d60*/  FFMA.FTZ R19, R19, R19, R18 ;  /* 0x0000001313137223 */ /* 0x000fc80000010012 */
[----:B--2---:R-:W-:-:S04]  /*0d70*/  FFMA.FTZ R12, R12, R12, R19 ;  /* 0x0000000c0c0c7223 */ /* 0x004fc80000010013 */
[----:B------:R-:W-:-:S04]  /*0d80*/  FFMA.FTZ R13, R13, R13, R12 ;  /* 0x0000000d0d0d7223 */ /* 0x000fc8000001000c */
[----:B------:R-:W-:-:S04]  /*0d90*/  FFMA.FTZ R14, R14, R14, R13 ;  /* 0x0000000e0e0e7223 */ /* 0x000fc8000001000d */
[----:B------:R-:W-:-:S04]  /*0da0*/  FFMA.FTZ R15, R15, R15, R14 ;  /* 0x0000000f0f0f7223 */ /* 0x000fc8000001000e */
[----:B------:R-:W-:-:S04]  /*0db0*/  FFMA.FTZ R8, R8, R8, R15 ;  /* 0x0000000808087223 */ /* 0x000fc8000001000f */
[----:B------:R-:W-:-:S04]  /*0dc0*/  FFMA.FTZ R9, R9, R9, R8 ;  /* 0x0000000909097223 */ /* 0x000fc80000010008 */
[----:B------:R-:W-:Y:S01]  /*0dd0*/  FFMA.FTZ R10, R10, R10, R9 ;  /* 0x0000000a0a0a7223 */ /* 0x000fe20000010009 */
[----:B------:R-:W-:-:S03]  /*0de0*/  IADD3 R9, PT, PT, R2, R6, R2 ;  /* 0x0000000602097210 */ /* 0x000fc60007ffe002 */
[----:B------:R-:W-:Y:S01]  /*0df0*/  FFMA.FTZ R11, R11, R11, R10 ;  /* 0x0000000b0b0b7223 */ /* 0x000fe2000001000a */
[----:B------:R-:W-:-:S03]  /*0e00*/  IADD3 R6, PT, PT, R2, R9, R2 ;  /* 0x0000000902067210 */ /* 0x000fc60007ffe002 */
[----:B----4-:R-:W-:Y:S01]  /*0e10*/  FFMA.FTZ R24, R24, R24, R11 ;  /* 0x0000001818187223 */ /* 0x010fe2000001000b */
[----:B------:R-:W-:-:S03]  /*0e20*/  ISETP.GE.AND P0, PT, R6, R34, PT ;  /* 0x000000220600720c */ /* 0x000fc60003f06270 */
[----:B------:R-:W-:-:S04]  /*0e30*/  FFMA.FTZ R25, R25, R25, R24 ;  /* 0x0000001919197223 */ /* 0x000fc80000010018 */
[----:B------:R-:W-:-:S04]  /*0e40*/  FFMA.FTZ R26, R26, R26, R25 ;  /* 0x0000001a1a1a7223 */ /* 0x000fc80000010019 */
[----:B------:R-:W-:-:S04]  /*0e50*/  FFMA.FTZ R27, R27, R27, R26 ;  /* 0x0000001b1b1b7223 */ /* 0x000fc8000001001a */
[----:B------:R-:W-:-:S04]  /*0e60*/  FFMA.FTZ R28, R28, R28, R27 ;  /* 0x0000001c1c1c7223 */ /* 0x000fc8000001001b */
[----:B------:R-:W-:-:S04]  /*0e70*/  FFMA.FTZ R29, R29, R29, R28 ;  /* 0x0000001d1d1d7223 */ /* 0x000fc8000001001c */
[----:B------:R-:W-:-:S04]  /*0e80*/  FFMA.FTZ R30, R30, R30, R29 ;  /* 0x0000001e1e1e7223 */ /* 0x000fc8000001001d */
[----:B------:R-:W-:Y:S01]  /*0e90*/  FFMA.FTZ R35, R31, R31, R30 ;  /* 0x0000001f1f237223 */ /* 0x000fe2000001001e */
[----:B------:R-:W-:Y:S06]  /*0ea0*/  @!P0 BRA `(.L_x_464) ;  /* 0xfffffffc00448947 */ /* 0x000fec000383ffff */
[----:B------:R-:W-:Y:S05]  /*0eb0*/  BSYNC.RECONVERGENT B1 ;  /* 0x0000000000017941 */ /* 0x000fea0003800200 */
.L_x_463:
[----:B------:R-:W-:Y:S05]  /*0ec0*/  BRA `(.L_x_459) ;  /* 0x0000000c00c87947 */ /* 0x000fea0003800000 */
.L_x_458:
        /* <DEDUP_REMOVED lines=20> */
.L_x_467:
[----:B------:R-:W-:Y:S02]  /*1010*/  MOV R10, R8 ;  /* 0x00000008000a7202 */ /* 0x000fe40000000f00 */
[----:B------:R-:W-:-:S05]  /*1020*/  MOV R11, R9 ;  /* 0x00000009000b7202 */ /* 0x000fca0000000f00 */
[----:B------:R-:W3:Y:S01]  /*1030*/  LDG.E R12, desc[UR8][R10.64] ;  /* 0x000000080a0c7981 */ /* 0x000ee2000c1e1900 */
[C---:B--2---:R-:W-:Y:S01]  /*1040*/  IADD3 R3, PT, PT, R2.reuse, R3, RZ ;  /* 0x0000000302037210 */ /* 0x044fe20007ffe0ff */
[----:B------:R-:W-:-:S03]  /*1050*/  IMAD.WIDE.U32 R8, R2, 0x4, R10 ;  /* 0x0000000402087825 */ /* 0x000fc600078e000a */
[----:B------:R-:W-:Y:S01]  /*1060*/  ISETP.GE.AND P0, PT, R3, R15, PT ;  /* 0x0000000f0300720c */ /* 0x000fe20003f06270 */
[----:B---3--:R-:W-:-:S12]  /*1070*/  FFMA.FTZ R35, R12, R12, R35 ;  /* 0x0000000c0c237223 */ /* 0x008fd80000010023 */
[----:B------:R-:W-:Y:S05]  /*1080*/  @!P0 BRA `(.L_x_467) ;  /* 0xfffffffc00e08947 */ /* 0x000fea000383ffff */
.L_x_466:
[----:B------:R-:W-:Y:S05]  /*1090*/  BSYNC.RECONVERGENT B1 ;  /* 0x0000000000017941 */ /* 0x000fea0003800200 */
.L_x_465:
        /* <DEDUP_REMOVED lines=34> */
[----:B------:R-:W-:Y:S02]  /*12c0*/  IADD3 R3, PT, PT, R3, 0x1, RZ ;  /* 0x0000000103037810 */ /* 0x000fe40007ffe0ff */
[----:B------:R-:W-:Y:S02]  /*12d0*/  MOV R17, R7 ;  /* 0x0000000700117202 */ /* 0x000fe40000000f00 */
[----:B------:R-:W-:Y:S01]  /*12e0*/  LOP3.LUT R3, R3, 0x3, RZ, 0xc0, !PT ;  /* 0x0000000303037812 */ /* 0x000fe200078ec0ff */
[----:B------:R-:W-:-:S03]  /*12f0*/  IMAD.WIDE.U32 R10, R7, 0x20, R10 ;  /* 0x00000020070a7825 */ /* 0x000fc600078e000a */
[----:B------:R-:W-:Y:S02]  /*1300*/  IADD3 R3, PT, PT, -R3, RZ, RZ ;  /* 0x000000ff03037210 */ /* 0x000fe40007ffe1ff */
[----:B------:R-:W-:-:S04]  /*1310*/  IADD3 R10, P1, P2, R10, UR4, R4 ;  /* 0x000000040a0a7c10 */ /* 0x000fc8000fa3e004 */
[----:B------:R-:W-:Y:S02]  /*1320*/  IADD3 R10, P3, PT, R10, 0x10, RZ ;  /* 0x000000100a0a7810 */ /* 0x000fe40007f7e0ff */
[----:B------:R-:W-:-:S04]  /*1330*/  IADD3.X R11, PT, PT, R11, UR5, R5, P1, P2 ;  /* 0x000000050b0b7c10 */ /* 0x000fc80008fe4405 */
[----:B------:R-:W-:-:S07]  /*1340*/  IADD3.X R11, PT, PT, RZ, R11, RZ, P3, !PT ;  /* 0x0000000bff0b7210 */ /* 0x000fce0001ffe4ff */
.L_x_472:
[----:B------:R-:W2:Y:S04]  /*1350*/  LDG.E R12, desc[UR8][R10.64+-0x10] ;  /* 0xfffff0080a0c7981 */ /* 0x000ea8000c1e1900 */
[----:B------:R-:W3:Y:S04]  /*1360*/  LDG.E R13, desc[UR8][R10.64+-0xc] ;  /* 0xfffff4080a0d7981 */ /* 0x000ee8000c1e1900 */
[----:B------:R-:W4:Y:S04]  /*1370*/  LDG.E R19, desc[UR8][R10.64+-0x8] ;  /* 0xfffff8080a137981 */ /* 0x000f28000c1e1900 */
[----:B------:R-:W5:Y:S04]  /*1380*/  LDG.E R21, desc[UR8][R10.64+-0x4] ;  /* 0xfffffc080a157981 */ /* 0x000f68000c1e1900 */
[----:B------:R-:W5:Y:S04]  /*1390*/  LDG.E R23, desc[UR8][R10.64] ;  /* 0x000000080a177981 */ /* 0x000f68000c1e1900 */
[----:B------:R-:W5:Y:S04]  /*13a0*/  LDG.E R25, desc[UR8][R10.64+0x4] ;  /* 0x000004080a197981 */ /* 0x000f68000c1e1900 */
[----:B------:R-:W5:Y:S04]  /*13b0*/  LDG.E R16, desc[UR8][R10.64+0x8] ;  /* 0x000008080a107981 */ /* 0x000f68000c1e1900 */
[----:B------:R0:W5:Y:S01]  /*13c0*/  LDG.E R18, desc[UR8][R10.64+0xc] ;  /* 0x00000c080a127981 */ /* 0x000162000c1e1900 */
[----:B------:R-:W-:Y:S01]  /*13d0*/  IADD3 R3, PT, PT, R3, 0x1, RZ ;  /* 0x0000000103037810 */ /* 0x000fe20007ffe0ff */
[----:B------:R-:W-:-:S03]  /*13e0*/  IMAD.IADD R17, R2, 0x1, R17 ;  /* 0x0000000102117824 */ /* 0x000fc600078e0211 */
[----:B------:R-:W-:Y:S01]  /*13f0*/  ISETP.NE.AND P1, PT, R3, RZ, PT ;  /* 0x000000ff0300720c */ /* 0x000fe20003f25270 */
[----:B--2---:R-:W-:-:S04]  /*1400*/  FFMA.FTZ R12, R12, R12, R35 ;  /* 0x0000000c0c0c7223 */ /* 0x004fc80000010023 */
[----:B---3--:R-:W-:-:S04]  /*1410*/  FFMA.FTZ R12, R13, R13, R12 ;  /* 0x0000000d0d0c7223 */ /* 0x008fc8000001000c */
[----:B----4-:R-:W-:-:S04]  /*1420*/  FFMA.FTZ R12, R19, R19, R12 ;  /* 0x00000013130c7223 */ /* 0x010fc8000001000c */
[----:B-----5:R-:W-:-:S04]  /*1430*/  FFMA.FTZ R12, R21, R21, R12 ;  /* 0x00000015150c7223 */ /* 0x020fc8000001000c */
[----:B------:R-:W-:-:S04]  /*1440*/  FFMA.FTZ R12, R23, R23, R12 ;  /* 0x00000017170c7223 */ /* 0x000fc8000001000c */
[----:B------:R-:W-:Y:S01]  /*1450*/  FFMA.FTZ R25, R25, R25, R12 ;  /* 0x0000001919197223 */ /* 0x000fe2000001000c */
[----:B------:R-:W-:-:S04]  /*1460*/  IMAD.WIDE.U32 R12, R2, 0x20, R10 ;  /* 0x00000020020c7825 */ /* 0x000fc800078e000a */
[----:B------:R-:W-:Y:S01]  /*1470*/  FFMA.FTZ R25, R16, R16, R25 ;  /* 0x0000001010197223 */ /* 0x000fe20000010019 */
[----:B0-----:R-:W-:Y:S02]  /*1480*/  MOV R10, R12 ;  /* 0x0000000c000a7202 */ /* 0x001fe40000000f00 */
[----:B------:R-:W-:Y:S01]  /*1490*/  MOV R11, R13 ;  /* 0x0000000d000b7202 */ /* 0x000fe20000000f00 */
[----:B------:R-:W-:Y:S01]  /*14a0*/  FFMA.FTZ R35, R18, R18, R25 ;  /* 0x0000001212237223 */ /* 0x000fe20000010019 */
[----:B------:R-:W-:Y:S06]  /*14b0*/  @P1 BRA `(.L_x_472) ;  /* 0xfffffffc00a41947 */ /* 0x000fec000383ffff */
.L_x_471:
[----:B------:R-:W-:Y:S05]  /*14c0*/  BSYNC.RECONVERGENT B2 ;  /* 0x0000000000027941 */ /* 0x000fea0003800200 */
.L_x_470:
[----:B------:R-:W-:Y:S05]  /*14d0*/  @!P0 BRA `(.L_x_469) ;  /* 0x0000000400388947 */ /* 0x000fea0003800000 */
[C---:B------:R-:W-:Y:S01]  /*14e0*/  LEA R3, R2.reuse, R17, 0x1 ;  /* 0x0000001102037211 */ /* 0x040fe200078e08ff */
[----:B------:R-:W-:Y:S01]  /*14f0*/  IMAD R19, R2, 0x3, R17 ;  /* 0x0000000302137824 */ /* 0x000fe200078e0211 */
[----:B------:R-:W-:-:S07]  /*1500*/  IADD3 R21, PT, PT, R17, R2, RZ ;  /* 0x0000000211157210 */ /* 0x000fce0007ffe0ff */
.L_x_473:
[----:B------:R-:W-:-:S05]  /*1510*/  IMAD.WIDE.U32 R10, R17, 0x20, R8 ;  /* 0x00000020110a7825 */ /* 0x000fca00078e0008 */
[----:B------:R-:W2:Y:S04]  /*1520*/  LDG.E R16, desc[UR8][R10.64] ;  /* 0x000000080a107981 */ /* 0x000ea8000c1e1900 */
[----:B------:R-:W3:Y:S04]  /*1530*/  LDG.E R37, desc[UR8][R10.64+0x4] ;  /* 0x000004080a257981 */ /* 0x000ee8000c1e1900 */
[----:B------:R-:W4:Y:S04]  /*1540*/  LDG.E R18, desc[UR8][R10.64+0x8] ;  /* 0x000008080a127981 */ /* 0x000f28000c1e1900 */
[----:B------:R-:W5:Y:S04]  /*1550*/  LDG.E R24, desc[UR8][R10.64+0xc] ;  /* 0x00000c080a187981 */ /* 0x000f68000c1e1900 */
[----:B------:R-:W5:Y:S04]  /*1560*/  LDG.E R23, desc[UR8][R10.64+0x10] ;  /* 0x000010080a177981 */ /* 0x000f68000c1e1900 */
[----:B------:R-:W5:Y:S01]  /*1570*/  LDG.E R27, desc[UR8][R10.64+0x14] ;  /* 0x000014080a1b7981 */ /* 0x000f62000c1e1900 */
[----:B------:R-:W-:-:S03]  /*1580*/  IMAD.WIDE.U32 R12, R21, 0x20, R8 ;  /* 0x00000020150c7825 */ /* 0x000fc600078e0008 */
[----:B------:R-:W5:Y:S04]  /*1590*/  LDG.E R28, desc[UR8][R10.64+0x18] ;  /* 0x000018080a1c7981 */ /* 0x000f68000c1e1900 */
[----:B------:R0:W5:Y:S04]  /*15a0*/  LDG.E R31, desc[UR8][R10.64+0x1c] ;  /* 0x00001c080a1f7981 */ /* 0x000168000c1e1900 */
[----:B------:R-:W5:Y:S04]  /*15b0*/  LDG.E R30, desc[UR8][R12.64] ;  /* 0x000000080c1e7981 */ /* 0x000f68000c1e1900 */
[----:B------:R-:W5:Y:S04]  /*15c0*/  LDG.E R29, desc[UR8][R12.64+0x4] ;  /* 0x000004080c1d7981 */ /* 0x000f68000c1e1900 */
[----:B------:R-:W5:Y:S04]  /*15d0*/  LDG.E R25, desc[UR8][R12.64+0x8] ;  /* 0x000008080c197981 */ /* 0x000f68000c1e1900 */
[----:B------:R-:W5:Y:S04]  /*15e0*/  LDG.E R26, desc[UR8][R12.64+0xc] ;  /* 0x00000c080c1a7981 */ /* 0x000f68000c1e1900 */
[----:B------:R-:W5:Y:S01]  /*15f0*/  LDG.E R20, desc[UR8][R12.64+0x10] ;  /* 0x000010080c147981 */ /* 0x000f62000c1e1900 */
[----:B0-----:R-:W-:-:S03]  /*1600*/  IMAD.WIDE.U32 R10, R3, 0x20, R8 ;  /* 0x00000020030a7825 */ /* 0x001fc600078e0008 */
[----:B------:R-:W5:Y:S01]  /*1610*/  LDG.E R22, desc[UR8][R12.64+0x1c] ;  /* 0x00001c080c167981 */ /* 0x000f62000c1e1900 */
[----:B--2---:R-:W-:-:S04]  /*1620*/  FFMA.FTZ R16, R16, R16, R35 ;  /* 0x0000001010107223 */ /* 0x004fc80000010023 */
[----:B---3--:R-:W-:-:S04]  /*1630*/  FFMA.FTZ R16, R37, R37, R16 ;  /* 0x0000002525107223 */ /* 0x008fc80000010010 */
[----:B----4-:R-:W-:Y:S02]  /*1640*/  FFMA.FTZ R35, R18, R18, R16 ;  /* 0x0000001212237223 */ /* 0x010fe40000010010 */
[----:B------:R-:W2:Y:S04]  /*1650*/  LDG.E R16, desc[UR8][R12.64+0x14] ;  /* 0x000014080c107981 */ /* 0x000ea8000c1e1900 */
[----:B------:R0:W3:Y:S01]  /*1660*/  LDG.E R18, desc[UR8][R12.64+0x18] ;  /* 0x000018080c127981 */ /* 0x0000e2000c1e1900 */
[----:B-----5:R-:W-:-:S04]  /*1670*/  FFMA.FTZ R24, R24, R24, R35 ;  /* 0x0000001818187223 */ /* 0x020fc80000010023 */
[----:B------:R-:W-:Y:S02]  /*1680*/  FFMA.FTZ R34, R23, R23, R24 ;  /* 0x0000001717227223 */ /* 0x000fe40000010018 */
[----:B------:R-:W4:Y:S04]  /*1690*/  LDG.E R23, desc[UR8][R10.64] ;  /* 0x000000080a177981 */ /* 0x000f28000c1e1900 */
[----:B------:R-:W5:Y:S01]  /*16a0*/  LDG.E R24, desc[UR8][R10.64+0x4] ;  /* 0x000004080a187981 */ /* 0x000f62000c1e1900 */
[----:B------:R-:W-:-:S04]  /*16b0*/  FFMA.FTZ R27, R27, R27, R34 ;  /* 0x0000001b1b1b7223 */ /* 0x000fc80000010022 */
[----:B------:R-:W-:Y:S02]  /*16c0*/  FFMA.FTZ R28, R28, R28, R27 ;  /* 0x0000001c1c1c7223 */ /* 0x000fe4000001001b */
[----:B------:R-:W5:Y:S02]  /*16d0*/  LDG.E R27, desc[UR8][R10.64+0x8] ;  /* 0x000008080a1b7981 */ /* 0x000f64000c1e1900 */
[----:B------:R-:W-:Y:S02]  /*16e0*/  FFMA.FTZ R31, R31, R31, R28 ;  /* 0x0000001f1f1f7223 */ /* 0x000fe4000001001c */
[----:B------:R-:W5:Y:S02]  /*16f0*/  LDG.E R28, desc[UR8][R10.64+0xc] ;  /* 0x00000c080a1c7981 */ /* 0x000f64000c1e1900 */
[----:B------:R-:W-:-:S04]  /*1700*/  FFMA.FTZ R30, R30, R30, R31 ;  /* 0x0000001e1e1e7223 */ /* 0x000fc8000001001f */
[----:B------:R-:W-:Y:S02]  /*1710*/  FFMA.FTZ R30, R29, R29, R30 ;  /* 0x0000001d1d1e7223 */ /* 0x000fe4000001001e */
[----:B------:R-:W5:Y:S02]  /*1720*/  LDG.E R29, desc[UR8][R10.64+0x10] ;  /* 0x000010080a1d7981 */ /* 0x000f64000c1e1900 */
[----:B0-----:R-:W-:Y:S02]  /*1730*/  FFMA.FTZ R13, R25, R25, R30 ;  /* 0x00000019190d7223 */ /* 0x001fe4000001001e */
[----:B------:R-:W5:Y:S02]  /*1740*/  LDG.E R25, desc[UR8][R10.64+0x14] ;  /* 0x000014080a197981 */ /* 0x000f64000c1e1900 */
[----:B------:R-:W-:Y:S02]  /*1750*/  FFMA.FTZ R13, R26, R26, R13 ;  /* 0x0000001a1a0d7223 */ /* 0x000fe4000001000d */
[----:B------:R-:W5:Y:S02]  /*1760*/  LDG.E R26, desc[UR8][R10.64+0x18] ;  /* 0x000018080a1a7981 */ /* 0x000f64000c1e1900 */
[----:B------:R-:W-:Y:S01]  /*1770*/  FFMA.FTZ R31, R20, R20, R13 ;  /* 0x00000014141f7223 */ /* 0x000fe2000001000d */
[----:B------:R-:W-:Y:S01]  /*1780*/  IMAD.WIDE.U32 R12, R19, 0x20, R8 ;  /* 0x00000020130c7825 */ /* 0x000fe200078e0008 */
[----:B------:R-:W5:Y:S04]  /*1790*/  LDG.E R30, desc[UR8][R10.64+0x1c] ;  /* 0x00001c080a1e7981 */ /* 0x000f68000c1e1900 */
[----:B------:R-:W5:Y:S04]  /*17a0*/  LDG.E R20, desc[UR8][R12.64+0x8] ;  /* 0x000008080c147981 */ /* 0x000f68000c1e1900 */
[----:B------:R-:W5:Y:S04]  /*17b0*/  LDG.E R35, desc[UR8][R12.64+0x1c] ;  /* 0x00001c080c237981 */ /* 0x000f68000c1e1900 */
[----:B------:R-:W5:Y:S04]  /*17c0*/  LDG.E R11, desc[UR8][R12.64+0x14] ;  /* 0x000014080c0b7981 */ /* 0x000f68000c1e1900 */
[----:B------:R-:W5:Y:S01]  /*17d0*/  LDG.E R10, desc[UR8][R12.64+0x18] ;  /* 0x000018080c0a7981 */ /* 0x000f62000c1e1900 */
[----:B--2---:R-:W-:-:S03]  /*17e0*/  FFMA.FTZ R31, R16, R16, R31 ;  /* 0x00000010101f7223 */ /* 0x004fc6000001001f */
[----:B------:R-:W2:Y:S01]  /*17f0*/  LDG.E R16, desc[UR8][R12.64] ;  /* 0x000000080c107981 */ /* 0x000ea2000c1e1900 */
[----:B---3--:R-:W-:-:S03]  /*1800*/  FFMA.FTZ R31, R18, R18, R31 ;  /* 0x00000012121f7223 */ /* 0x008fc6000001001f */
[----:B------:R-:W3:Y:S01]  /*1810*/  LDG.E R18, desc[UR8][R12.64+0x4] ;  /* 0x000004080c127981 */ /* 0x000ee2000c1e1900 */
[----:B------:R-:W-:-:S04]  /*1820*/  FFMA.FTZ R22, R22, R22, R31 ;  /* 0x0000001616167223 */ /* 0x000fc8000001001f */
[----:B----4-:R-:W-:Y:S02]  /*1830*/  FFMA.FTZ R23, R23, R23, R22 ;  /* 0x0000001717177223 */ /* 0x010fe40000010016 */
[----:B------:R-:W4:Y:S02]  /*1840*/  LDG.E R22, desc[UR8][R12.64+0xc] ;  /* 0x00000c080c167981 */ /* 0x000f24000c1e1900 */
[----:B-----5:R-:W-:Y:S02]  /*1850*/  FFMA.FTZ R24, R24, R24, R23 ;  /* 0x0000001818187223 */ /* 0x020fe40000010017 */
[----:B------:R-:W5:Y:S02]  /*1860*/  LDG.E R23, desc[UR8][R12.64+0x10] ;  /* 0x000010080c177981 */ /* 0x000f64000c1e1900 */
[----:B------:R-:W-:-:S04]  /*1870*/  FFMA.FTZ R27, R27, R27, R24 ;  /* 0x0000001b1b1b7223 */ /* 0x000fc80000010018 */
[----:B------:R-:W-:-:S04]  /*1880*/  FFMA.FTZ R28, R28, R28, R27 ;  /* 0x0000001c1c1c7223 */ /* 0x000fc8000001001b */
[----:B------:R-:W-:-:S04]  /*1890*/  FFMA.FTZ R28, R29, R29, R28 ;  /* 0x0000001d1d1c7223 */ /* 0x000fc8000001001c */
[----:B------:R-:W-:-:S04]  /*18a0*/  FFMA.FTZ R25, R25, R25, R28 ;  /* 0x0000001919197223 */ /* 0x000fc8000001001c */
[----:B------:R-:W-:-:S04]  /*18b0*/  FFMA.FTZ R25, R26, R26, R25 ;  /* 0x0000001a1a197223 */ /* 0x000fc80000010019 */
[----:B------:R-:W-:Y:S01]  /*18c0*/  FFMA.FTZ R25, R30, R30, R25 ;  /* 0x0000001e1e197223 */ /* 0x000fe20000010019 */
[----:B------:R-:W-:-:S04]  /*18d0*/  IADD3 R17, PT, PT, R2, R17, R2 ;  /* 0x0000001102117210 */ /* 0x000fc80007ffe002 */
[----:B------:R-:W-:-:S04]  /*18e0*/  IADD3 R17, PT, PT, R2, R17, R2 ;  /* 0x0000001102117210 */ /* 0x000fc80007ffe002 */
[----:B------:R-:W-:Y:S02]  /*18f0*/  ISETP.GE.AND P0, PT, R17, R14, PT ;  /* 0x0000000e1100720c */ /* 0x000fe40003f06270 */
[C---:B------:R-:W-:Y:S02]  /*1900*/  LEA R21, R2.reuse, R21, 0x2 ;  /* 0x0000001502157211 */ /* 0x040fe400078e10ff */
[C---:B------:R-:W-:Y:S02]  /*1910*/  LEA R3, R2.reuse, R3, 0x2 ;  /* 0x0000000302037211 */ /* 0x040fe400078e10ff */
[----:B------:R-:W-:Y:S01]  /*1920*/  LEA R19, R2, R19, 0x2 ;  /* 0x0000001302137211 */ /* 0x000fe200078e10ff */
[----:B--2---:R-:W-:-:S04]  /*1930*/  FFMA.FTZ R25, R16, R16, R25 ;  /* 0x0000001010197223 */ /* 0x004fc80000010019 */
[----:B---3--:R-:W-:-:S04]  /*1940*/  FFMA.FTZ R25, R18, R18, R25 ;  /* 0x0000001212197223 */ /* 0x008fc80000010019 */
[----:B------:R-:W-:-:S04]  /*1950*/  FFMA.FTZ R25, R20, R20, R25 ;  /* 0x0000001414197223 */ /* 0x000fc80000010019 */
[----:B----4-:R-:W-:-:S04]  /*1960*/  FFMA.FTZ R22, R22, R22, R25 ;  /* 0x0000001616167223 */ /* 0x010fc80000010019 */
[----:B-----5:R-:W-:-:S04]  /*1970*/  FFMA.FTZ R22, R23, R23, R22 ;  /* 0x0000001717167223 */ /* 0x020fc80000010016 */
[----:B------:R-:W-:-:S04]  /*1980*/  FFMA.FTZ R11, R11, R11, R22 ;  /* 0x0000000b0b0b7223 */ /* 0x000fc80000010016 */
[----:B------:R-:W-:-:S04]  /*1990*/  FFMA.FTZ R10, R10, R10, R11 ;  /* 0x0000000a0a0a7223 */ /* 0x000fc8000001000b */
[----:B------:R-:W-:Y:S01]  /*19a0*/  FFMA.FTZ R35, R35, R35, R10 ;  /* 0x0000002323237223 */ /* 0x000fe2000001000a */
[----:B------:R-:W-:Y:S06]  /*19b0*/  @!P0 BRA `(.L_x_473) ;  /* 0xfffffff800d48947 */ /* 0x000fec000383ffff */
.L_x_469:
[----:B------:R-:W-:Y:S05]  /*19c0*/  BSYNC.RECONVERGENT B1 ;  /* 0x0000000000017941 */ /* 0x000fea0003800200 */
.L_x_468:
        /* <DEDUP_REMOVED lines=35> */
[----:B------:R-:W-:Y:S02]  /*1c00*/  IADD3 R10, P0, PT, R4, UR4, RZ ;  /* 0x00000004040a7c10 */ /* 0x000fe4000ff1e0ff */
[----:B------:R-:W-:Y:S02]  /*1c10*/  IADD3 R12, PT, PT, -R11, RZ, RZ ;  /* 0x000000ff0b0c7210 */ /* 0x000fe40007ffe1ff */
[----:B------:R-:W-:-:S09]  /*1c20*/  IADD3.X R11, PT, PT, R5, UR5, RZ, P0, !PT ;  /* 0x00000005050b7c10 */ /* 0x000fd200087fe4ff */
.L_x_476:
[----:B------:R-:W-:-:S06]  /*1c30*/  IMAD.WIDE R4, R3, 0x4, R10 ;  /* 0x0000000403047825 */ /* 0x000fcc00078e020a */
[----:B------:R-:W2:Y:S01]  /*1c40*/  LDG.E R4, desc[UR8][R4.64] ;  /* 0x0000000804047981 */ /* 0x000ea2000c1e1900 */
[----:B------:R-:W-:Y:S02]  /*1c50*/  IADD3 R12, PT, PT, R12, 0x1, RZ ;  /* 0x000000010c0c7810 */ /* 0x000fe40007ffe0ff */
[----:B------:R-:W-:Y:S02]  /*1c60*/  IADD3 R3, PT, PT, R2, R3, RZ ;  /* 0x0000000302037210 */ /* 0x000fe40007ffe0ff */
[----:B------:R-:W-:Y:S01]  /*1c70*/  ISETP.NE.AND P0, PT, R12, RZ, PT ;  /* 0x000000ff0c00720c */ /* 0x000fe20003f05270 */
[----:B--2---:R-:W-:-:S12]  /*1c80*/  FFMA.FTZ R35, R4, R4, R35 ;  /* 0x0000000404237223 */ /* 0x004fd80000010023 */
[----:B------:R-:W-:Y:S05]  /*1c90*/  @P0 BRA `(.L_x_476) ;  /* 0xfffffffc00e40947 */ /* 0x000fea000383ffff */
.L_x_475:
[----:B------:R-:W-:Y:S05]  /*1ca0*/  BSYNC.RECONVERGENT B1 ;  /* 0x0000000000017941 */ /* 0x000fea0003800200 */
.L_x_474:
[----:B------:R-:W-:Y:S05]  /*1cb0*/  @!P1 BRA `(.L_x_459) ;  /* 0x00000000004c9947 */ /* 0x000fea0003800000 */
[----:B------:R-:W-:-:S07]  /*1cc0*/  SHF.L.U32 R17, R2, 0x2, RZ ;  /* 0x0000000202117819 */ /* 0x000fce00000006ff */
.L_x_477:
[----:B------:R-:W-:-:S03]  /*1cd0*/  IMAD.WIDE R4, R3, 0x4, R8 ;  /* 0x0000000403047825 */ /* 0x000fc600078e0208 */
[----:B------:R-:W-:-:S03]  /*1ce0*/  IADD3 R10, P0, PT, R17, R4, RZ ;  /* 0x00000004110a7210 */ /* 0x000fc60007f1e0ff */
[----:B------:R-:W2:Y:S01]  /*1cf0*/  LDG.E R4, desc[UR8][R4.64] ;  /* 0x0000000804047981 */ /* 0x000ea2000c1e1900 */
[----:B------:R-:W-:Y:S02]  /*1d00*/  IADD3.X R11, PT, PT, RZ, R5, RZ, P0, !PT ;  /* 0x00000005ff0b7210 */ /* 0x000fe400007fe4ff */
[----:B------:R-:W-:-:S03]  /*1d10*/  IADD3 R12, P0, PT, R17, R10, RZ ;  /* 0x0000000a110c7210 */ /* 0x000fc60007f1e0ff */
[----:B------:R-:W3:Y:S01]  /*1d20*/  LDG.E R10, desc[UR8][R10.64] ;  /* 0x000000080a0a7981 */ /* 0x000ee2000c1e1900 */
[----:B------:R-:W-:Y:S02]  /*1d30*/  IADD3.X R13, PT, PT, RZ, R11, RZ, P0, !PT ;  /* 0x0000000bff0d7210 */ /* 0x000fe400007fe4ff */
[----:B------:R-:W-:-:S03]  /*1d40*/  IADD3 R14, P0, PT, R17, R12, RZ ;  /* 0x0000000c110e7210 */ /* 0x000fc60007f1e0ff */
[----:B------:R-:W4:Y:S01]  /*1d50*/  LDG.E R12, desc[UR8][R12.64] ;  /* 0x000000080c0c7981 */ /* 0x000f22000c1e1900 */
[----:B------:R-:W-:-:S05]  /*1d60*/  IADD3.X R15, PT, PT, RZ, R13, RZ, P0, !PT ;  /* 0x0000000dff0f7210 */ /* 0x000fca00007fe4ff */
        /* <DEDUP_REMOVED lines=8> */
.L_x_459:
[----:B------:R-:W-:Y:S05]  /*1df0*/  BSYNC.RECONVERGENT B0 ;  /* 0x0000000000007941 */ /* 0x000fea0003800200 */
.L_x_457:
        /* <DEDUP_REMOVED lines=33> */
[----:B------:R-:W-:Y:S01]  /*2010*/  LDS.128 R16, [R3+0x60] ;  /* 0x0000600003107984 */ /* 0x000fe20000000c00 */
[----:B0-----:R-:W-:-:S03]  /*2020*/  FADD.FTZ R4, R8, R4 ;  /* 0x0000000408047221 */ /* 0x001fc60000010000 */
[----:B-1----:R-:W0:Y:S01]  /*2030*/  LDS.128 R8, [R3+0x50] ;  /* 0x0000500003087984 */ /* 0x002e220000000c00 */
[----:B------:R-:W-:-:S04]  /*2040*/  FADD.FTZ R5, R4, R5 ;  /* 0x0000000504057221 */ /* 0x000fc80000010000 */
[----:B--2---:R-:W-:Y:S02]  /*2050*/  FADD.FTZ R12, R5, R12 ;  /* 0x0000000c050c7221 */ /* 0x004fe40000010000 */
[----:B------:R-:W-:Y:S02]  /*2060*/  LDS R5, [R3+0xa0] ;  /* 0x0000a00003057984 */ /* 0x000fe40000000800 */
[----:B------:R-:W-:-:S04]  /*2070*/  FADD.FTZ R13, R12, R13 ;  /* 0x0000000d0c0d7221 */ /* 0x000fc80000010000 */
[----:B------:R-:W-:-:S04]  /*2080*/  FADD.FTZ R14, R13, R14 ;  /* 0x0000000e0d0e7221 */ /* 0x000fc80000010000 */
[----:B------:R-:W-:-:S04]  /*2090*/  FADD.FTZ R15, R14, R15 ;  /* 0x0000000f0e0f7221 */ /* 0x000fc80000010000 */
[----:B---3--:R-:W-:Y:S02]  /*20a0*/  FADD.FTZ R20, R15, R20 ;  /* 0x000000140f147221 */ /* 0x008fe40000010000 */
        /* <DEDUP_REMOVED lines=9> */
[----:B------:R-:W-:Y:S02]  /*2140*/  FADD.FTZ R16, R11, R16 ;  /* 0x000000100b107221 */ /* 0x000fe40000010000 */
[----:B------:R-:W2:Y:S02]  /*2150*/  LDS.128 R8, [R3+0x90] ;  /* 0x0000900003087984 */ /* 0x000ea40000000c00 */
[----:B------:R-:W-:-:S04]  /*2160*/  FADD.FTZ R17, R16, R17 ;  /* 0x0000001110117221 */ /* 0x000fc80000010000 */
[----:B------:R-:W-:-:S04]  /*2170*/  FADD.FTZ R18, R17, R18 ;  /* 0x0000001211127221 */ /* 0x000fc80000010000 */
        /* <DEDUP_REMOVED lines=9> */
[----:B--2---:R-:W-:-:S04]  /*2210*/  FADD.FTZ R8, R23, R8 ;  /* 0x0000000817087221 */ /* 0x004fc80000010000 */
[----:B------:R-:W-:-:S04]  /*2220*/  FADD.FTZ R9, R8, R9 ;  /* 0x0000000908097221 */ /* 0x000fc80000010000 */
[----:B------:R-:W-:-:S04]  /*2230*/  FADD.FTZ R10, R9, R10 ;  /* 0x0000000a090a7221 */ /* 0x000fc80000010000 */
[----:B------:R-:W-:-:S04]  /*2240*/  FADD.FTZ R10, R10, R11 ;  /* 0x0000000b0a0a7221 */ /* 0x000fc80000010000 */
[----:B------:R-:W-:Y:S01]  /*2250*/  FADD.FTZ R4, R10, R5 ;  /* 0x000000050a047221 */ /* 0x000fe20000010000 */
[----:B------:R-:W-:Y:S06]  /*2260*/  BRA `(.L_x_481) ;  /* 0x0000000400a07947 */ /* 0x000fec0003800000 */
.L_x_479:
        /* <DEDUP_REMOVED lines=40> */
[----:B------:R-:W3:Y:S04]  /*24f0*/  LDS.128 R8, [R3+0x50] ;  /* 0x0000500003087984 */ /* 0x000ee80000000c00 */
[----:B------:R-:W-:Y:S01]  /*2500*/  LDS R5, [R3+0xa0] ;  /* 0x0000a00003057984 */ /* 0x000fe20000000800 */
        /* <DEDUP_REMOVED lines=61> */
[----:B------:R-:W-:-:S07]  /*28e0*/  @P1 FADD.FTZ R4, R4, R5 ;  /* 0x0000000504041221 */ /* 0x000fce0000010000 */
.L_x_481:
[----:B------:R-:W-:Y:S01]  /*28f0*/  I2FP.F32.S32 R5, R0 ;  /* 0x0000000000057245 */ /* 0x000fe20000201400 */
[----:B------:R-:W0:Y:S05]  /*2900*/  LDCU UR4, c[0x0][0x3c0] ;  /* 0x00007800ff0477ac */ /* 0x000e2a0008000800 */
[----:B------:R-:W0:Y:S02]  /*2910*/  MUFU.RCP R5, R5 ;  /* 0x0000000500057308 */ /* 0x000e240000001000 */
[----:B0-----:R-:W-:-:S06]  /*2920*/  FFMA.FTZ R4, R5, R4, UR4 ;  /* 0x0000000405047e23 */ /* 0x001fcc0008010004 */
[----:B------:R-:W0:Y:S02]  /*2930*/  MUFU.RSQ R4, R4 ;  /* 0x0000000400047308 */ /* 0x000e240000001400 */
[----:B0-----:R2:W-:Y:S02]  /*2940*/  STS [R3], R4 ;  /* 0x0000000403007388 */ /* 0x0015e40000000800 */
.L_x_480:
[----:B------:R-:W-:Y:S05]  /*2950*/  BSYNC.RECONVERGENT B0 ;  /* 0x0000000000007941 */ /* 0x000fea0003800200 */
.L_x_478:
[----:B0-2---:R-:W-:Y:S01]  /*2960*/  SHF.R.S32.HI R3, RZ, 0x1f, R0 ;  /* 0x0000001fff037819 */ /* 0x005fe20000011400 */
[----:B------:R-:W-:Y:S03]  /*2970*/  BAR.SYNC.DEFER_BLOCKING 0x0 ;  /* 0x0000000000007b1d */ /* 0x000fe60000010000 */
[----:B------:R-:W-:-:S04]  /*2980*/  LEA.HI R3, R3, R0, RZ, 0x3 ;  /* 0x0000000003037211 */ /* 0x000fc800078f18ff */
[----:B------:R-:W-:Y:S01]  /*2990*/  SHF.R.S32.HI R6, RZ, 0x3, R3 ;  /* 0x00000003ff067819 */ /* 0x000fe20000011403 */
[----:B------:R-:W-:-:S03]  /*29a0*/  IMAD R3, R0, UR6, RZ ;  /* 0x0000000600037c24 */ /* 0x000fc6000f8e02ff */
        /* <DEDUP_REMOVED lines=11> */
[----:B------:R-:W2:Y:S01]  /*2a60*/  LDC.64 R24, c[0x0][0x380] ;  /* 0x0000e000ff187b82 */ /* 0x000ea20000000a00 */
[----:B0-----:R-:W0:Y:S01]  /*2a70*/  MUFU.RCP R8, R8 ;  /* 0x0000000800087308 */ /* 0x001e220000001000 */
[----:B-1----:R-:W-:Y:S01]  /*2a80*/  ULEA UR4, UR5, UR4, 0x18 ;  /* 0x0000000405047291 */ /* 0x002fe2000f8ec0ff */
[----:B0-----:R-:W-:Y:S01]  /*2a90*/  IADD3 R4, PT, PT, R8, 0xffffffe, RZ ;  /* 0x0ffffffe08047810 */ /* 0x001fe20007ffe0ff */
[----:B--2---:R-:W-:-:S05]  /*2aa0*/  IMAD.WIDE.U32 R24, R3, 0x4, R24 ;  /* 0x0000000403187825 */ /* 0x004fca00078e0018 */
        /* <DEDUP_REMOVED lines=12> */
[----:B------:R-:W-:Y:S02]  /*2b70*/  ISETP.GE.U32.AND P1, PT, R5, R2, PT ;  /* 0x000000020500720c */ /* 0x000fe40003f26070 */
[----:B------:R-:W0:Y:S01]  /*2b80*/  LDS R5, [UR4] ;  /* 0x00000004ff057984 */ /* 0x000e220008000800 */
[----:B------:R-:W1:Y:S10]  /*2b90*/  LDCU.64 UR4, c[0x0][0x3b8] ;  /* 0x00007700ff0477ac */ /* 0x000e740008000a00 */
[----:B------:R-:W-:-:S02]  /*2ba0*/  @P1 IADD3 R0, PT, PT, R0, 0x1, RZ ;  /* 0x0000000100001810 */ /* 0x000fc40007ffe0ff */
[----:B------:R-:W-:-:S04]  /*2bb0*/  @!P2 LOP3.LUT R0, RZ, R2, RZ, 0x33, !PT ;  /* 0x00000002ff00a212 */ /* 0x000fc800078e33ff */
[----:B------:R-:W-:-:S04]  /*2bc0*/  IADD3 R0, PT, PT, R9, R0, RZ ;  /* 0x0000000009007210 */ /* 0x000fc80007ffe0ff */
[C---:B------:R-:W-:Y:S02]  /*2bd0*/  LOP3.LUT R4, R0.reuse, 0x3, RZ, 0xc0, !PT ;  /* 0x0000000300047812 */ /* 0x040fe400078ec0ff */
[----:B------:R-:W-:Y:S02]  /*2be0*/  ISETP.GE.U32.AND P0, PT, R0, 0x3, PT ;  /* 0x000000030000780c */ /* 0x000fe40003f06070 */
[----:B------:R-:W-:-:S13]  /*2bf0*/  ISETP.NE.AND P1, PT, R4, 0x3, PT ;  /* 0x000000030400780c */ /* 0x000fda0003f25270 */
[----:B-1----:R-:W-:Y:S05]  /*2c00*/  @!P1 BRA `(.L_x_483) ;  /* 0x0000000000889947 */ /* 0x002fea0003800000 */
[----:B------:R-:W-:Y:S02]  /*2c10*/  VIADD R0, R0, 0x1 ;  /* 0x0000000100007836 */ /* 0x000fe40000000000 */
[----:B------:R-:W-:-:S03]  /*2c20*/  IMAD.WIDE.U32 R26, R7, 0x20, RZ ;  /* 0x00000020071a7825 */ /* 0x000fc600078e00ff */
[----:B------:R-:W-:-:S05]  /*2c30*/  LOP3.LUT R0, R0, 0x3, RZ, 0xc0, !PT ;  /* 0x0000000300007812 */ /* 0x000fca00078ec0ff */
[C---:B------:R-:W-:Y:S01]  /*2c40*/  IMAD R7, R0.reuse, R2, R7 ;  /* 0x0000000200077224 */ /* 0x040fe200078e0207 */
[----:B------:R-:W-:-:S07]  /*2c50*/  IADD3 R0, PT, PT, -R0, RZ, RZ ;  /* 0x000000ff00007210 */ /* 0x000fce0007ffe1ff */
.L_x_484:
[----:B-1----:R-:W-:-:S04]  /*2c60*/  IADD3 R8, P1, PT, R26, R32, RZ ;  /* 0x000000201a087210 */ /* 0x002fc80007f3e0ff */
[----:B------:R-:W-:Y:S02]  /*2c70*/  IADD3.X R9, PT, PT, R27, R33, RZ, P1, !PT ;  /* 0x000000211b097210 */ /* 0x000fe40000ffe4ff */
[----:B------:R-:W-:-:S04]  /*2c80*/  IADD3 R18, P1, PT, R26, UR4, RZ ;  /* 0x000000041a127c10 */ /* 0x000fc8000ff3e0ff */
[----:B------:R-:W0:Y:S01]  /*2c90*/  LDG.E.ENL2.256 R12, R8, desc[UR8][R8.64] ;  /* 0xfe0000080808797e */ /* 0x000e22000812190c */
[----:B------:R-:W-:-:S06]  /*2ca0*/  IADD3.X R19, PT, PT, R27, UR5, RZ, P1, !PT ;  /* 0x000000051b137c10 */ /* 0x000fcc0008ffe4ff */
[----:B------:R-:W2:Y:S01]  /*2cb0*/  LDG.E.ENL2.256.CONSTANT R20, R16, desc[UR8][R18.64] ;  /* 0xfe0000081210797e */ /* 0x000ea20008129914 */
[----:B------:R-:W-:Y:S01]  /*2cc0*/  IADD3 R0, PT, PT, R0, 0x1, RZ ;  /* 0x0000000100007810 */ /* 0x000fe20007ffe0ff */
[C---:B0-----:R-:W-:Y:S01]  /*2cd0*/  FMUL.FTZ R29, R5.reuse, R10 ;  /* 0x0000000a051d7220 */ /* 0x041fe20000410000 */
[C---:B------:R-:W-:Y:S01]  /*2ce0*/  FMUL.FTZ R10, R5.reuse, R11 ;  /* 0x0000000b050a7220 */ /* 0x040fe20000410000 */
[C---:B------:R-:W-:Y:S01]  /*2cf0*/  FMUL.FTZ R11, R5.reuse, R12 ;  /* 0x0000000c050b7220 */ /* 0x040fe20000410000 */
[C---:B------:R-:W-:Y:S01]  /*2d00*/  FMUL.FTZ R12, R5.reuse, R13 ;  /* 0x0000000d050c7220 */ /* 0x040fe20000410000 */
[C---:B------:R-:W-:Y:S01]  /*2d10*/  FMUL.FTZ R3, R5.reuse, R8 ;  /* 0x0000000805037220 */ /* 0x040fe20000410000 */
[C---:B------:R-:W-:Y:S01]  /*2d20*/  FMUL.FTZ R13, R5.reuse, R14 ;  /* 0x0000000e050d7220 */ /* 0x040fe20000410000 */
[C---:B------:R-:W-:Y:S01]  /*2d30*/  FMUL.FTZ R4, R5.reuse, R9 ;  /* 0x0000000905047220 */ /* 0x040fe20000410000 */
[----:B------:R-:W-:Y:S01]  /*2d40*/  FMUL.FTZ R14, R5, R15 ;  /* 0x0000000f050e7220 */ /* 0x000fe20000410000 */
[----:B------:R-:W-:Y:S01]  /*2d50*/  IADD3 R8, P1, PT, R24, R26, RZ ;  /* 0x0000001a18087210 */ /* 0x000fe20007f3e0ff */
[----:B--2---:R-:W-:Y:S01]  /*2d60*/  FMUL.FTZ R16, R16, R3 ;  /* 0x0000000310107220 */ /* 0x004fe20000410000 */
[----:B------:R-:W-:Y:S01]  /*2d70*/  FMUL.FTZ R17, R17, R4 ;  /* 0x0000000411117220 */ /* 0x000fe20000410000 */
[----:B------:R-:W-:Y:S01]  /*2d80*/  FMUL.FTZ R18, R18, R29 ;  /* 0x0000001d12127220 */ /* 0x000fe20000410000 */
[----:B------:R-:W-:Y:S01]  /*2d90*/  FMUL.FTZ R19, R19, R10 ;  /* 0x0000000a13137220 */ /* 0x000fe20000410000 */
[----:B------:R-:W-:Y:S01]  /*2da0*/  FMUL.FTZ R20, R20, R11 ;  /* 0x0000000b14147220 */ /* 0x000fe20000410000 */
[----:B------:R-:W-:Y:S01]  /*2db0*/  FMUL.FTZ R21, R21, R12 ;  /* 0x0000000c15157220 */ /* 0x000fe20000410000 */
[----:B------:R-:W-:Y:S01]  /*2dc0*/  FMUL.FTZ R22, R22, R13 ;  /* 0x0000000d16167220 */ /* 0x000fe20000410000 */
[----:B------:R-:W-:Y:S01]  /*2dd0*/  IADD3.X R9, PT, PT, R25, R27, RZ, P1, !PT ;  /* 0x0000001b19097210 */ /* 0x000fe20000ffe4ff */
[----:B------:R-:W-:Y:S01]  /*2de0*/  FMUL.FTZ R23, R23, R14 ;  /* 0x0000000e17177220 */ /* 0x000fe20000410000 */
[----:B------:R-:W-:Y:S01]  /*2df0*/  ISETP.NE.AND P1, PT, R0, RZ, PT ;  /* 0x000000ff0000720c */ /* 0x000fe20003f25270 */
[----:B------:R-:W-:-:S03]  /*2e00*/  IMAD.WIDE.U32 R26, R2, 0x20, R26 ;  /* 0x00000020021a7825 */ /* 0x000fc600078e001a */
[----:B------:R1:W-:Y:S09]  /*2e10*/  STG.E.ENL2.256 desc[UR8][R8.64], R16, R20 ;  /* 0xf80000100814797f */ /* 0x0003f2000f121808 */
[----:B------:R-:W-:Y:S05]  /*2e20*/  @P1 BRA `(.L_x_484) ;  /* 0xfffffffc008c1947 */ /* 0x000fea000383ffff */
.L_x_483:
[----:B------:R-:W-:Y:S05]  /*2e30*/  BSYNC.RECONVERGENT B0 ;  /* 0x0000000000007941 */ /* 0x000fea0003800200 */
.L_x_482:
[----:B------:R-:W-:Y:S05]  /*2e40*/  @!P0 EXIT ;  /* 0x000000000000894d */ /* 0x000fea0003800000 */
[C---:B------:R-:W-:Y:S01]  /*2e50*/  LEA R0, R2.reuse, R7, 0x1 ;  /* 0x0000000702007211 */ /* 0x040fe200078e08ff */
[----:B------:R-:W-:Y:S01]  /*2e60*/  IMAD R3, R2, 0x3, R7 ;  /* 0x0000000302037824 */ /* 0x000fe200078e0207 */
[----:B------:R-:W-:-:S07]  /*2e70*/  IADD3 R4, PT, PT, R7, R2, RZ ;  /* 0x0000000207047210 */ /* 0x000fce0007ffe0ff */
.L_x_485:
[----:B--2---:R-:W2:Y:S01]  /*2e80*/  LDC.64 R26, c[0x0][0x3b8] ;  /* 0x0000ee00ff1a7b82 */ /* 0x004ea20000000a00 */
[----:B-1----:R-:W-:-:S06]  /*2e90*/  IMAD.WIDE.U32 R8, R7, 0x20, R32 ;  /* 0x0000002007087825 */ /* 0x002fcc00078e0020 */
[----:B------:R-:W0:Y:S01]  /*2ea0*/  LDG.E.ENL2.256 R12, R8, desc[UR8][R8.64] ;  /* 0xfe0000080808797e */ /* 0x000e22000812190c */
[----:B--2---:R-:W-:-:S06]  /*2eb0*/  IMAD.WIDE.U32 R18, R7, 0x20, R26 ;  /* 0x0000002007127825 */ /* 0x004fcc00078e001a */
[----:B------:R-:W2:Y:S01]  /*2ec0*/  LDG.E.ENL2.256.CONSTANT R20, R16, desc[UR8][R18.64] ;  /* 0xfe0000081210797e */ /* 0x000ea20008129914 */
        /* <DEDUP_REMOVED lines=8> */
[----:B------:R-:W-:-:S04]  /*2f50*/  IMAD.WIDE.U32 R8, R4, 0x20, R32 ;  /* 0x0000002004087825 */ /* 0x000fc800078e0020 */
[----:B--2---:R-:W-:Y:S01]  /*2f60*/  FMUL.FTZ R16, R16, R29 ;  /* 0x0000001d10107220 */ /* 0x004fe20000410000 */
[----:B------:R-:W-:Y:S01]  /*2f70*/  FMUL.FTZ R17, R17, R28 ;  /* 0x0000001c11117220 */ /* 0x000fe20000410000 */
[----:B------:R-:W-:Y:S01]  /*2f80*/  FMUL.FTZ R18, R18, R31 ;  /* 0x0000001f12127220 */ /* 0x000fe20000410000 */
[----:B------:R-:W-:Y:S01]  /*2f90*/  FMUL.FTZ R19, R19, R10 ;  /* 0x0000000a13137220 */ /* 0x000fe20000410000 */
[----:B------:R-:W-:Y:S01]  /*2fa0*/  FMUL.FTZ R20, R20, R11 ;  /* 0x0000000b14147220 */ /* 0x000fe20000410000 */
[----:B------:R-:W-:Y:S01]  /*2fb0*/  FMUL.FTZ R21, R21, R12 ;  /* 0x0000000c15157220 */ /* 0x000fe20000410000 */
[----:B------:R-:W-:Y:S01]  /*2fc0*/  FMUL.FTZ R22, R22, R13 ;  /* 0x0000000d16167220 */ /* 0x000fe20000410000 */
[----:B------:R-:W-:Y:S01]  /*2fd0*/  FMUL.FTZ R23, R23, R14 ;  /* 0x0000000e17177220 */ /* 0x000fe20000410000 */
[----:B------:R-:W-:-:S05]  /*2fe0*/  IMAD.WIDE.U32 R28, R7, 0x20, R24 ;  /* 0x00000020071c7825 */ /* 0x000fca00078e0018 */
[----:B------:R0:W-:Y:S04]  /*2ff0*/  STG.E.ENL2.256 desc[UR8][R28.64], R16, R20 ;  /* 0xf80000101c14797f */ /* 0x0001e8000f121808 */
[----:B------:R-:W2:Y:S01]  /*3000*/  LDG.E.ENL2.256 R12, R8, desc[UR8][R8.64] ;  /* 0xfe0000080808797e */ /* 0x000ea2000812190c */
[----:B------:R-:W-:-:S05]  /*3010*/  IMAD.WIDE.U32 R30, R4, 0x20, R26 ;  /* 0x00000020041e7825 */ /* 0x000fca00078e001a */
[----:B0-----:R0:W3:Y:S01]  /*3020*/  LDG.E.ENL2.256.CONSTANT R20, R16, desc[UR8][R30.64] ;  /* 0xfe0000081e10797e */ /* 0x0010e20008129914 */
[----:B------:R-:W-:-:S04]  /*3030*/  IMAD.WIDE.U32 R28, R4, 0x20, R24 ;  /* 0x00000020041c7825 */ /* 0x000fc800078e0018 */
[----:B0-----:R-:W-:-:S04]  /*3040*/  IMAD.WIDE.U32 R30, R0, 0x20, R26 ;  /* 0x00000020001e7825 */ /* 0x001fc800078e001a */
[C---:B--2---:R-:W-:Y:S01]  /*3050*/  FMUL.FTZ R37, R5.reuse, R10 ;  /* 0x0000000a05257220 */ /* 0x044fe20000410000 */
        /* <DEDUP_REMOVED lines=8> */
[----:B---3--:R-:W-:Y:S01]  /*30e0*/  FMUL.FTZ R16, R16, R35 ;  /* 0x0000002310107220 */ /* 0x008fe20000410000 */
[----:B------:R-:W-:Y:S01]  /*30f0*/  FMUL.FTZ R17, R17, R34 ;  /* 0x0000002211117220 */ /* 0x000fe20000410000 */
[----:B------:R-:W-:Y:S01]  /*3100*/  FMUL.FTZ R18, R18, R37 ;  /* 0x0000002512127220 */ /* 0x000fe20000410000 */
[----:B------:R-:W-:Y:S01]  /*3110*/  FMUL.FTZ R19, R19, R10 ;  /* 0x0000000a13137220 */ /* 0x000fe20000410000 */
[----:B------:R-:W-:Y:S01]  /*3120*/  FMUL.FTZ R20, R20, R11 ;  /* 0x0000000b14147220 */ /* 0x000fe20000410000 */
[----:B------:R-:W-:Y:S01]  /*3130*/  FMUL.FTZ R21, R21, R12 ;  /* 0x0000000c15157220 */ /* 0x000fe20000410000 */
[----:B------:R-:W-:Y:S01]  /*3140*/  FMUL.FTZ R22, R22, R13 ;  /* 0x0000000d16167220 */ /* 0x000fe20000410000 */
[----:B------:R-:W-:-:S05]  /*3150*/  FMUL.FTZ R23, R23, R14 ;  /* 0x0000000e17177220 */ /* 0x000fca0000410000 */
[----:B------:R0:W-:Y:S04]  /*3160*/  STG.E.ENL2.256 desc[UR8][R28.64], R16, R20 ;  /* 0xf80000101c14797f */ /* 0x0001e8000f121808 */
[----:B------:R-:W2:Y:S04]  /*3170*/  LDG.E.ENL2.256 R12, R8, desc[UR8][R8.64] ;  /* 0xfe0000080808797e */ /* 0x000ea8000812190c */
[----:B0-----:R-:W3:Y:S01]  /*3180*/  LDG.E.ENL2.256.CONSTANT R20, R16, desc[UR8][R30.64] ;  /* 0xfe0000081e10797e */ /* 0x001ee20008129914 */
[----:B------:R-:W-:-:S04]  /*3190*/  IMAD.WIDE.U32 R28, R0, 0x20, R24 ;  /* 0x00000020001c7825 */ /* 0x000fc800078e0018 */
[----:B------:R-:W-:-:S04]  /*31a0*/  IMAD.WIDE.U32 R26, R3, 0x20, R26 ;  /* 0x00000020031a7825 */ /* 0x000fc800078e001a */
        /* <DEDUP_REMOVED lines=20> */
[C---:B------:R-:W-:Y:S02]  /*32f0*/  IADD3 R7, PT, PT, R2.reuse, R7, R2 ;  /* 0x0000000702077210 */ /* 0x040fe40007ffe002 */
[----:B------:R-:W-:-:S02]  /*3300*/  LEA R0, R2, R0, 0x2 ;  /* 0x0000000002007211 */ /* 0x000fc400078e10ff */
[C---:B------:R-:W-:Y:S02]  /*3310*/  IADD3 R7, PT, PT, R2.reuse, R7, R2 ;  /* 0x0000000702077210 */ /* 0x040fe40007ffe002 */
[C---:B------:R-:W-:Y:S02]  /*3320*/  LEA R4, R2.reuse, R4, 0x2 ;  /* 0x0000000402047211 */ /* 0x040fe400078e10ff */
[----:B------:R-:W-:Y:S01]  /*3330*/  ISETP.GE.AND P0, PT, R7, R6, PT ;  /* 0x000000060700720c */ /* 0x000fe20003f06270 */
        /* <DEDUP_REMOVED lines=8> */
[----:B------:R-:W-:Y:S01]  /*33c0*/  IMAD.WIDE.U32 R8, R3, 0x20, R24 ;  /* 0x0000002003087825 */ /* 0x000fe200078e0018 */
[----:B------:R-:W-:-:S03]  /*33d0*/  LEA R3, R2, R3, 0x2 ;  /* 0x0000000302037211 */ /* 0x000fc600078e10ff */
        /* <DEDUP_REMOVED lines=8> */
[----:B------:R2:W-:Y:S01]  /*3460*/  STG.E.ENL2.256 desc[UR8][R8.64], R16, R20 ;  /* 0xf80000100814797f */ /* 0x0005e2000f121808 */
[----:B------:R-:W-:Y:S05]  /*3470*/  @!P0 BRA `(.L_x_485) ;  /* 0xfffffff800808947 */ /* 0x000fea000383ffff */
[----:B------:R-:W-:Y:S05]  /*3480*/  EXIT ;  /* 0x000000000000794d */ /* 0x000fea0003800000 */
        .weak           $__internal_13_$__cuda_sm20_div_s64
        .type           $__internal_13_$__cuda_sm20_div_s64,@function
        .size           $__internal_13_$__cuda_sm20_div_s64,(.L_x_1362 - $__internal_13_$__cuda_sm20_div_s64)
$__internal_13_$__cuda_sm20_div_s64:
[-C--:B------:R-:W-:Y:S02]  /*3490*/  IADD3 R3, P1, PT, RZ, -R8.reuse, RZ ;  /* 0x80000008ff037210 */ /* 0x080fe40007f3e0ff */
[----:B------:R-:W-:Y:S02]  /*34a0*/  ISETP.GE.AND P0, PT, R9, RZ, PT ;  /* 0x000000ff0900720c */ /* 0x000fe40003f06270 */
[-C--:B------:R-:W-:Y:S02]  /*34b0*/  IADD3.X R10, PT, PT, RZ, ~R9.reuse, RZ, P1, !PT ;  /* 0x80000009ff0a7210 */ /* 0x080fe40000ffe4ff */
        /* <DEDUP_REMOVED lines=8> */
[----:B------:R-:W-:Y:S01]  /*3540*/  IMAD R15, R10, R3, R15 ;  /* 0x000000030a0f7224 */ /* 0x000fe200078e020f */
[----:B------:R-:W-:-:S03]  /*3550*/  IADD3 R17, P0, PT, RZ, -R14, RZ ;  /* 0x8000000eff117210 */ /* 0x000fc60007f1e0ff */
[----:B------:R-:W-:Y:S02]  /*3560*/  IMAD R15, R11, R2, R15 ;  /* 0x000000020b0f7224 */ /* 0x000fe400078e020f */
[----:B------:R-:W-:-:S03]  /*3570*/  IMAD.HI.U32 R14, R10, R17, RZ ;  /* 0x000000110a0e7227 */ /* 0x000fc600078e00ff */
[----:B------:R-:W-:Y:S02]  /*3580*/  IADD3.X R19, PT, PT, RZ, ~R15, RZ, P0, !PT ;  /* 0x8000000fff137210 */ /* 0x000fe400007fe4ff */
[----:B------:R-:W-:-:S03]  /*3590*/  MOV R15, R10 ;  /* 0x0000000a000f7202 */ /* 0x000fc60000000f00 */
[-C--:B------:R-:W-:Y:S02]  /*35a0*/  IMAD R21, R11, R19.reuse, RZ ;  /* 0x000000130b157224 */ /* 0x080fe400078e02ff */
[----:B------:R-:W-:-:S04]  /*35b0*/  IMAD.WIDE.U32 R14, P0, R10, R19, R14 ;  /* 0x000000130a0e7225 */ /* 0x000fc8000780000e */
[----:B------:R-:W-:Y:S01]  /*35c0*/  IMAD.HI.U32 R13, R11, R19, RZ ;  /* 0x000000130b0d7227 */ /* 0x000fe200078e00ff */
[----:B------:R-:W-:-:S03]  /*35d0*/  IADD3 R19, P4, PT, RZ, -R12, RZ ;  /* 0x8000000cff137210 */ /* 0x000fc60007f9e0ff */
[----:B------:R-:W-:Y:S01]  /*35e0*/  IMAD.HI.U32 R14, P1, R11, R17, R14 ;  /* 0x000000110b0e7227 */ /* 0x000fe2000782000e */
[----:B------:R-:W-:-:S03]  /*35f0*/  SEL R19, R19, R12, !P3 ;  /* 0x0000000c13137207 */ /* 0x000fc60005800000 */
[----:B------:R-:W-:Y:S01]  /*3600*/  IMAD.X R13, R13, 0x1, R11, P0 ;  /* 0x000000010d0d7824 */ /* 0x000fe200000e060b */
[----:B------:R-:W-:-:S04]  /*3610*/  IADD3 R15, P2, PT, R21, R14, RZ ;  /* 0x0000000e150f7210 */ /* 0x000fc80007f5e0ff */
[----:B------:R-:W-:Y:S01]  /*3620*/  IADD3.X R13, PT, PT, RZ, RZ, R13, P2, P1 ;  /* 0x000000ffff0d7210 */ /* 0x000fe200017e240d */
[----:B------:R-:W-:-:S04]  /*3630*/  IMAD.WIDE.U32 R10, R15, R2, RZ ;  /* 0x000000020f0a7225 */ /* 0x000fc800078e00ff */
[----:B------:R-:W-:Y:S01]  /*3640*/  IMAD R11, R15, R3, R11 ;  /* 0x000000030f0b7224 */ /* 0x000fe200078e020b */
[----:B------:R-:W-:-:S03]  /*3650*/  IADD3 R17, P0, PT, RZ, -R10, RZ ;  /* 0x8000000aff117210 */ /* 0x000fc60007f1e0ff */
[----:B------:R-:W-:Y:S02]  /*3660*/  IMAD R11, R13, R2, R11 ;  /* 0x000000020d0b7224 */ /* 0x000fe400078e020b */
[----:B------:R-:W-:-:S03]  /*3670*/  IMAD.HI.U32 R14, R15, R17, RZ ;  /* 0x000000110f0e7227 */ /* 0x000fc600078e00ff */
[----:B------:R-:W-:Y:S01]  /*3680*/  IADD3.X R10, PT, PT, RZ, ~R11, RZ, P0, !PT ;  /* 0x8000000bff0a7210 */ /* 0x000fe200007fe4ff */
[----:B------:R-:W-:-:S04]  /*3690*/  HFMA2 R11, -RZ, RZ, 0, 0 ;  /* 0x00000000ff0b7431 */ /* 0x000fc800000001ff */
[----:B------:R-:W-:-:S04]  /*36a0*/  IMAD.WIDE.U32 R14, P0, R15, R10, R14 ;  /* 0x0000000a0f0e7225 */ /* 0x000fc8000780000e */
[----:B------:R-:W-:-:S04]  /*36b0*/  IMAD.HI.U32 R15, P1, R13, R17, R14 ;  /* 0x000000110d0f7227 */ /* 0x000fc8000782000e */
[CC--:B------:R-:W-:Y:S02]  /*36c0*/  IMAD R14, R13.reuse, R10.reuse, RZ ;  /* 0x0000000a0d0e7224 */ /* 0x0c0fe400078e02ff */
[----:B------:R-:W-:-:S03]  /*36d0*/  IMAD.HI.U32 R10, R13, R10, RZ ;  /* 0x0000000a0d0a7227 */ /* 0x000fc600078e00ff */
[----:B------:R-:W-:Y:S02]  /*36e0*/  IADD3 R15, P2, PT, R14, R15, RZ ;  /* 0x0000000f0e0f7210 */ /* 0x000fe40007f5e0ff */
[----:B------:R-:W-:Y:S02]  /*36f0*/  IADD3.X R14, PT, PT, RZ, ~R7, RZ, P4, !PT ;  /* 0x80000007ff0e7210 */ /* 0x000fe400027fe4ff */
[----:B------:R-:W-:Y:S01]  /*3700*/  IADD3.X R13, PT, PT, R10, R13, RZ, P0, !PT ;  /* 0x0000000d0a0d7210 */ /* 0x000fe200007fe4ff */
[----:B------:R-:W-:Y:S01]  /*3710*/  IMAD.HI.U32 R10, R15, R19, RZ ;  /* 0x000000130f0a7227 */ /* 0x000fe200078e00ff */
[----:B------:R-:W-:Y:S02]  /*3720*/  SEL R14, R14, R7, !P3 ;  /* 0x000000070e0e7207 */ /* 0x000fe40005800000 */
[----:B------:R-:W-:-:S03]  /*3730*/  IADD3.X R13, PT, PT, RZ, RZ, R13, P2, P1 ;  /* 0x000000ffff0d7210 */ /* 0x000fc600017e240d */
[----:B------:R-:W-:-:S04]  /*3740*/  IMAD.WIDE.U32 R10, R15, R14, R10 ;  /* 0x0000000e0f0a7225 */ /* 0x000fc800078e000a */
[C---:B------:R-:W-:Y:S02]  /*3750*/  IMAD R15, R13.reuse, R14, RZ ;  /* 0x0000000e0d0f7224 */ /* 0x040fe400078e02ff */
[----:B------:R-:W-:-:S04]  /*3760*/  IMAD.HI.U32 R10, P0, R13, R19, R10 ;  /* 0x000000130d0a7227 */ /* 0x000fc8000780000a */
[----:B------:R-:W-:Y:S01]  /*3770*/  IMAD.HI.U32 R12, R13, R14, RZ ;  /* 0x0000000e0d0c7227 */ /* 0x000fe200078e00ff */
[----:B------:R-:W-:-:S04]  /*3780*/  IADD3 R13, P1, PT, R15, R10, RZ ;  /* 0x0000000a0f0d7210 */ /* 0x000fc80007f3e0ff */
[----:B------:R-:W-:Y:S01]  /*3790*/  IADD3.X R12, PT, PT, R12, RZ, RZ, P0, !PT ;  /* 0x000000ff0c0c7210 */ /* 0x000fe200007fe4ff */
[----:B------:R-:W-:-:S03]  /*37a0*/  IMAD.WIDE.U32 R10, R13, R2, RZ ;  /* 0x000000020d0a7225 */ /* 0x000fc600078e00ff */
[----:B------:R-:W-:Y:S01]  /*37b0*/  IADD3.X R15, PT, PT, RZ, R12, RZ, P1, !PT ;  /* 0x0000000cff0f7210 */ /* 0x000fe20000ffe4ff */
[C---:B------:R-:W-:Y:S01]  /*37c0*/  IMAD R11, R13.reuse, R3, R11 ;  /* 0x000000030d0b7224 */ /* 0x040fe200078e020b */
[----:B------:R-:W-:Y:S02]  /*37d0*/  IADD3 R19, P1, PT, -R10, R19, RZ ;  /* 0x000000130a137210 */ /* 0x000fe40007f3e1ff */
[----:B------:R-:W-:Y:S01]  /*37e0*/  IADD3 R10, P2, PT, R13, 0x1, RZ ;  /* 0x000000010d0a7810 */ /* 0x000fe20007f5e0ff */
[-C--:B------:R-:W-:Y:S01]  /*37f0*/  IMAD R11, R15, R2.reuse, R11 ;  /* 0x000000020f0b7224 */ /* 0x080fe200078e020b */
[----:B------:R-:W-:Y:S02]  /*3800*/  ISETP.GE.U32.AND P0, PT, R19, R2, PT ;  /* 0x000000021300720c */ /* 0x000fe40003f06070 */
[----:B------:R-:W-:Y:S02]  /*3810*/  IADD3.X R12, PT, PT, RZ, R15, RZ, P2, !PT ;  /* 0x0000000fff0c7210 */ /* 0x000fe400017fe4ff */
[----:B------:R-:W-:-:S02]  /*3820*/  IADD3.X R21, PT, PT, ~R11, R14, RZ, P1, !PT ;  /* 0x0000000e0b157210 */ /* 0x000fc40000ffe5ff */
[----:B------:R-:W-:Y:S02]  /*3830*/  IADD3 R11, P1, PT, R19, -R2, RZ ;  /* 0x80000002130b7210 */ /* 0x000fe40007f3e0ff */
[CC--:B------:R-:W-:Y:S02]  /*3840*/  ISETP.GE.U32.AND.EX P0, PT, R21.reuse, R3.reuse, PT, P0 ;  /* 0x000000031500720c */ /* 0x0c0fe40003f06100 */
[----:B------:R-:W-:Y:S02]  /*3850*/  IADD3.X R17, PT, PT, R21, ~R3, RZ, P1, !PT ;  /* 0x8000000315117210 */ /* 0x000fe40000ffe4ff */
[----:B------:R-:W-:Y:S02]  /*3860*/  SEL R11, R11, R19, P0 ;  /* 0x000000130b0b7207 */ /* 0x000fe40000000000 */
[----:B------:R-:W-:Y:S02]  /*3870*/  SEL R17, R17, R21, P0 ;  /* 0x0000001511117207 */ /* 0x000fe40000000000 */
[----:B------:R-:W-:-:S02]  /*3880*/  SEL R13, R10, R13, P0 ;  /* 0x0000000d0a0d7207 */ /* 0x000fc40000000000 */
[----:B------:R-:W-:Y:S02]  /*3890*/  ISETP.GE.U32.AND P1, PT, R11, R2, PT ;  /* 0x000000020b00720c */ /* 0x000fe40003f26070 */
[----:B------:R-:W-:Y:S02]  /*38a0*/  SEL R10, R12, R15, P0 ;  /* 0x0000000f0c0a7207 */ /* 0x000fe40000000000 */
[----:B------:R-:W-:Y:S02]  /*38b0*/  IADD3 R2, P2, PT, R13, 0x1, RZ ;  /* 0x000000010d027810 */ /* 0x000fe40007f5e0ff */
[----:B------:R-:W-:Y:S02]  /*38c0*/  ISETP.GE.U32.AND.EX P0, PT, R17, R3, PT, P1 ;  /* 0x000000031100720c */ /* 0x000fe40003f06110 */
[----:B------:R-:W-:Y:S02]  /*38d0*/  IADD3.X R3, PT, PT, RZ, R10, RZ, P2, !PT ;  /* 0x0000000aff037210 */ /* 0x000fe400017fe4ff */
[----:B------:R-:W-:-:S02]  /*38e0*/  SEL R2, R2, R13, P0 ;  /* 0x0000000d02027207 */ /* 0x000fc40000000000 */
[----:B------:R-:W-:Y:S02]  /*38f0*/  LOP3.LUT R12, R9, R7, RZ, 0x3c, !PT ;  /* 0x00000007090c7212 */ /* 0x000fe400078e3cff */
[----:B------:R-:W-:Y:S02]  /*3900*/  SEL R3, R3, R10, P0 ;  /* 0x0000000a03037207 */ /* 0x000fe40000000000 */
[----:B------:R-:W-:Y:S02]  /*3910*/  IADD3 R11, P2, PT, RZ, -R2, RZ ;  /* 0x80000002ff0b7210 */ /* 0x000fe40007f5e0ff */
[----:B------:R-:W-:Y:S02]  /*3920*/  ISETP.NE.U32.AND P0, PT, R8, RZ, PT ;  /* 0x000000ff0800720c */ /* 0x000fe40003f05070 */
[----:B------:R-:W-:Y:S02]  /*3930*/  ISETP.GE.AND P1, PT, R12, RZ, PT ;  /* 0x000000ff0c00720c */ /* 0x000fe40003f26270 */
[----:B------:R-:W-:-:S02]  /*3940*/  IADD3.X R10, PT, PT, RZ, ~R3, RZ, P2, !PT ;  /* 0x80000003ff0a7210 */ /* 0x000fc400017fe4ff */
[----:B------:R-:W-:Y:S02]  /*3950*/  ISETP.NE.AND.EX P0, PT, R9, RZ, PT, P0 ;  /* 0x000000ff0900720c */ /* 0x000fe40003f05300 */
[----:B------:R-:W-:Y:S01]  /*3960*/  SEL R9, R10, R3, !P1 ;  /* 0x000000030a097207 */ /* 0x000fe20004800000 */
[----:B------:R-:W-:Y:S01]  /*3970*/  HFMA2 R3, -RZ, RZ, 0, 0 ;  /* 0x00000000ff037431 */ /* 0x000fe200000001ff */
[----:B------:R-:W-:Y:S02]  /*3980*/  SEL R8, R11, R2, !P1 ;  /* 0x000000020b087207 */ /* 0x000fe40004800000 */
[----:B------:R-:W-:Y:S02]  /*3990*/  MOV R2, R6 ;  /* 0x0000000600027202 */ /* 0x000fe40000000f00 */
[----:B------:R-:W-:Y:S02]  /*39a0*/  SEL R8, R8, 0xffffffff, P0 ;  /* 0xffffffff08087807 */ /* 0x000fe40000000000 */
[----:B------:R-:W-:Y:S01]  /*39b0*/  SEL R9, R9, 0xffffffff, P0 ;  /* 0xffffffff09097807 */ /* 0x000fe20000000000 */
[----:B------:R-:W-:Y:S06]  /*39c0*/  RET.REL.NODEC R2 `(_ZN4vllm15rms_norm_kernelIfLi8ELi4EEEvPT_PKS1_lllllS4_fii) ;  /* 0xffffffc4028c7950 */ /* 0x000fec0003c3ffff */
.L_x_486:
        /* <DEDUP_REMOVED lines=11> */
.L_x_1362:


//--------------------- .text._ZN4vllm15rms_norm_kernelIfLi16ELi4EEEvPT_PKS1_lllllS4_fii --------------------------
	.section	.text._ZN4vllm15rms_norm_kernelIfLi16ELi4EEEvPT_PKS1_lllllS4_fii,"ax",@progbits
	.align	128
        .global         _ZN4vllm15rms_norm_kernelIfLi16ELi4EEEvPT_PKS1_lllllS4_fii
        .type           _ZN4vllm15rms_norm_kernelIfLi16ELi4EEEvPT_PKS1_lllllS4_fii,@function
        .size           _ZN4vllm15rms_norm_kernelIfLi16ELi4EEEvPT_PKS1_lllllS4_fii,(.L_x_1363 - _ZN4vllm15rms_norm_kernelIfLi16ELi4EEEvPT_PKS1_lllllS4_fii)
        .other          _ZN4vllm15rms_norm_kernelIfLi16ELi4EEEvPT_PKS1_lllllS4_fii,@"STO_CUDA_ENTRY STV_DEFAULT"
_ZN4vllm15rms_norm_kernelIfLi16ELi4EEEvPT_PKS1_lllllS4_fii:
.text._ZN4vllm15rms_norm_kernelIfLi16ELi4EEEvPT_PKS1_lllllS4_fii:
        /* <DEDUP_REMOVED lines=34> */
.L_x_487:
[----:B------:R-:W-:Y:S02]  /*0220*/  MOV R12, UR6 ;  /* 0x00000006000c7c02 */ /* 0x000fe40008000f00 */
[----:B------:R-:W-:Y:S02]  /*0230*/  MOV R7, RZ ;  /* 0x000000ff00077202 */ /* 0x000fe40000000f00 */
[----:B------:R-:W-:Y:S02]  /*0240*/  MOV R8, R4 ;  /* 0x0000000400087202 */ /* 0x000fe40000000f00 */
[----:B------:R-:W-:Y:S02]  /*0250*/  MOV R9, R0 ;  /* 0x0000000000097202 */ /* 0x000fe40000000f00 */
[----:B------:R-:W-:-:S07]  /*0260*/  MOV R6, 0x280 ;  /* 0x0000028000067802 */ /* 0x000fce0000000f00 */
[----:B------:R-:W-:Y:S05]  /*0270*/  CALL.REL.NOINC `($__internal_14_$__cuda_sm20_div_s64) ;  /* 0x0000003000387944 */ /* 0x000fea0003c00000 */
        /* <DEDUP_REMOVED lines=11> */
.L_x_488:
        /* <DEDUP_REMOVED lines=21> */
[----:B------:R-:W-:Y:S01]  /*0480*/  ISETP.GE.U32.AND P1, PT, R3, UR4, PT ;  /* 0x0000000403007c0c */ /* 0x000fe2000bf26070 */
[----:B------:R-:W-:-:S12]  /*0490*/  HFMA2 R3, -RZ, RZ, 0, 0 ;  /* 0x00000000ff037431 */ /* 0x000fd800000001ff */
[----:B------:R-:W-:Y:S02]  /*04a0*/  @P1 IADD3 R2, PT, PT, R2, 0x1, RZ ;  /* 0x0000000102021810 */ /* 0x000fe40007ffe0ff */
[----:B------:R-:W-:-:S04]  /*04b0*/  @!P2 LOP3.LUT R2, RZ, UR4, RZ, 0x33, !PT ;  /* 0x00000004ff02ac12 */ /* 0x000fc8000f8e33ff */
[----:B------:R-:W-:-:S05]  /*04c0*/  IADD3 R11, PT, PT, -R2, RZ, RZ ;  /* 0x000000ff020b7210 */ /* 0x000fca0007ffe1ff */
[----:B------:R-:W-:Y:S01]  /*04d0*/  IMAD R11, R11, UR4, R0 ;  /* 0x000000040b0b7c24 */ /* 0x000fe2000f8e0200 */
[----:B------:R-:W-:Y:S06]  /*04e0*/  BRA `(.L_x_490) ;  /* 0x0000000000407947 */ /* 0x000fec0003800000 */
.L_x_489:
[----:B------:R-:W0:Y:S01]  /*04f0*/  LDC R8, c[0x0][0x3a8] ;  /* 0x0000ea00ff087b82 */ /* 0x000e220000000800 */
[----:B------:R-:W-:Y:S02]  /*0500*/  MOV R12, R0 ;  /* 0x00000000000c7202 */ /* 0x000fe40000000f00 */
[----:B------:R-:W-:-:S05]  /*0510*/  MOV R6, 0x540 ;  /* 0x0000054000067802 */ /* 0x000fca0000000f00 */
[----:B------:R-:W1:Y:S02]  /*0520*/  LDC R9, c[0x0][0x3ac] ;  /* 0x0000eb00ff097b82 */ /* 0x000e640000000800 */
[----:B01----:R-:W-:Y:S05]  /*0530*/  CALL.REL.NOINC `($__internal_14_$__cuda_sm20_div_s64) ;  /* 0x0000002c00887944 */ /* 0x003fea0003c00000 */
        /* <DEDUP_REMOVED lines=11> */
.L_x_490:
[----:B------:R-:W0:Y:S01]  /*05f0*/  LDCU.64 UR4, c[0x0][0x3a0] ;  /* 0x00007400ff0477ac */ /* 0x000e220008000a00 */
[----:B------:R-:W1:Y:S01]  /*0600*/  LDC R36, c[0x0][0x3c8] ;  /* 0x0000f200ff247b82 */ /* 0x000e620000000800 */
[----:B------:R-:W2:Y:S01]  /*0610*/  S2R R37, SR_TID.X ;  /* 0x0000000000257919 */ /* 0x000ea20000002100 */
[----:B------:R-:W-:Y:S01]  /*0620*/  BSSY.RECONVERGENT B0, `(.L_x_491) ;  /* 0x000016b000007945 */ /* 0x000fe20003800200 */
[----:B------:R-:W3:Y:S05]  /*0630*/  LDCU.128 UR8, c[0x0][0x390] ;  /* 0x00007200ff0877ac */ /* 0x000eea0008000c00 */
[----:B------:R-:W4:Y:S01]  /*0640*/  LDC R0, c[0x0][0x360] ;  /* 0x0000d800ff007b82 */ /* 0x000f220000000800 */
[----:B0-----:R-:W-:-:S02]  /*0650*/  IMAD R5, R5, UR4, RZ ;  /* 0x0000000405057c24 */ /* 0x001fc4000f8e02ff */
[----:B------:R-:W-:-:S04]  /*0660*/  IMAD.WIDE.U32 R6, R4, UR4, RZ ;  /* 0x0000000404067c25 */ /* 0x000fc8000f8e00ff */
[----:B------:R-:W-:Y:S01]  /*0670*/  IMAD R5, R4, UR5, R5 ;  /* 0x0000000504057c24 */ /* 0x000fe2000f8e0205 */
[----:B------:R-:W0:Y:S01]  /*0680*/  LDCU.64 UR4, c[0x0][0x388] ;  /* 0x00007100ff0477ac */ /* 0x000e220008000a00 */
[----:B---3--:R-:W-:Y:S01]  /*0690*/  IMAD R3, R3, UR10, RZ ;  /* 0x0000000a03037c24 */ /* 0x008fe2000f8e02ff */
[----:B-1----:R-:W-:Y:S01]  /*06a0*/  LOP3.LUT P1, RZ, R36, 0xf, RZ, 0xc0, !PT ;  /* 0x0000000f24ff7812 */ /* 0x002fe2000782c0ff */
[----:B------:R-:W-:Y:S01]  /*06b0*/  IMAD R10, R10, UR8, RZ ;  /* 0x000000080a0a7c24 */ /* 0x000fe2000f8e02ff */
[----:B------:R-:W-:Y:S01]  /*06c0*/  IADD3 R7, PT, PT, R7, R5, RZ ;  /* 0x0000000507077210 */ /* 0x000fe20007ffe0ff */
[C---:B------:R-:W-:Y:S02]  /*06d0*/  IMAD R5, R2.reuse, UR11, R3 ;  /* 0x0000000b02057c24 */ /* 0x040fe4000f8e0203 */
[----:B------:R-:W-:Y:S01]  /*06e0*/  IMAD.WIDE.U32 R2, R2, UR10, R6 ;  /* 0x0000000a02027c25 */ /* 0x000fe2000f8e0006 */
[----:B--2---:R-:W-:-:S04]  /*06f0*/  MOV R33, R37 ;  /* 0x0000002500217202 */ /* 0x004fc80000000f00 */
[----:B------:R-:W-:-:S03]  /*0700*/  IADD3 R3, PT, PT, R3, R5, RZ ;  /* 0x0000000503037210 */ /* 0x000fc60007ffe0ff */
[----:B------:R-:W-:-:S04]  /*0710*/  IMAD.WIDE.U32 R4, R11, UR8, R2 ;  /* 0x000000080b047c25 */ /* 0x000fc8000f8e0002 */
[----:B------:R-:W-:Y:S01]  /*0720*/  IMAD R3, R11, UR9, R10 ;  /* 0x000000090b037c24 */ /* 0x000fe2000f8e020a */
[----:B------:R-:W-:Y:S01]  /*0730*/  SHF.L.U32 R2, R4, 0x2, RZ ;  /* 0x0000000204027819 */ /* 0x000fe200000006ff */
[----:B------:R-:W1:Y:S03]  /*0740*/  LDCU.64 UR8, c[0x0][0x358] ;  /* 0x00006b00ff0877ac */ /* 0x000e660008000a00 */
[----:B0-----:R-:W-:Y:S02]  /*0750*/  IADD3 R38, P2, PT, R2, UR4, RZ ;  /* 0x0000000402267c10 */ /* 0x001fe4000ff5e0ff */
[----:B------:R-:W-:Y:S02]  /*0760*/  IADD3 R3, PT, PT, R5, R3, RZ ;  /* 0x0000000305037210 */ /* 0x000fe40007ffe0ff */
[----:B------:R-:W-:Y:S02]  /*0770*/  LOP3.LUT P0, RZ, R38, 0x3f, RZ, 0xc0, !PT ;  /* 0x0000003f26ff7812 */ /* 0x000fe4000780c0ff */
[----:B------:R-:W-:-:S02]  /*0780*/  SHF.L.U64.HI R3, R4, 0x2, R3 ;  /* 0x0000000204037819 */ /* 0x000fc40000010203 */
[----:B------:R-:W-:Y:S02]  /*0790*/  PLOP3.LUT P0, PT, P1, P0, PT, 0xf8, 0x8f ;  /* 0x00000000008f781c */ /* 0x000fe40000f01f70 */
[----:B------:R-:W-:-:S03]  /*07a0*/  IADD3.X R39, PT, PT, R3, UR5, RZ, P2, !PT ;  /* 0x0000000503277c10 */ /* 0x000fc600097fe4ff */
[----:B------:R-:W-:-:S08]  /*07b0*/  IMAD.WIDE.U32 R40, R37, 0x40, R38 ;  /* 0x0000004025287825 */ /* 0x000fd000078e0026 */
[----:B-1--4-:R-:W-:Y:S05]  /*07c0*/  @P0 BRA `(.L_x_492) ;  /* 0x0000000400980947 */ /* 0x012fea0003800000 */
[----:B------:R-:W-:Y:S01]  /*07d0*/  SHF.R.S32.HI R2, RZ, 0x4, R36 ;  /* 0x00000004ff027819 */ /* 0x000fe20000011424 */
[----:B------:R-:W-:Y:S01]  /*07e0*/  BSSY.RECONVERGENT B1, `(.L_x_493) ;  /* 0x0000063000017945 */ /* 0x000fe20003800200 */
[----:B------:R-:W-:Y:S02]  /*07f0*/  HFMA2 R31, -RZ, RZ, 0, 0 ;  /* 0x00000000ff1f7431 */ /* 0x000fe400000001ff */
[----:B------:R-:W-:-:S13]  /*0800*/  ISETP.GE.AND P0, PT, R33, R2, PT ;  /* 0x000000022100720c */ /* 0x000fda0003f06270 */
[----:B------:R-:W-:Y:S05]  /*0810*/  @P0 BRA `(.L_x_494) ;  /* 0x00000004007c0947 */ /* 0x000fea0003800000 */
[----:B------:R-:W0:Y:S01]  /*0820*/  I2F.U32.RP R7, R0 ;  /* 0x0000000000077306 */ /* 0x000e220000209000 */
[----:B------:R-:W-:Y:S01]  /*0830*/  IADD3 R21, PT, PT, R33, R0, RZ ;  /* 0x0000000021157210 */ /* 0x000fe20007ffe0ff */
[----:B------:R-:W-:Y:S01]  /*0840*/  BSSY.RECONVERGENT B2, `(.L_x_495) ;  /* 0x0000030000027945 */ /* 0x000fe20003800200 */
[----:B------:R-:W-:Y:S02]  /*0850*/  ISETP.NE.U32.AND P2, PT, R0, RZ, PT ;  /* 0x000000ff0000720c */ /* 0x000fe40003f45070 */
[----:B------:R-:W-:Y:S02]  /*0860*/  ISETP.GE.U32.AND P0, PT, R21, R2, PT ;  /* 0x000000021500720c */ /* 0x000fe40003f06070 */
[----:B------:R-:W-:Y:S02]  /*0870*/  VIMNMX.U32 R6, PT, PT, R2, R21, !PT ;  /* 0x0000001502067248 */ /* 0x000fe40007fe0000 */
[----:B------:R-:W-:Y:S02]  /*0880*/  SEL R3, RZ, 0x1, P0 ;  /* 0x00000001ff037807 */ /* 0x000fe40000000000 */
[----:B------:R-:W-:Y:S01]  /*0890*/  MOV R31, RZ ;  /* 0x000000ff001f7202 */ /* 0x000fe20000000f00 */
        /* <DEDUP_REMOVED lines=21> */
[----:B------:R-:W-:-:S11]  /*09f0*/  MOV R3, R33 ;  /* 0x0000002100037202 */ /* 0x000fd60000000f00 */
[----:B------:R-:W-:Y:S05]  /*0a00*/  @!P0 BRA `(.L_x_496) ;  /* 0x00000000004c8947 */ /* 0x000fea0003800000 */
[----:B------:R-:W2:Y:S04]  /*0a10*/  LDG.E.ENL2.256 R8, R4, desc[UR8][R40.64] ;  /* 0xfe0000082804797e */ /* 0x000ea80008121908 */
[----:B------:R-:W3:Y:S01]  /*0a20*/  LDG.E.ENL2.256 R16, R12, desc[UR8][R40.64+0x20] ;  /* 0xfe000108280c797e */ /* 0x000ee20008121910 */
[----:B------:R-:W-:Y:S01]  /*0a30*/  MOV R3, R21 ;  /* 0x0000001500037202 */ /* 0x000fe20000000f00 */
[----:B--2---:R-:W-:-:S04]  /*0a40*/  FFMA.FTZ R4, R4, R4, RZ ;  /* 0x0000000404047223 */ /* 0x004fc800000100ff */
[----:B------:R-:W-:-:S04]  /*0a50*/  FFMA.FTZ R5, R5, R5, R4 ;  /* 0x0000000505057223 */ /* 0x000fc80000010004 */
[----:B------:R-:W-:-:S04]  /*0a60*/  FFMA.FTZ R6, R6, R6, R5 ;  /* 0x0000000606067223 */ /* 0x000fc80000010005 */
[----:B------:R-:W-:-:S04]  /*0a70*/  FFMA.FTZ R7, R7, R7, R6 ;  /* 0x0000000707077223 */ /* 0x000fc80000010006 */
[----:B------:R-:W-:-:S04]  /*0a80*/  FFMA.FTZ R8, R8, R8, R7 ;  /* 0x0000000808087223 */ /* 0x000fc80000010007 */
[----:B------:R-:W-:-:S04]  /*0a90*/  FFMA.FTZ R9, R9, R9, R8 ;  /* 0x0000000909097223 */ /* 0x000fc80000010008 */
[----:B------:R-:W-:-:S04]  /*0aa0*/  FFMA.FTZ R10, R10, R10, R9 ;  /* 0x0000000a0a0a7223 */ /* 0x000fc80000010009 */
[----:B------:R-:W-:-:S04]  /*0ab0*/  FFMA.FTZ R11, R11, R11, R10 ;  /* 0x0000000b0b0b7223 */ /* 0x000fc8000001000a */
[----:B---3--:R-:W-:-:S04]  /*0ac0*/  FFMA.FTZ R12, R12, R12, R11 ;  /* 0x0000000c0c0c7223 */ /* 0x008fc8000001000b */
[----:B------:R-:W-:-:S04]  /*0ad0*/  FFMA.FTZ R13, R13, R13, R12 ;  /* 0x0000000d0d0d7223 */ /* 0x000fc8000001000c */
[----:B------:R-:W-:-:S04]  /*0ae0*/  FFMA.FTZ R14, R14, R14, R13 ;  /* 0x0000000e0e0e7223 */ /* 0x000fc8000001000d */
[----:B------:R-:W-:-:S04]  /*0af0*/  FFMA.FTZ R15, R15, R15, R14 ;  /* 0x0000000f0f0f7223 */ /* 0x000fc8000001000e */
[----:B------:R-:W-:-:S04]  /*0b00*/  FFMA.FTZ R16, R16, R16, R15 ;  /* 0x0000001010107223 */ /* 0x000fc8000001000f */
[----:B------:R-:W-:-:S04]  /*0b10*/  FFMA.FTZ R17, R17, R17, R16 ;  /* 0x0000001111117223 */ /* 0x000fc80000010010 */
[----:B------:R-:W-:-:S04]  /*0b20*/  FFMA.FTZ R18, R18, R18, R17 ;  /* 0x0000001212127223 */ /* 0x000fc80000010011 */
[----:B------:R-:W-:-:S07]  /*0b30*/  FFMA.FTZ R31, R19, R19, R18 ;  /* 0x00000013131f7223 */ /* 0x000fce0000010012 */
.L_x_496:
[----:B------:R-:W-:Y:S05]  /*0b40*/  BSYNC.RECONVERGENT B2 ;  /* 0x0000000000027941 */ /* 0x000fea0003800200 */
.L_x_495:
[----:B------:R-:W-:Y:S05]  /*0b50*/  @!P1 BRA `(.L_x_494) ;  /* 0x0000000000ac9947 */ /* 0x000fea0003800000 */
[----:B------:R-:W-:-:S07]  /*0b60*/  IADD3 R35, PT, PT, R3, R0, RZ ;  /* 0x0000000003237210 */ /* 0x000fce0007ffe0ff */
.L_x_497:
[----:B------:R-:W-:-:S05]  /*0b70*/  IMAD.WIDE.U32 R44, R3, 0x40, R38 ;  /* 0x00000040032c7825 */ /* 0x000fca00078e0026 */
[----:B------:R-:W2:Y:S04]  /*0b80*/  LDG.E.ENL2.256 R4, R16, desc[UR8][R44.64] ;  /* 0xfe0000082c10797e */ /* 0x000ea80008121904 */
[----:B------:R-:W3:Y:S01]  /*0b90*/  LDG.E.ENL2.256 R12, R8, desc[UR8][R44.64+0x20] ;  /* 0xfe0001082c08797e */ /* 0x000ee2000812190c */
[----:B------:R-:W-:-:S04]  /*0ba0*/  IMAD.WIDE.U32 R42, R35, 0x40, R38 ;  /* 0x00000040232a7825 */ /* 0x000fc800078e0026 */
[----:B--2---:R-:W-:-:S04]  /*0bb0*/  FFMA.FTZ R16, R16, R16, R31 ;  /* 0x0000001010107223 */ /* 0x004fc8000001001f */
[----:B------:R-:W-:-:S04]  /*0bc0*/  FFMA.FTZ R17, R17, R17, R16 ;  /* 0x0000001111117223 */ /* 0x000fc80000010010 */
[----:B------:R-:W-:-:S04]  /*0bd0*/  FFMA.FTZ R18, R18, R18, R17 ;  /* 0x0000001212127223 */ /* 0x000fc80000010011 */
[----:B------:R-:W-:Y:S02]  /*0be0*/  FFMA.FTZ R25, R19, R19, R18 ;  /* 0x0000001313197223 */ /* 0x000fe40000010012 */
[----:B------:R-:W2:Y:S02]  /*0bf0*/  LDG.E.ENL2.256 R20, R16, desc[UR8][R42.64] ;  /* 0xfe0000082a10797e */ /* 0x000ea40008121914 */
[----:B------:R-:W-:Y:S02]  /*0c00*/  FFMA.FTZ R4, R4, R4, R25 ;  /* 0x0000000404047223 */ /* 0x000fe40000010019 */
[----:B------:R-:W4:Y:S02]  /*0c10*/  LDG.E.ENL2.256 R28, R24, desc[UR8][R42.64+0x20] ;  /* 0xfe0001082a18797e */ /* 0x000f24000812191c */
        /* <DEDUP_REMOVED lines=10> */
[----:B------:R-:W-:Y:S01]  /*0cc0*/  FFMA.FTZ R15, R15, R15, R14 ;  /* 0x0000000f0f0f7223 */ /* 0x000fe2000001000e */
[----:B------:R-:W-:-:S04]  /*0cd0*/  IADD3 R3, PT, PT, R0, R3, R0 ;  /* 0x0000000300037210 */ /* 0x000fc80007ffe000 */
[----:B------:R-:W-:Y:S02]  /*0ce0*/  ISETP.GE.AND P0, PT, R3, R2, PT ;  /* 0x000000020300720c */ /* 0x000fe40003f06270 */
[----:B------:R-:W-:Y:S01]  /*0cf0*/  LEA R35, R0, R35, 0x1 ;  /* 0x0000002300237211 */ /* 0x000fe200078e08ff */
[----:B--2---:R-:W-:-:S04]  /*0d00*/  FFMA.FTZ R16, R16, R16, R15 ;  /* 0x0000001010107223 */ /* 0x004fc8000001000f */
[----:B------:R-:W-:-:S04]  /*0d10*/  FFMA.FTZ R17, R17, R17, R16 ;  /* 0x0000001111117223 */ /* 0x000fc80000010010 */
[----:B------:R-:W-:-:S04]  /*0d20*/  FFMA.FTZ R18, R18, R18, R17 ;  /* 0x0000001212127223 */ /* 0x000fc80000010011 */
[----:B------:R-:W-:-:S04]  /*0d30*/  FFMA.FTZ R19, R19, R19, R18 ;  /* 0x0000001313137223 */ /* 0x000fc80000010012 */
[----:B------:R-:W-:-:S04]  /*0d40*/  FFMA.FTZ R20, R20, R20, R19 ;  /* 0x0000001414147223 */ /* 0x000fc80000010013 */
[----:B------:R-:W-:-:S04]  /*0d50*/  FFMA.FTZ R21, R21, R21, R20 ;  /* 0x0000001515157223 */ /* 0x000fc80000010014 */
[----:B------:R-:W-:-:S04]  /*0d60*/  FFMA.FTZ R22, R22, R22, R21 ;  /* 0x0000001616167223 */ /* 0x000fc80000010015 */
[----:B------:R-:W-:-:S04]  /*0d70*/  FFMA.FTZ R23, R23, R23, R22 ;  /* 0x0000001717177223 */ /* 0x000fc80000010016 */
[----:B----4-:R-:W-:-:S04]  /*0d80*/  FFMA.FTZ R24, R24, R24, R23 ;  /* 0x0000001818187223 */ /* 0x010fc80000010017 */
        /* <DEDUP_REMOVED lines=8> */
.L_x_494:
[----:B------:R-:W-:Y:S05]  /*0e10*/  BSYNC.RECONVERGENT B1 ;  /* 0x0000000000017941 */ /* 0x000fea0003800200 */
.L_x_493:
[----:B------:R-:W-:Y:S05]  /*0e20*/  BRA `(.L_x_498) ;  /* 0x0000000c00a87947 */ /* 0x000fea0003800000 */
.L_x_492:
        /* <DEDUP_REMOVED lines=13> */
[----:B------:R-:W-:Y:S01]  /*0f00*/  IMAD.WIDE.U32 R4, R33, 0x4, R2 ;  /* 0x0000000421047825 */ /* 0x000fe200078e0002 */
[----:B------:R-:W-:Y:S02]  /*0f10*/  MOV R31, RZ ;  /* 0x000000ff001f7202 */ /* 0x000fe40000000f00 */
[----:B------:R-:W-:Y:S02]  /*0f20*/  MOV R8, R33 ;  /* 0x0000002100087202 */ /* 0x000fe40000000f00 */
[----:B------:R-:W-:-:S04]  /*0f30*/  IADD3 R4, P0, PT, R4, UR4, RZ ;  /* 0x0000000404047c10 */ /* 0x000fc8000ff1e0ff */
[----:B------:R-:W-:-:S09]  /*0f40*/  IADD3.X R5, PT, PT, R5, UR5, RZ, P0, !PT ;  /* 0x0000000505057c10 */ /* 0x000fd200087fe4ff */
.L_x_501:
[----:B------:R-:W-:Y:S02]  /*0f50*/  MOV R6, R4 ;  /* 0x0000000400067202 */ /* 0x000fe40000000f00 */
[----:B------:R-:W-:-:S05]  /*0f60*/  MOV R7, R5 ;  /* 0x0000000500077202 */ /* 0x000fca0000000f00 */
[----:B------:R-:W2:Y:S01]  /*0f70*/  LDG.E R14, desc[UR8][R6.64] ;  /* 0x00000008060e7981 */ /* 0x000ea2000c1e1900 */
[C---:B------:R-:W-:Y:S01]  /*0f80*/  IADD3 R8, PT, PT, R0.reuse, R8, RZ ;  /* 0x0000000800087210 */ /* 0x040fe20007ffe0ff */
[----:B------:R-:W-:-:S03]  /*0f90*/  IMAD.WIDE.U32 R4, R0, 0x4, R6 ;  /* 0x0000000400047825 */ /* 0x000fc600078e0006 */
[----:B------:R-:W-:Y:S01]  /*0fa0*/  ISETP.GE.AND P0, PT, R8, R11, PT ;  /* 0x0000000b0800720c */ /* 0x000fe20003f06270 */
[----:B--2---:R-:W-:-:S12]  /*0fb0*/  FFMA.FTZ R31, R14, R14, R31 ;  /* 0x0000000e0e1f7223 */ /* 0x004fd8000001001f */
[----:B------:R-:W-:Y:S05]  /*0fc0*/  @!P0 BRA `(.L_x_501) ;  /* 0xfffffffc00e08947 */ /* 0x000fea000383ffff */
.L_x_500:
[----:B------:R-:W-:Y:S05]  /*0fd0*/  BSYNC.RECONVERGENT B1 ;  /* 0x0000000000017941 */ /* 0x000fea0003800200 */
.L_x_499:
[----:B------:R-:W-:Y:S01]  /*0fe0*/  BSSY.RECONVERGENT B1, `(.L_x_502) ;  /* 0x000008c000017945 */ /* 0x000fe20003800200 */
[----:B------:R-:W-:-:S03]  /*0ff0*/  IMAD.WIDE R4, R11, 0x4, R38 ;  /* 0x000000040b047825 */ /* 0x000fc600078e0226 */
[----:B------:R-:W-:Y:S05]  /*1000*/  @P1 BRA `(.L_x_503) ;  /* 0x0000000800241947 */ /* 0x000fea0003800000 */
[----:B------:R-:W0:Y:S01]  /*1010*/  I2F.U32.RP R14, R0 ;  /* 0x00000000000e7306 */ /* 0x000e220000209000 */
[----:B------:R-:W-:Y:S01]  /*1020*/  IADD3 R9, PT, PT, R33, R0, RZ ;  /* 0x0000000021097210 */ /* 0x000fe20007ffe0ff */
[----:B------:R-:W-:Y:S01]  /*1030*/  BSSY.RECONVERGENT B2, `(.L_x_504) ;  /* 0x000003e000027945 */ /* 0x000fe20003800200 */
[----:B------:R-:W-:Y:S02]  /*1040*/  ISETP.NE.U32.AND P2, PT, R0, RZ, PT ;  /* 0x000000ff0000720c */ /* 0x000fe40003f45070 */
[----:B------:R-:W-:Y:S02]  /*1050*/  ISETP.GE.U32.AND P0, PT, R9, R12, PT ;  /* 0x0000000c0900720c */ /* 0x000fe40003f06070 */
[----:B------:R-:W-:Y:S02]  /*1060*/  VIMNMX.U32 R8, PT, PT, R12, R9, !PT ;  /* 0x000000090c087248 */ /* 0x000fe40007fe0000 */
[----:B------:R-:W-:Y:S01]  /*1070*/  SEL R13, RZ, 0x1, P0 ;  /* 0x00000001ff0d7807 */ /* 0x000fe20000000000 */
[----:B0-----:R-:W0:Y:S02]  /*1080*/  MUFU.RCP R14, R14 ;  /* 0x0000000e000e7308 */ /* 0x001e240000001000 */
[----:B0-----:R-:W-:-:S06]  /*1090*/  IADD3 R6, PT, PT, R14, 0xffffffe, RZ ;  /* 0x0ffffffe0e067810 */ /* 0x001fcc0007ffe0ff */
[----:B------:R0:W1:Y:S02]  /*10a0*/  F2I.FTZ.U32.TRUNC.NTZ R7, R6 ;  /* 0x0000000600077305 */ /* 0x000064000021f000 */
[----:B0-----:R-:W-:Y:S01]  /*10b0*/  HFMA2 R6, -RZ, RZ, 0, 0 ;  /* 0x00000000ff067431 */ /* 0x001fe200000001ff */
[----:B-1----:R-:W-:-:S05]  /*10c0*/  IADD3 R15, PT, PT, RZ, -R7, RZ ;  /* 0x80000007ff0f7210 */ /* 0x002fca0007ffe0ff */
[----:B------:R-:W-:-:S04]  /*10d0*/  IMAD R15, R15, R0, RZ ;  /* 0x000000000f0f7224 */ /* 0x000fc800078e02ff */
[----:B------:R-:W-:Y:S01]  /*10e0*/  IMAD.HI.U32 R14, R7, R15, R6 ;  /* 0x0000000f070e7227 */ /* 0x000fe200078e0006 */
[----:B------:R-:W-:Y:S02]  /*10f0*/  IADD3 R7, PT, PT, R8, -R9, -R13 ;  /* 0x8000000908077210 */ /* 0x000fe40007ffe80d */
[----:B------:R-:W-:-:S03]  /*1100*/  MOV R15, R33 ;  /* 0x00000021000f7202 */ /* 0x000fc60000000f00 */
        /* <DEDUP_REMOVED lines=15> */
[----:B------:R-:W2:Y:S04]  /*1200*/  LDG.E R26, desc[UR8][R6.64] ;  /* 0x00000008061a7981 */ /* 0x000ea8000c1e1900 */
[----:B------:R-:W3:Y:S04]  /*1210*/  LDG.E R25, desc[UR8][R6.64+0x4] ;  /* 0x0000040806197981 */ /* 0x000ee8000c1e1900 */
[----:B------:R-:W4:Y:S04]  /*1220*/  LDG.E R27, desc[UR8][R6.64+0x8] ;  /* 0x00000808061b7981 */ /* 0x000f28000c1e1900 */
[----:B------:R-:W5:Y:S04]  /*1230*/  LDG.E R23, desc[UR8][R6.64+0xc] ;  /* 0x00000c0806177981 */ /* 0x000f68000c1e1900 */
        /* <DEDUP_REMOVED lines=11> */
[----:B------:R-:W5:Y:S01]  /*12f0*/  LDG.E R24, desc[UR8][R6.64+0x3c] ;  /* 0x00003c0806187981 */ /* 0x000f62000c1e1900 */
[----:B--2---:R-:W-:-:S04]  /*1300*/  FFMA.FTZ R26, R26, R26, R31 ;  /* 0x0000001a1a1a7223 */ /* 0x004fc8000001001f */
[----:B---3--:R-:W-:-:S04]  /*1310*/  FFMA.FTZ R26, R25, R25, R26 ;  /* 0x00000019191a7223 */ /* 0x008fc8000001001a */
[----:B----4-:R-:W-:-:S04]  /*1320*/  FFMA.FTZ R26, R27, R27, R26 ;  /* 0x0000001b1b1a7223 */ /* 0x010fc8000001001a */
[----:B-----5:R-:W-:-:S04]  /*1330*/  FFMA.FTZ R23, R23, R23, R26 ;  /* 0x0000001717177223 */ /* 0x020fc8000001001a */
[----:B------:R-:W-:-:S04]  /*1340*/  FFMA.FTZ R22, R22, R22, R23 ;  /* 0x0000001616167223 */ /* 0x000fc80000010017 */
[----:B------:R-:W-:-:S04]  /*1350*/  FFMA.FTZ R21, R21, R21, R22 ;  /* 0x0000001515157223 */ /* 0x000fc80000010016 */
[----:B------:R-:W-:-:S04]  /*1360*/  FFMA.FTZ R20, R20, R20, R21 ;  /* 0x0000001414147223 */ /* 0x000fc80000010015 */
[----:B------:R-:W-:-:S04]  /*1370*/  FFMA.FTZ R19, R19, R19, R20 ;  /* 0x0000001313137223 */ /* 0x000fc80000010014 */
[----:B------:R-:W-:-:S04]  /*1380*/  FFMA.FTZ R18, R18, R18, R19 ;  /* 0x0000001212127223 */ /* 0x000fc80000010013 */
[----:B------:R-:W-:-:S04]  /*1390*/  FFMA.FTZ R17, R17, R17, R18 ;  /* 0x0000001111117223 */ /* 0x000fc80000010012 */
[----:B------:R-:W-:-:S04]  /*13a0*/  FFMA.FTZ R16, R16, R16, R17 ;  /* 0x0000001010107223 */ /* 0x000fc80000010011 */
[----:B------:R-:W-:-:S04]  /*13b0*/  FFMA.FTZ R15, R15, R15, R16 ;  /* 0x0000000f0f0f7223 */ /* 0x000fc80000010010 */
[----:B------:R-:W-:Y:S01]  /*13c0*/  FFMA.FTZ R14, R14, R14, R15 ;  /* 0x0000000e0e0e7223 */ /* 0x000fe2000001000f */
[----:B------:R-:W-:-:S03]  /*13d0*/  MOV R15, R9 ;  /* 0x00000009000f7202 */ /* 0x000fc60000000f00 */
[----:B------:R-:W-:-:S04]  /*13e0*/  FFMA.FTZ R13, R13, R13, R14 ;  /* 0x0000000d0d0d7223 */ /* 0x000fc8000001000e */
[----:B------:R-:W-:-:S04]  /*13f0*/  FFMA.FTZ R13, R8, R8, R13 ;  /* 0x00000008080d7223 */ /* 0x000fc8000001000d */
[----:B------:R-:W-:-:S07]  /*1400*/  FFMA.FTZ R31, R24, R24, R13 ;  /* 0x00000018181f7223 */ /* 0x000fce000001000d */
.L_x_505:
[----:B------:R-:W-:Y:S05]  /*1410*/  BSYNC.RECONVERGENT B2 ;  /* 0x0000000000027941 */ /* 0x000fea0003800200 */
.L_x_504:
[----:B------:R-:W-:Y:S05]  /*1420*/  @!P1 BRA `(.L_x_503) ;  /* 0x00000004001c9947 */ /* 0x000fea0003800000 */
[----:B------:R-:W-:-:S07]  /*1430*/  IADD3 R13, PT, PT, R15, R0, RZ ;  /* 0x000000000f0d7210 */ /* 0x000fce0007ffe0ff */
.L_x_506:
        /* <DEDUP_REMOVED lines=17> */
[----:B---3--:R-:W-:Y:S02]  /*1550*/  FFMA.FTZ R9, R9, R9, R18 ;  /* 0x0000000909097223 */ /* 0x008fe40000010012 */
[----:B------:R-:W2:Y:S02]  /*1560*/  LDG.E R18, desc[UR8][R6.64+0x38] ;  /* 0x0000380806127981 */ /* 0x000ea4000c1e1900 */
[----:B----4-:R-:W-:Y:S01]  /*1570*/  FFMA.FTZ R29, R8, R8, R9 ;  /* 0x00000008081d7223 */ /* 0x010fe20000010009 */
[----:B------:R-:W-:-:S05]  /*1580*/  IMAD.WIDE.U32 R8, R13, 0x40, R4 ;  /* 0x000000400d087825 */ /* 0x000fca00078e0004 */
[----:B------:R-:W3:Y:S01]  /*1590*/  LDG.E R21, desc[UR8][R8.64] ;  /* 0x0000000808157981 */ /* 0x000ee2000c1e1900 */
[----:B-----5:R-:W-:-:S03]  /*15a0*/  FFMA.FTZ R20, R20, R20, R29 ;  /* 0x0000001414147223 */ /* 0x020fc6000001001d */
[----:B------:R-:W4:Y:S01]  /*15b0*/  LDG.E R6, desc[UR8][R8.64+0xc] ;  /* 0x00000c0808067981 */ /* 0x000f22000c1e1900 */
[----:B------:R-:W-:-:S03]  /*15c0*/  FFMA.FTZ R27, R27, R27, R20 ;  /* 0x0000001b1b1b7223 */ /* 0x000fc60000010014 */
[----:B------:R-:W5:Y:S01]  /*15d0*/  LDG.E R20, desc[UR8][R8.64+0x4] ;  /* 0x0000040808147981 */ /* 0x000f62000c1e1900 */
[----:B------:R-:W-:-:S03]  /*15e0*/  FFMA.FTZ R27, R28, R28, R27 ;  /* 0x0000001c1c1b7223 */ /* 0x000fc6000001001b */
[----:B------:R-:W4:Y:S01]  /*15f0*/  LDG.E R7, desc[UR8][R8.64+0x10] ;  /* 0x0000100808077981 */ /* 0x000f22000c1e1900 */
[----:B------:R-:W-:-:S03]  /*1600*/  FFMA.FTZ R28, R26, R26, R27 ;  /* 0x0000001a1a1c7223 */ /* 0x000fc6000001001b */
[----:B------:R-:W4:Y:S01]  /*1610*/  LDG.E R26, desc[UR8][R8.64+0x8] ;  /* 0x00000808081a7981 */ /* 0x000f22000c1e1900 */
[----:B------:R-:W-:-:S03]  /*1620*/  FFMA.FTZ R25, R25, R25, R28 ;  /* 0x0000001919197223 */ /* 0x000fc6000001001c */
[----:B------:R-:W4:Y:S01]  /*1630*/  LDG.E R31, desc[UR8][R8.64+0x3c] ;  /* 0x00003c08081f7981 */ /* 0x000f22000c1e1900 */
[----:B------:R-:W-:-:S04]  /*1640*/  FFMA.FTZ R24, R24, R24, R25 ;  /* 0x0000001818187223 */ /* 0x000fc80000010019 */
[----:B------:R-:W-:Y:S02]  /*1650*/  FFMA.FTZ R24, R23, R23, R24 ;  /* 0x0000001717187223 */ /* 0x000fe40000010018 */
[----:B------:R-:W4:Y:S02]  /*1660*/  LDG.E R23, desc[UR8][R8.64+0x14] ;  /* 0x0000140808177981 */ /* 0x000f24000c1e1900 */
[----:B------:R-:W-:Y:S02]  /*1670*/  FFMA.FTZ R25, R17, R17, R24 ;  /* 0x0000001111197223 */ /* 0x000fe40000010018 */
[----:B------:R-:W4:Y:S02]  /*1680*/  LDG.E R17, desc[UR8][R8.64+0x18] ;  /* 0x0000180808117981 */ /* 0x000f24000c1e1900 */
[----:B------:R-:W-:Y:S02]  /*1690*/  FFMA.FTZ R25, R16, R16, R25 ;  /* 0x0000001010197223 */ /* 0x000fe40000010019 */
[----:B------:R-:W4:Y:S02]  /*16a0*/  LDG.E R16, desc[UR8][R8.64+0x1c] ;  /* 0x00001c0808107981 */ /* 0x000f24000c1e1900 */
[----:B------:R-:W-:-:S02]  /*16b0*/  FFMA.FTZ R24, R14, R14, R25 ;  /* 0x0000000e0e187223 */ /* 0x000fc40000010019 */
[----:B------:R-:W4:Y:S02]  /*16c0*/  LDG.E R14, desc[UR8][R8.64+0x20] ;  /* 0x00002008080e7981 */ /* 0x000f24000c1e1900 */
[----:B------:R-:W-:Y:S02]  /*16d0*/  FFMA.FTZ R25, R19, R19, R24 ;  /* 0x0000001313197223 */ /* 0x000fe40000010018 */
[----:B------:R-:W4:Y:S04]  /*16e0*/  LDG.E R19, desc[UR8][R8.64+0x24] ;  /* 0x0000240808137981 */ /* 0x000f28000c1e1900 */
[----:B------:R-:W4:Y:S01]  /*16f0*/  LDG.E R24, desc[UR8][R8.64+0x2c] ;  /* 0x00002c0808187981 */ /* 0x000f22000c1e1900 */
[----:B--2---:R-:W-:-:S03]  /*1700*/  FFMA.FTZ R25, R18, R18, R25 ;  /* 0x0000001212197223 */ /* 0x004fc60000010019 */
[----:B------:R-:W2:Y:S01]  /*1710*/  LDG.E R18, desc[UR8][R8.64+0x28] ;  /* 0x0000280808127981 */ /* 0x000ea2000c1e1900 */
[----:B------:R-:W-:-:S03]  /*1720*/  FFMA.FTZ R28, R22, R22, R25 ;  /* 0x00000016161c7223 */ /* 0x000fc60000010019 */
[----:B------:R-:W2:Y:S04]  /*1730*/  LDG.E R22, desc[UR8][R8.64+0x30] ;  /* 0x0000300808167981 */ /* 0x000ea8000c1e1900 */
[----:B------:R-:W2:Y:S01]  /*1740*/  LDG.E R25, desc[UR8][R8.64+0x34] ;  /* 0x0000340808197981 */ /* 0x000ea2000c1e1900 */
[----:B---3--:R-:W-:-:S03]  /*1750*/  FFMA.FTZ R27, R21, R21, R28 ;  /* 0x00000015151b7223 */ /* 0x008fc6000001001c */
[----:B------:R-:W3:Y:S01]  /*1760*/  LDG.E R21, desc[UR8][R8.64+0x38] ;  /* 0x0000380808157981 */ /* 0x000ee2000c1e1900 */
[----:B-----5:R-:W-:-:S04]  /*1770*/  FFMA.FTZ R27, R20, R20, R27 ;  /* 0x00000014141b7223 */ /* 0x020fc8000001001b */
        /* <DEDUP_REMOVED lines=15> */
[----:B---3--:R-:W-:-:S04]  /*1870*/  FFMA.FTZ R22, R21, R21, R22 ;  /* 0x0000001515167223 */ /* 0x008fc80000010016 */
[----:B------:R-:W-:Y:S01]  /*1880*/  FFMA.FTZ R31, R31, R31, R22 ;  /* 0x0000001f1f1f7223 */ /* 0x000fe20000010016 */
[----:B------:R-:W-:Y:S06]  /*1890*/  @!P0 BRA `(.L_x_506) ;  /* 0xfffffff800e88947 */ /* 0x000fec000383ffff */
.L_x_503:
[----:B------:R-:W-:Y:S05]  /*18a0*/  BSYNC.RECONVERGENT B1 ;  /* 0x0000000000017941 */ /* 0x000fea0003800200 */
.L_x_502:
[----:B------:R-:W-:-:S04]  /*18b0*/  LEA R7, R12, R33, 0x4 ;  /* 0x000000210c077211 */ /* 0x000fc800078e20ff */
[----:B------:R-:W-:-:S13]  /*18c0*/  ISETP.GE.AND P0, PT, R7, R10, PT ;  /* 0x0000000a0700720c */ /* 0x000fda0003f06270 */
[----:B------:R-:W-:Y:S05]  /*18d0*/  @P0 BRA `(.L_x_498) ;  /* 0x0000000000fc0947 */ /* 0x000fea0003800000 */
[----:B------:R-:W0:Y:S01]  /*18e0*/  I2F.U32.RP R14, R0 ;  /* 0x00000000000e7306 */ /* 0x000e220000209000 */
        /* <DEDUP_REMOVED lines=34> */
.L_x_509:
[----:B------:R-:W-:-:S06]  /*1b10*/  IMAD.WIDE R2, R7, 0x4, R8 ;  /* 0x0000000407027825 */ /* 0x000fcc00078e0208 */
[----:B------:R-:W2:Y:S01]  /*1b20*/  LDG.E R2, desc[UR8][R2.64] ;  /* 0x0000000802027981 */ /* 0x000ea2000c1e1900 */
[----:B------:R-:W-:Y:S02]  /*1b30*/  IADD3 R6, PT, PT, R6, 0x1, RZ ;  /* 0x0000000106067810 */ /* 0x000fe40007ffe0ff */
[----:B------:R-:W-:Y:S02]  /*1b40*/  IADD3 R7, PT, PT, R0, R7, RZ ;  /* 0x0000000700077210 */ /* 0x000fe40007ffe0ff */
[----:B------:R-:W-:Y:S01]  /*1b50*/  ISETP.NE.AND P0, PT, R6, RZ, PT ;  /* 0x000000ff0600720c */ /* 0x000fe20003f05270 */
[----:B--2---:R-:W-:-:S12]  /*1b60*/  FFMA.FTZ R31, R2, R2, R31 ;  /* 0x00000002021f7223 */ /* 0x004fd8000001001f */
[----:B------:R-:W-:Y:S05]  /*1b70*/  @P0 BRA `(.L_x_509) ;  /* 0xfffffffc00e40947 */ /* 0x000fea000383ffff */
.L_x_508:
[----:B------:R-:W-:Y:S05]  /*1b80*/  BSYNC.RECONVERGENT B1 ;  /* 0x0000000000017941 */ /* 0x000fea0003800200 */
.L_x_507:
[----:B------:R-:W-:Y:S05]  /*1b90*/  @!P1 BRA `(.L_x_498) ;  /* 0x00000000004c9947 */ /* 0x000fea0003800000 */
[----:B------:R-:W-:-:S07]  /*1ba0*/  SHF.L.U32 R11, R0, 0x2, RZ ;  /* 0x00000002000b7819 */ /* 0x000fce00000006ff */
.L_x_510:
        /* <DEDUP_REMOVED lines=18> */
.L_x_498:
[----:B------:R-:W-:Y:S05]  /*1cd0*/  BSYNC.RECONVERGENT B0 ;  /* 0x0000000000007941 */ /* 0x000fea0003800200 */
.L_x_491:
[----:B------:R-:W-:Y:S01]  /*1ce0*/  ISETP.GE.U32.AND P0, PT, R0, 0x400, PT ;  /* 0x000004000000780c */ /* 0x000fe20003f06070 */
        /* <DEDUP_REMOVED lines=28> */
[----:B------:R-:W-:-:S05]  /*1eb0*/  MOV R2, UR4 ;  /* 0x0000000400027c02 */ /* 0x000fca0008000f00 */
[----:B------:R-:W1:Y:S04]  /*1ec0*/  LDS.64 R12, [R2+0x28] ;  /* 0x00002800020c7984 */ /* 0x000e680000000a00 */
[----:B------:R-:W2:Y:S04]  /*1ed0*/  LDS.128 R8, [R2+0x30] ;  /* 0x0000300002087984 */ /* 0x000ea80000000c00 */
[----:B------:R-:W3:Y:S04]  /*1ee0*/  LDS.128 R16, [R2+0x40] ;  /* 0x0000400002107984 */ /* 0x000ee80000000c00 */
[----:B------:R-:W-:Y:S01]  /*1ef0*/  LDS R3, [R2+0xa0] ;  /* 0x0000a00002037984 */ /* 0x000fe20000000800 */
[----:B-1----:R-:W-:-:S03]  /*1f00*/  FADD.FTZ R12, R6, R12 ;  /* 0x0000000c060c7221 */ /* 0x002fc60000010000 */
[----:B0-----:R-:W0:Y:S01]  /*1f10*/  LDS.128 R4, [R2+0x50] ;  /* 0x0000500002047984 */ /* 0x001e220000000c00 */
        /* <DEDUP_REMOVED lines=33> */
[----:B------:R-:W-:Y:S01]  /*2130*/  FADD.FTZ R3, R6, R3 ;  /* 0x0000000306037221 */ /* 0x000fe20000010000 */
[----:B------:R-:W-:Y:S06]  /*2140*/  BRA `(.L_x_514) ;  /* 0x0000000400a07947 */ /* 0x000fec0003800000 */
.L_x_512:
[----:B------:R-:W-:-:S04]  /*2150*/  LOP3.LUT R2, R33, 0x3e0, RZ, 0xc0, !PT ;  /* 0x000003e021027812 */ /* 0x000fc800078ec0ff */
[----:B------:R-:W-:Y:S02]  /*2160*/  IADD3 R3, PT, PT, R2, 0x20, RZ ;  /* 0x0000002002037810 */ /* 0x000fe40007ffe0ff */
[----:B------:R-:W-:Y:S02]  /*2170*/  LOP3.LUT R5, RZ, R2, RZ, 0x33, !PT ;  /* 0x00000002ff057212 */ /* 0x000fe400078e33ff */
[-C--:B------:R-:W-:Y:S02]  /*2180*/  ISETP.GT.U32.AND P0, PT, R3, R0.reuse, PT ;  /* 0x000000000300720c */ /* 0x080fe40003f04070 */
[----:B------:R-:W-:Y:S01]  /*2190*/  IADD3 R5, PT, PT, R5, R0, RZ ;  /* 0x0000000005057210 */ /* 0x000fe20007ffe0ff */
[----:B------:R-:W0:Y:S03]  /*21a0*/  S2R R3, SR_LANEID ;  /* 0x0000000000037919 */ /* 0x000e260000000000 */
[----:B------:R-:W-:-:S06]  /*21b0*/  SEL R2, R5, 0x1f, P0 ;  /* 0x0000001f05027807 */ /* 0x000fcc0000000000 */
[----:B------:R-:W1:Y:S01]  /*21c0*/  SHFL.DOWN P0, R4, R31, 0x1, R2 ;  /* 0x082000001f047989 */ /* 0x000e620000000002 */
[----:B0-----:R-:W-:Y:S01]  /*21d0*/  ISETP.NE.AND P1, PT, R3, RZ, PT ;  /* 0x000000ff0300720c */ /* 0x001fe20003f25270 */
[----:B-1----:R-:W-:-:S05]  /*21e0*/  @P0 FADD R4, R4, R31 ;  /* 0x0000001f04040221 */ /* 0x002fca0000000000 */
[----:B------:R-:W0:Y:S07]  /*21f0*/  SHFL.DOWN P0, R5, R4, 0x2, R2 ;  /* 0x0840000004057989 */ /* 0x000e2e0000000002 */
[----:B------:R-:W1:Y:S01]  /*2200*/  @!P1 S2R R9, SR_CgaCtaId ;  /* 0x0000000000099919 */ /* 0x000e620000008800 */
[----:B------:R-:W-:-:S04]  /*2210*/  @!P1 MOV R8, 0x400 ;  /* 0x0000040000089802 */ /* 0x000fc80000000f00 */
[----:B------:R-:W-:Y:S01]  /*2220*/  @!P1 IADD3 R8, PT, PT, R8, 0x4, RZ ;  /* 0x0000000408089810 */ /* 0x000fe20007ffe0ff */
[----:B0-----:R-:W-:Y:S01]  /*2230*/  @P0 FADD R5, R4, R5 ;  /* 0x0000000504050221 */ /* 0x001fe20000000000 */
[----:B------:R-:W-:-:S04]  /*2240*/  @!P1 SHF.R.U32.HI R4, RZ, 0x3, R33 ;  /* 0x00000003ff049819 */ /* 0x000fc80000011621 */
[----:B------:R-:W0:Y:S01]  /*2250*/  SHFL.DOWN P0, R6, R5, 0x4, R2 ;  /* 0x0880000005067989 */ /* 0x000e220000000002 */
[----:B------:R-:W-:Y:S02]  /*2260*/  @!P1 LOP3.LUT R4, R4, 0x7c, RZ, 0xc0, !PT ;  /* 0x0000007c04049812 */ /* 0x000fe400078ec0ff */
[----:B-1----:R-:W-:-:S04]  /*2270*/  @!P1 LEA R9, R9, R8, 0x18 ;  /* 0x0000000809099211 */ /* 0x002fc800078ec0ff */
        /* <DEDUP_REMOVED lines=17> */
[----:B------:R-:W-:-:S05]  /*2390*/  MOV R2, UR4 ;  /* 0x0000000400027c02 */ /* 0x000fca0008000f00 */
[----:B------:R-:W0:Y:S04]  /*23a0*/  LDS.64 R12, [R2+0x28] ;  /* 0x00002800020c7984 */ /* 0x000e280000000a00 */
[----:B------:R-:W2:Y:S04]  /*23b0*/  LDS.128 R8, [R2+0x30] ;  /* 0x0000300002087984 */ /* 0x000ea80000000c00 */
[----:B------:R-:W3:Y:S04]  /*23c0*/  LDS.128 R16, [R2+0x40] ;  /* 0x0000400002107984 */ /* 0x000ee80000000c00 */
[----:B-1----:R-:W1:Y:S01]  /*23d0*/  LDS.128 R4, [R2+0x50] ;  /* 0x0000500002047984 */ /* 0x002e620000000c00 */
[----:B0-----:R-:W-:Y:S01]  /*23e0*/  @P1 FADD.FTZ R3, R3, R12 ;  /* 0x0000000c03031221 */ /* 0x001fe20000010000 */
[----:B------:R-:W-:-:S03]  /*23f0*/  ISETP.GT.U32.AND P1, PT, R0, 0xa0, PT ;  /* 0x000000a00000780c */ /* 0x000fc60003f24070 */
[----:B------:R-:W-:Y:S01]  /*2400*/  @P2 FADD.FTZ R3, R3, R13 ;  /* 0x0000000d03032221 */ /* 0x000fe20000010000 */
[C---:B------:R-:W-:Y:S01]  /*2410*/  ISETP.GT.U32.AND P2, PT, R0.reuse, 0xc0, PT ;  /* 0x000000c00000780c */ /* 0x040fe20003f44070 */
[----:B------:R-:W0:Y:S02]  /*2420*/  LDS.128 R12, [R2+0x60] ;  /* 0x00006000020c7984 */ /* 0x000e240000000c00 */
        /* <DEDUP_REMOVED lines=18> */
[----:B-1----:R-:W-:Y:S01]  /*2550*/  @P0 FADD.FTZ R3, R3, R4 ;  /* 0x0000000403030221 */ /* 0x002fe20000010000 */
[----:B------:R-:W-:-:S03]  /*2560*/  ISETP.GT.U32.AND P0, PT, R0, 0x1e0, PT ;  /* 0x000001e00000780c */ /* 0x000fc60003f04070 */
[----:B------:R-:W-:Y:S01]  /*2570*/  @P1 FADD.FTZ R3, R3, R5 ;  /* 0x0000000503031221 */ /* 0x000fe20000010000 */
[----:B------:R-:W-:-:S03]  /*2580*/  ISETP.GT.U32.AND P1, PT, R0, 0x200, PT ;  /* 0x000002000000780c */ /* 0x000fc60003f24070 */
[----:B------:R-:W-:Y:S01]  /*2590*/  @P3 FADD.FTZ R3, R3, R6 ;  /* 0x0000000603033221 */ /* 0x000fe20000010000 */
[----:B------:R-:W-:-:S03]  /*25a0*/  ISETP.GT.U32.AND P3, PT, R0, 0x220, PT ;  /* 0x000002200000780c */ /* 0x000fc60003f64070 */
[----:B------:R-:W-:Y:S01]  /*25b0*/  @P2 FADD.FTZ R3, R3, R7 ;  /* 0x0000000703032221 */ /* 0x000fe20000010000 */
[C---:B------:R-:W-:Y:S01]  /*25c0*/  ISETP.GT.U32.AND P2, PT, R0.reuse, 0x240, PT ;  /* 0x000002400000780c */ /* 0x040fe20003f44070 */
        /* <DEDUP_REMOVED lines=11> */
[----:B------:R-:W0:Y:S02]  /*2680*/  LDS R8, [R2+0xa0] ;  /* 0x0000a00002087984 */ /* 0x000e240000000800 */
        /* <DEDUP_REMOVED lines=16> */
[----:B------:R-:W-:-:S04]  /*2790*/  @P3 FADD.FTZ R3, R3, R5 ;  /* 0x0000000503033221 */ /* 0x000fc80000010000 */
[----:B------:R-:W-:-:S04]  /*27a0*/  @P2 FADD.FTZ R3, R3, R6 ;  /* 0x0000000603032221 */ /* 0x000fc80000010000 */
[----:B------:R-:W-:-:S04]  /*27b0*/  @P0 FADD.FTZ R3, R3, R7 ;  /* 0x0000000703030221 */ /* 0x000fc80000010000 */
[----:B0-----:R-:W-:-:S07]  /*27c0*/  @P1 FADD.FTZ R3, R3, R8 ;  /* 0x0000000803031221 */ /* 0x001fce0000010000 */
.L_x_514:
[----:B------:R-:W-:Y:S01]  /*27d0*/  I2FP.F32.S32 R4, R36 ;  /* 0x0000002400047245 */ /* 0x000fe20000201400 */
[----:B------:R-:W0:Y:S05]  /*27e0*/  LDCU UR4, c[0x0][0x3c0] ;  /* 0x00007800ff0477ac */ /* 0x000e2a0008000800 */
[----:B------:R-:W0:Y:S02]  /*27f0*/  MUFU.RCP R4, R4 ;  /* 0x0000000400047308 */ /* 0x000e240000001000 */
[----:B0-----:R-:W-:-:S06]  /*2800*/  FFMA.FTZ R3, R4, R3, UR4 ;  /* 0x0000000404037e23 */ /* 0x001fcc0008010003 */
[----:B------:R-:W0:Y:S02]  /*2810*/  MUFU.RSQ R3, R3 ;  /* 0x0000000300037308 */ /* 0x000e240000001400 */
[----:B0-----:R2:W-:Y:S02]  /*2820*/  STS [R2], R3 ;  /* 0x0000000302007388 */ /* 0x0015e40000000800 */
.L_x_513:
[----:B------:R-:W-:Y:S05]  /*2830*/  BSYNC.RECONVERGENT B0 ;  /* 0x0000000000007941 */ /* 0x000fea0003800200 */
.L_x_511:
[----:B-12---:R-:W-:Y:S01]  /*2840*/  SHF.R.S32.HI R3, RZ, 0x1f, R36 ;  /* 0x0000001fff037819 */ /* 0x006fe20000011424 */
[----:B------:R-:W-:Y:S03]  /*2850*/  BAR.SYNC.DEFER_BLOCKING 0x0 ;  /* 0x0000000000007b1d */ /* 0x000fe60000010000 */
[----:B------:R-:W-:-:S04]  /*2860*/  LEA.HI R3, R3, R36, RZ, 0x4 ;  /* 0x0000002403037211 */ /* 0x000fc800078f20ff */
[----:B------:R-:W-:-:S04]  /*2870*/  SHF.R.S32.HI R3, RZ, 0x4, R3 ;  /* 0x00000004ff037819 */ /* 0x000fc80000011403 */
[----:B------:R-:W-:-:S13]  /*2880*/  ISETP.GE.AND P0, PT, R33, R3, PT ;  /* 0x000000032100720c */ /* 0x000fda0003f06270 */
[----:B------:R-:W-:Y:S05]  /*2890*/  @P0 EXIT ;  /* 0x000000000000094d */ /* 0x000fea0003800000 */
[----:B------:R-:W1:Y:S01]  /*28a0*/  I2F.U32.RP R8, R0 ;  /* 0x0000000000087306 */ /* 0x000e620000209000 */
[----:B0-----:R-:W-:Y:S01]  /*28b0*/  IADD3 R6, PT, PT, R33, R0, RZ ;  /* 0x0000000021067210 */ /* 0x001fe20007ffe0ff */
[----:B------:R-:W0:Y:S01]  /*28c0*/  S2UR UR5, SR_CgaCtaId ;  /* 0x00000000000579c3 */ /* 0x000e220000008800 */
[----:B------:R-:W-:Y:S01]  /*28d0*/  ISETP.NE.U32.AND P2, PT, R0, RZ, PT ;  /* 0x000000ff0000720c */ /* 0x000fe20003f45070 */
[----:B------:R-:W-:Y:S01]  /*28e0*/  UMOV UR4, 0x400 ;  /* 0x0000040000047882 */ /* 0x000fe20000000000 */
[----:B------:R-:W-:Y:S01]  /*28f0*/  ISETP.GE.U32.AND P0, PT, R6, R3, PT ;  /* 0x000000030600720c */ /* 0x000fe20003f06070 */
[----:B------:R-:W-:Y:S01]  /*2900*/  BSSY.RECONVERGENT B0, `(.L_x_515) ;  /* 0x0000048000007945 */ /* 0x000fe20003800200 */
[----:B------:R-:W-:Y:S02]  /*2910*/  VIMNMX.U32 R2, PT, PT, R3, R6, !PT ;  /* 0x0000000603027248 */ /* 0x000fe40007fe0000 */
[----:B------:R-:W-:Y:S01]  /*2920*/  SEL R7, RZ, 0x1, P0 ;  /* 0x00000001ff077807 */ /* 0x000fe20000000000 */
[----:B-1----:R-:W1:Y:S01]  /*2930*/  MUFU.RCP R8, R8 ;  /* 0x0000000800087308 */ /* 0x002e620000001000 */
[----:B0-----:R-:W-:Y:S01]  /*2940*/  ULEA UR4, UR5, UR4, 0x18 ;  /* 0x0000000405047291 */ /* 0x001fe2000f8ec0ff */
[----:B-1----:R-:W-:-:S06]  /*2950*/  IADD3 R4, PT, PT, R8, 0xffffffe, RZ ;  /* 0x0ffffffe08047810 */ /* 0x002fcc0007ffe0ff */
        /* <DEDUP_REMOVED lines=22> */
[----:B------:R-:W0:Y:S01]  /*2ac0*/  LDG.E.ENL2.256 R8, R4, desc[UR8][R40.64] ;  /* 0xfe0000082804797e */ /* 0x000e220008121908 */
[----:B-1----:R-:W-:-:S05]  /*2ad0*/  IMAD.WIDE.U32 R42, R37, 0x40, R42 ;  /* 0x00000040252a7825 */ /* 0x002fca00078e002a */
[----:B------:R-:W2:Y:S04]  /*2ae0*/  LDG.E.ENL2.256.CONSTANT R16, R12, desc[UR8][R42.64] ;  /* 0xfe0000082a0c797e */ /* 0x000ea80008129910 */
[----:B------:R-:W3:Y:S01]  /*2af0*/  LDG.E.ENL2.256.CONSTANT R32, R28, desc[UR8][R42.64+0x20] ;  /* 0xfe0001082a1c797e */ /* 0x000ee20008129920 */
[----:B0-----:R-:W-:-:S04]  /*2b00*/  FMUL.FTZ R21, R2, R4 ;  /* 0x0000000402157220 */ /* 0x001fc80000410000 */
[----:B--2---:R-:W-:Y:S02]  /*2b10*/  FMUL.FTZ R12, R12, R21 ;  /* 0x000000150c0c7220 */ /* 0x004fe40000410000 */
[----:B------:R-:W2:Y:S01]  /*2b20*/  LDG.E.ENL2.256 R24, R20, desc[UR8][R40.64+0x20] ;  /* 0xfe0001082814797e */ /* 0x000ea20008121918 */
[C---:B------:R-:W-:Y:S01]  /*2b30*/  FMUL.FTZ R4, R2.reuse, R5 ;  /* 0x0000000502047220 */ /* 0x040fe20000410000 */
[----:B------:R-:W-:-:S03]  /*2b40*/  FMUL.FTZ R5, R2, R6 ;  /* 0x0000000602057220 */ /* 0x000fc60000410000 */
[----:B------:R-:W-:Y:S01]  /*2b50*/  FMUL.FTZ R13, R13, R4 ;  /* 0x000000040d0d7220 */ /* 0x000fe20000410000 */
[----:B------:R-:W-:Y:S01]  /*2b60*/  FMUL.FTZ R14, R14, R5 ;  /* 0x000000050e0e7220 */ /* 0x000fe20000410000 */
[C---:B------:R-:W-:Y:S01]  /*2b70*/  FMUL.FTZ R4, R2.reuse, R7 ;  /* 0x0000000702047220 */ /* 0x040fe20000410000 */
[----:B------:R-:W-:-:S03]  /*2b80*/  FMUL.FTZ R5, R2, R8 ;  /* 0x0000000802057220 */ /* 0x000fc60000410000 */
[----:B------:R-:W-:Y:S01]  /*2b90*/  FMUL.FTZ R15, R15, R4 ;  /* 0x000000040f0f7220 */ /* 0x000fe20000410000 */
[----:B------:R-:W-:Y:S01]  /*2ba0*/  FMUL.FTZ R16, R16, R5 ;  /* 0x0000000510107220 */ /* 0x000fe20000410000 */
[C---:B------:R-:W-:Y:S01]  /*2bb0*/  FMUL.FTZ R4, R2.reuse, R9 ;  /* 0x0000000902047220 */ /* 0x040fe20000410000 */
[----:B------:R-:W-:-:S03]  /*2bc0*/  FMUL.FTZ R5, R2, R10 ;  /* 0x0000000a02057220 */ /* 0x000fc60000410000 */
[----:B------:R-:W-:Y:S01]  /*2bd0*/  FMUL.FTZ R17, R17, R4 ;  /* 0x0000000411117220 */ /* 0x000fe20000410000 */
[----:B------:R-:W-:Y:S02]  /*2be0*/  FMUL.FTZ R18, R18, R5 ;  /* 0x0000000512127220 */ /* 0x000fe40000410000 */
[----:B------:R-:W0:Y:S01]  /*2bf0*/  LDC.64 R4, c[0x0][0x380] ;  /* 0x0000e000ff047b82 */ /* 0x000e220000000a00 */
[----:B------:R-:W-:Y:S01]  /*2c00*/  FMUL.FTZ R6, R2, R11 ;  /* 0x0000000b02067220 */ /* 0x000fe20000410000 */
[----:B------:R-:W-:-:S03]  /*2c10*/  IMAD R9, R36, UR6, RZ ;  /* 0x0000000624097c24 */ /* 0x000fc6000f8e02ff */
[----:B------:R-:W-:Y:S01]  /*2c20*/  FMUL.FTZ R19, R19, R6 ;  /* 0x0000000613137220 */ /* 0x000fe20000410000 */
[----:B0-----:R-:W-:-:S04]  /*2c30*/  IMAD.WIDE.U32 R8, R9, 0x4, R4 ;  /* 0x0000000409087825 */ /* 0x001fc800078e0004 */
[----:B------:R-:W-:-:S05]  /*2c40*/  IMAD.WIDE.U32 R8, R37, 0x40, R8 ;  /* 0x0000004025087825 */ /* 0x000fca00078e0008 */
[----:B------:R1:W-:Y:S01]  /*2c50*/  STG.E.ENL2.256 desc[UR8][R8.64], R12, R16 ;  /* 0xf800000c0810797f */ /* 0x0003e2000f121808 */
[C---:B--2---:R-:W-:Y:S01]  /*2c60*/  FMUL.FTZ R7, R2.reuse, R20 ;  /* 0x0000001402077220 */ /* 0x044fe20000410000 */
[C---:B------:R-:W-:Y:S01]  /*2c70*/  FMUL.FTZ R6, R2.reuse, R21 ;  /* 0x0000001502067220 */ /* 0x040fe20000410000 */
[C---:B------:R-:W-:Y:S01]  /*2c80*/  FMUL.FTZ R5, R2.reuse, R22 ;  /* 0x0000001602057220 */ /* 0x040fe20000410000 */
[----:B------:R-:W-:Y:S01]  /*2c90*/  FMUL.FTZ R4, R2, R23 ;  /* 0x0000001702047220 */ /* 0x000fe20000410000 */
[----:B---3--:R-:W-:Y:S01]  /*2ca0*/  FMUL.FTZ R28, R28, R7 ;  /* 0x000000071c1c7220 */ /* 0x008fe20000410000 */
[----:B------:R-:W-:Y:S01]  /*2cb0*/  FMUL.FTZ R29, R29, R6 ;  /* 0x000000061d1d7220 */ /* 0x000fe20000410000 */
[C---:B------:R-:W-:Y:S01]  /*2cc0*/  FMUL.FTZ R7, R2.reuse, R24 ;  /* 0x0000001802077220 */ /* 0x040fe20000410000 */
[C---:B------:R-:W-:Y:S01]  /*2cd0*/  FMUL.FTZ R6, R2.reuse, R25 ;  /* 0x0000001902067220 */ /* 0x040fe20000410000 */
[C---:B------:R-:W-:Y:S01]  /*2ce0*/  FMUL.FTZ R11, R2.reuse, R26 ;  /* 0x0000001a020b7220 */ /* 0x040fe20000410000 */
        /* <DEDUP_REMOVED lines=8> */
[----:B------:R-:W-:-:S07]  /*2d70*/  IADD3 R33, PT, PT, R37, R0, RZ ;  /* 0x0000000025217210 */ /* 0x000fce0007ffe0ff */
.L_x_516:
[----:B------:R-:W-:Y:S05]  /*2d80*/  BSYNC.RECONVERGENT B0 ;  /* 0x0000000000007941 */ /* 0x000fea0003800200 */
.L_x_515:
[----:B------:R-:W-:Y:S05]  /*2d90*/  @!P1 EXIT ;  /* 0x000000000000994d */ /* 0x000fea0003800000 */
[----:B-1----:R-:W1:Y:S01]  /*2da0*/  LDC.64 R4, c[0x0][0x380] ;  /* 0x0000e000ff047b82 */ /* 0x002e620000000a00 */
[----:B------:R-:W-:Y:S01]  /*2db0*/  IMAD R37, R36, UR6, RZ ;  /* 0x0000000624257c24 */ /* 0x000fe2000f8e02ff */
[----:B------:R-:W-:-:S03]  /*2dc0*/  IADD3 R35, PT, PT, R33, R0, RZ ;  /* 0x0000000021237210 */ /* 0x000fc60007ffe0ff */
[----:B-1----:R-:W-:-:S07]  /*2dd0*/  IMAD.WIDE.U32 R36, R37, 0x4, R4 ;  /* 0x0000000425247825 */ /* 0x002fce00078e0004 */
.L_x_517:
[----:B-1----:R-:W1:Y:S01]  /*2de0*/  LDC.64 R44, c[0x0][0x3b8] ;  /* 0x0000ee00ff2c7b82 */ /* 0x002e620000000a00 */
[----:B------:R-:W-:-:S05]  /*2df0*/  IMAD.WIDE.U32 R20, R33, 0x40, R38 ;  /* 0x0000004021147825 */ /* 0x000fca00078e0026 */
[----:B------:R-:W0:Y:S01]  /*2e00*/  LDG.E.ENL2.256 R4, R12, desc[UR8][R20.64] ;  /* 0xfe000008140c797e */ /* 0x000e220008121904 */
[----:B-1----:R-:W-:-:S05]  /*2e10*/  IMAD.WIDE.U32 R24, R33, 0x40, R44 ;  /* 0x0000004021187825 */ /* 0x002fca00078e002c */
[----:B------:R-:W2:Y:S01]  /*2e20*/  LDG.E.ENL2.256.CONSTANT R8, R16, desc[UR8][R24.64] ;  /* 0xfe0000081810797e */ /* 0x000ea20008129908 */
        /* <DEDUP_REMOVED lines=8> */
[----:B------:R-:W-:Y:S01]  /*2eb0*/  FMUL.FTZ R27, R2, R4 ;  /* 0x00000004021b7220 */ /* 0x000fe20000410000 */
[----:B------:R-:W2:Y:S03]  /*2ec0*/  LDG.E.ENL2.256 R20, R16, desc[UR8][R20.64+0x20] ;  /* 0xfe0001081410797e */ /* 0x000ea60008121914 */
[----:B------:R-:W-:-:S02]  /*2ed0*/  FMUL.FTZ R8, R8, R27 ;  /* 0x0000001b08087220 */ /* 0x000fc40000410000 */
[----:B------:R-:W3:Y:S01]  /*2ee0*/  LDG.E.ENL2.256.CONSTANT R28, R24, desc[UR8][R24.64+0x20] ;  /* 0xfe0001081818797e */ /* 0x000ee2000812991c */
[C---:B------:R-:W-:Y:S01]  /*2ef0*/  FMUL.FTZ R4, R2.reuse, R5 ;  /* 0x0000000502047220 */ /* 0x040fe20000410000 */
[----:B------:R-:W-:-:S03]  /*2f00*/  FMUL.FTZ R5, R2, R6 ;  /* 0x0000000602057220 */ /* 0x000fc60000410000 */
[----:B------:R-:W-:Y:S01]  /*2f10*/  FMUL.FTZ R9, R9, R4 ;  /* 0x0000000409097220 */ /* 0x000fe20000410000 */
[----:B------:R-:W-:Y:S01]  /*2f20*/  FMUL.FTZ R4, R2, R7 ;  /* 0x0000000702047220 */ /* 0x000fe20000410000 */
[----:B------:R-:W-:-:S03]  /*2f30*/  FMUL.FTZ R10, R10, R5 ;  /* 0x000000050a0a7220 */ /* 0x000fc60000410000 */
[----:B------:R-:W-:Y:S01]  /*2f40*/  FMUL.FTZ R11, R11, R4 ;  /* 0x000000040b0b7220 */ /* 0x000fe20000410000 */
[----:B------:R-:W-:-:S05]  /*2f50*/  IMAD.WIDE.U32 R4, R33, 0x40, R36 ;  /* 0x0000004021047825 */ /* 0x000fca00078e0024 */
[----:B------:R0:W-:Y:S01]  /*2f60*/  STG.E.ENL2.256 desc[UR8][R4.64], R12, R8 ;  /* 0xf800000c0408797f */ /* 0x0001e2000f121808 */
        /* <DEDUP_REMOVED lines=10> */
[----:B---3--:R-:W-:Y:S01]  /*3010*/  FMUL.FTZ R40, R24, R7 ;  /* 0x0000000718287220 */ /* 0x008fe20000410000 */
[----:B------:R-:W-:Y:S01]  /*3020*/  FMUL.FTZ R41, R25, R6 ;  /* 0x0000000619297220 */ /* 0x000fe20000410000 */
[----:B------:R-:W-:Y:S01]  /*3030*/  FMUL.FTZ R42, R26, R17 ;  /* 0x000000111a2a7220 */ /* 0x000fe20000410000 */
[----:B------:R-:W-:Y:S01]  /*3040*/  FMUL.FTZ R43, R27, R16 ;  /* 0x000000101b2b7220 */ /* 0x000fe20000410000 */
[----:B------:R-:W-:Y:S01]  /*3050*/  FMUL.FTZ R28, R28, R19 ;  /* 0x000000131c1c7220 */ /* 0x000fe20000410000 */
[----:B------:R-:W-:Y:S01]  /*3060*/  FMUL.FTZ R29, R29, R18 ;  /* 0x000000121d1d7220 */ /* 0x000fe20000410000 */
[----:B------:R-:W-:Y:S01]  /*3070*/  FMUL.FTZ R30, R30, R21 ;  /* 0x000000151e1e7220 */ /* 0x000fe20000410000 */
[----:B------:R-:W-:Y:S01]  /*3080*/  FMUL.FTZ R31, R31, R20 ;  /* 0x000000141f1f7220 */ /* 0x000fe20000410000 */
[----:B------:R-:W2:Y:S04]  /*3090*/  LDG.E.ENL2.256.CONSTANT R8, R24, desc[UR8][R44.64] ;  /* 0xfe0000082c18797e */ /* 0x000ea80008129908 */
[----:B------:R0:W-:Y:S04]  /*30a0*/  STG.E.ENL2.256 desc[UR8][R4.64+0x20], R40, R28 ;  /* 0xf8000128041c797f */ /* 0x0001e8000f121808 */
[----:B0-----:R-:W3:Y:S02]  /*30b0*/  LDG.E.ENL2.256 R4, R20, desc[UR8][R12.64] ;  /* 0xfe0000080c14797e */ /* 0x001ee40008121904 */
[C---:B---3--:R-:W-:Y:S01]  /*30c0*/  FMUL.FTZ R15, R2.reuse, R20 ;  /* 0x00000014020f7220 */ /* 0x048fe20000410000 */
[----:B------:R-:W-:-:S03]  /*30d0*/  FMUL.FTZ R14, R2, R21 ;  /* 0x00000015020e7220 */ /* 0x000fc60000410000 */
[----:B--2---:R-:W-:Y:S01]  /*30e0*/  FMUL.FTZ R20, R24, R15 ;  /* 0x0000000f18147220 */ /* 0x004fe20000410000 */
[----:B------:R-:W-:Y:S01]  /*30f0*/  FMUL.FTZ R21, R25, R14 ;  /* 0x0000000e19157220 */ /* 0x000fe20000410000 */
[C---:B------:R-:W-:Y:S01]  /*3100*/  FMUL.FTZ R24, R2.reuse, R23 ;  /* 0x0000001702187220 */ /* 0x040fe20000410000 */
[----:B------:R-:W2:Y:S01]  /*3110*/  LDG.E.ENL2.256 R16, R12, desc[UR8][R12.64+0x20] ;  /* 0xfe0001080c0c797e */ /* 0x000ea20008121910 */
[----:B------:R-:W-:Y:S02]  /*3120*/  FMUL.FTZ R22, R2, R22 ;  /* 0x0000001602167220 */ /* 0x000fe40000410000 */
[----:B------:R-:W-:Y:S02]  /*3130*/  FMUL.FTZ R23, R27, R24 ;  /* 0x000000181b177220 */ /* 0x000fe40000410000 */
[----:B------:R-:W-:Y:S02]  /*3140*/  FMUL.FTZ R22, R26, R22 ;  /* 0x000000161a167220 */ /* 0x000fe40000410000 */
[----:B------:R-:W3:Y:S01]  /*3150*/  LDG.E.ENL2.256.CONSTANT R28, R24, desc[UR8][R44.64+0x20] ;  /* 0xfe0001082c18797e */ /* 0x000ee2000812991c */
[C---:B------:R-:W-:Y:S01]  /*3160*/  FMUL.FTZ R41, R2.reuse, R4 ;  /* 0x0000000402297220 */ /* 0x040fe20000410000 */
[C---:B------:R-:W-:Y:S01]  /*3170*/  FMUL.FTZ R4, R2.reuse, R5 ;  /* 0x0000000502047220 */ /* 0x040fe20000410000 */
[----:B------:R-:W-:-:S03]  /*3180*/  FMUL.FTZ R5, R2, R6 ;  /* 0x0000000602057220 */ /* 0x000fc60000410000 */
[----:B------:R-:W-:Y:S01]  /*3190*/  FMUL.FTZ R9, R9, R4 ;  /* 0x0000000409097220 */ /* 0x000fe20000410000 */
[----:B------:R-:W-:Y:S01]  /*31a0*/  FMUL.FTZ R4, R2, R7 ;  /* 0x0000000702047220 */ /* 0x000fe20000410000 */
[----:B------:R-:W-:Y:S01]  /*31b0*/  FMUL.FTZ R10, R10, R5 ;  /* 0x000000050a0a7220 */ /* 0x000fe20000410000 */
[----:B------:R-:W-:Y:S02]  /*31c0*/  FMUL.FTZ R8, R8, R41 ;  /* 0x0000002908087220 */ /* 0x000fe40000410000 */
[----:B------:R-:W-:Y:S01]  /*31d0*/  FMUL.FTZ R11, R11, R4 ;  /* 0x000000040b0b7220 */ /* 0x000fe20000410000 */
[----:B------:R-:W-:Y:S01]  /*31e0*/  IMAD.WIDE.U32 R4, R35, 0x40, R36 ;  /* 0x0000004023047825 */ /* 0x000fe200078e0024 */
[----:B------:R-:W-:-:S04]  /*31f0*/  IADD3 R33, PT, PT, R0, R33, R0 ;  /* 0x0000002100217210 */ /* 0x000fc80007ffe000 */
[----:B------:R1:W-:Y:S01]  /*3200*/  STG.E.ENL2.256 desc[UR8][R4.64], R20, R8 ;  /* 0xf80000140408797f */ /* 0x0003e2000f121808 */
[----:B------:R-:W-:Y:S02]  /*3210*/  ISETP.GE.AND P0, PT, R33, R3, PT ;  /* 0x000000032100720c */ /* 0x000fe40003f06270 */
[----:B------:R-:W-:Y:S01]  /*3220*/  LEA R35, R0, R35, 0x1 ;  /* 0x0000002300237211 */ /* 0x000fe200078e08ff */
        /* <DEDUP_REMOVED lines=19> */
        .weak           $__internal_14_$__cuda_sm20_div_s64
        .type           $__internal_14_$__cuda_sm20_div_s64,@function
        .size           $__internal_14_$__cuda_sm20_div_s64,(.L_x_1363 - $__internal_14_$__cuda_sm20_div_s64)
$__internal_14_$__cuda_sm20_div_s64:
        /* <DEDUP_REMOVED lines=22> */
[----:B------:R-:W-:Y:S02]  /*34c0*/  IADD3.X R13, PT, PT, R13, R11, RZ, P0, !PT ;  /* 0x0000000b0d0d7210 */ /* 0x000fe400007fe4ff */
[----:B------:R-:W-:Y:S02]  /*34d0*/  SEL R19, R19, R12, !P3 ;  /* 0x0000000c13137207 */ /* 0x000fe40005800000 */
        /* <DEDUP_REMOVED lines=59> */
[----:B------:R-:W-:Y:S06]  /*3890*/  RET.REL.NODEC R2 `(_ZN4vllm15rms_norm_kernelIfLi16ELi4EEEvPT_PKS1_lllllS4_fii) ;  /* 0xffffffc402d87950 */ /* 0x000fec0003c3ffff */
.L_x_518:
        /* <DEDUP_REMOVED lines=14> */
.L_x_1363:


//--------------------- .text._ZN4vllm15rms_norm_kernelIN3c108BFloat16ELi1ELi3EEEvPT_PKS3_lllllS6_fii --------------------------
	.section	.text._ZN4vllm15rms_norm_kernelIN3c108BFloat16ELi1ELi3EEEvPT_PKS3_lllllS6_fii,"ax",@progbits
	.align	128
        .global         _ZN4vllm15rms_norm_kernelIN3c108BFloat16ELi1ELi3EEEvPT_PKS3_lllllS6_fii
        .type           _ZN4vllm15rms_norm_kernelIN3c108BFloat16ELi1ELi3EEEvPT_PKS3_lllllS6_fii,@function
        .size           _ZN4vllm15rms_norm_kernelIN3c108BFloat16ELi1ELi3EEEvPT_PKS3_lllllS6_fii,(.L_x_1364 - _ZN4vllm15rms_norm_kernelIN3c108BFloat16ELi1ELi3EEEvPT_PKS3_lllllS6_fii)
        .other          _ZN4vllm15rms_norm_kernelIN3c108BFloat16ELi1ELi3EEEvPT_PKS3_lllllS6_fii,@"STO_CUDA_ENTRY STV_DEFAULT"
_ZN4vllm15rms_norm_kernelIN3c108BFloat16ELi1ELi3EEEvPT_PKS3_lllllS6_fii:
.text._ZN4vllm15rms_norm_kernelIN3c108BFloat16ELi1ELi3EEEvPT_PKS3_lllllS6_fii:
[----:B------:R-:W-:Y:S01]  /*0000*/  LDC R1, c[0x0][0x37c] ;  /* 0x0000df00ff017b82 */ /* 0x000fe20000000800 */
[----:B------:R-:W0:Y:S07]  /*0010*/  LDCU UR4, c[0x0][0x3ac] ;  /* 0x00007580ff0477ac */ /* 0x000e2e0008000800 */
[----:B------:R-:W1:Y:S01]  /*0020*/  S2UR UR6, SR_CTAID.X ;  /* 0x00000000000679c3 */ /* 0x000e620000002500 */
[----:B0-----:R-:W-:-:S09]  /*0030*/  UISETP.NE.U32.AND UP0, UPT, UR4, URZ, UPT ;  /* 0x000000ff0400728c */ /* 0x001fd2000bf05070 */
[----:B------:R-:W-:Y:S05]  /*0040*/  BRA.U UP0, `(.L_x_519) ;  /* 0x0000000100607547 */ /* 0x000fea000b800000 */
[----:B------:R-:W0:Y:S02]  /*0050*/  LDC R4, c[0x0][0x3a8] ;  /* 0x0000ea00ff047b82 */ /* 0x000e240000000800 */
[----:B0-----:R-:W0:Y:S01]  /*0060*/  I2F.U32.RP R0, R4 ;  /* 0x0000000400007306 */ /* 0x001e220000209000 */
[----:B------:R-:W-:-:S07]  /*0070*/  ISETP.NE.U32.AND P2, PT, R4, RZ, PT ;  /* 0x000000ff0400720c */ /* 0x000fce0003f45070 */
[----:B0-----:R-:W0:Y:S02]  /*0080*/  MUFU.RCP R0, R0 ;  /* 0x0000000000007308 */ /* 0x001e240000001000 */
[----:B0-----:R-:W-:Y:S02]  /*0090*/  IADD3 R2, PT, PT, R0, 0xffffffe, RZ ;  /* 0x0ffffffe00027810 */ /* 0x001fe40007ffe0ff */
[----:B------:R-:W-:-:S04]  /*00a0*/  MOV R0, RZ ;  /* 0x000000ff00007202 */ /* 0x000fc80000000f00 */
[----:B------:R0:W2:Y:S02]  /*00b0*/  F2I.FTZ.U32.TRUNC.NTZ R3, R2 ;  /* 0x0000000200037305 */ /* 0x0000a4000021f000 */
[----:B0-----:R-:W-:Y:S02]  /*00c0*/  HFMA2 R2, -RZ, RZ, 0, 0 ;  /* 0x00000000ff027431 */ /* 0x001fe400000001ff */
[----:B--2---:R-:W-:-:S04]  /*00d0*/  IMAD.MOV R5, RZ, RZ, -R3 ;  /* 0x000000ffff057224 */ /* 0x004fc800078e0a03 */
[----:B------:R-:W-:-:S04]  /*00e0*/  IMAD R5, R5, R4, RZ ;  /* 0x0000000405057224 */ /* 0x000fc800078e02ff */
[----:B------:R-:W-:-:S06]  /*00f0*/  IMAD.HI.U32 R3, R3, R5, R2 ;  /* 0x0000000503037227 */ /* 0x000fcc00078e0002 */
[----:B-1----:R-:W-:-:S04]  /*0100*/  IMAD.HI.U32 R2, R3, UR6, RZ ;  /* 0x0000000603027c27 */ /* 0x002fc8000f8e00ff */
[----:B------:R-:W-:-:S04]  /*0110*/  IMAD.MOV R3, RZ, RZ, -R2 ;  /* 0x000000ffff037224 */ /* 0x000fc800078e0a02 */
[----:B------:R-:W-:-:S05]  /*0120*/  IMAD R3, R4, R3, UR6 ;  /* 0x0000000604037e24 */ /* 0x000fca000f8e0203 */
[----:B------:R-:W-:-:S13]  /*0130*/  ISETP.GE.U32.AND P0, PT, R3, R4, PT ;  /* 0x000000040300720c */ /* 0x000fda0003f06070 */
[----:B------:R-:W-:Y:S01]  /*0140*/  @P0 IADD3 R3, PT, PT, R3, -R4, RZ ;  /* 0x8000000403030210 */ /* 0x000fe20007ffe0ff */
[----:B------:R-:W-:-:S03]  /*0150*/  @P0 VIADD R2, R2, 0x1 ;  /* 0x0000000102020836 */ /* 0x000fc60000000000 */
[----:B------:R-:W-:Y:S01]  /*0160*/  ISETP.GE.U32.AND P1, PT, R3, R4, PT ;  /* 0x000000040300720c */ /* 0x000fe20003f26070 */
[----:B------:R-:W-:-:S12]  /*0170*/  IMAD.MOV.U32 R3, RZ, RZ, RZ ;  /* 0x000000ffff037224 */ /* 0x000fd800078e00ff */
[----:B------:R-:W-:Y:S02]  /*0180*/  @P1 IADD3 R2, PT, PT, R2, 0x1, RZ ;  /* 0x0000000102021810 */ /* 0x000fe40007ffe0ff */
[----:B------:R-:W-:-:S05]  /*0190*/  @!P2 LOP3.LUT R2, RZ, R4, RZ, 0x33, !PT ;  /* 0x00000004ff02a212 */ /* 0x000fca00078e33ff */
[----:B------:R-:W-:-:S04]  /*01a0*/  IMAD.MOV R7, RZ, RZ, -R2 ;  /* 0x000000ffff077224 */ /* 0x000fc800078e0a02 */
[----:B------:R-:W-:Y:S01]  /*01b0*/  IMAD R7, R4, R7, UR6 ;  /* 0x0000000604077e24 */ /* 0x000fe2000f8e0207 */
[----:B------:R-:W-:Y:S06]  /*01c0*/  BRA `(.L_x_520) ;  /* 0x0000000000387947 */ /* 0x000fec0003800000 */
.L_x_519:
[----:B------:R-:W-:-:S07]  /*01d0*/  MOV R0, 0x1f0 ;  /* 0x000001f000007802 */ /* 0x000fce0000000f00 */
[----:B-1----:R-:W-:Y:S05]  /*01e0*/  CALL.REL.NOINC `($__internal_15_$__cuda_sm20_div_s64) ;  /* 0x0000001800587944 */ /* 0x002fea0003c00000 */
[----:B------:R-:W0:Y:S01]  /*01f0*/  LDC.64 R6, c[0x0][0x3a8] ;  /* 0x0000ea00ff067b82 */ /* 0x000e220000000a00 */
[----:B------:R-:W-:Y:S01]  /*0200*/  IADD3 R9, P0, PT, RZ, -R4, RZ ;  /* 0x80000004ff097210 */ /* 0x000fe20007f1e0ff */
[----:B------:R-:W-:-:S03]  /*0210*/  IMAD.U32 R2, RZ, RZ, UR6 ;  /* 0x00000006ff027e24 */ /* 0x000fc6000f8e00ff */
[----:B------:R-:W-:-:S05]  /*0220*/  IADD3.X R3, PT, PT, RZ, ~R5, RZ, P0, !PT ;  /* 0x80000005ff037210 */ /* 0x000fca00007fe4ff */
[----:B0-----:R-:W-:Y:S02]  /*0230*/  IMAD R0, R3, R6, RZ ;  /* 0x0000000603007224 */ /* 0x001fe400078e02ff */
[----:B------:R-:W-:-:S03]  /*0240*/  HFMA2 R3, -RZ, RZ, 0, 0 ;  /* 0x00000000ff037431 */ /* 0x000fc600000001ff */
[----:B------:R-:W-:-:S04]  /*0250*/  IMAD.WIDE.U32 R2, R9, R6, R2 ;  /* 0x0000000609027225 */ /* 0x000fc800078e0002 */
[----:B------:R-:W-:Y:S02]  /*0260*/  IMAD R9, R9, R7, R0 ;  /* 0x0000000709097224 */ /* 0x000fe400078e0200 */
[----:B------:R-:W-:Y:S02]  /*0270*/  IMAD.MOV.U32 R7, RZ, RZ, R2 ;  /* 0x000000ffff077224 */ /* 0x000fe400078e0002 */
[----:B------:R-:W-:Y:S01]  /*0280*/  IMAD.MOV.U32 R2, RZ, RZ, R4 ;  /* 0x000000ffff027224 */ /* 0x000fe200078e0004 */
[----:B------:R-:W-:Y:S02]  /*0290*/  IADD3 R0, PT, PT, R3, R9, RZ ;  /* 0x0000000903007210 */ /* 0x000fe40007ffe0ff */
[----:B------:R-:W-:-:S07]  /*02a0*/  MOV R3, R5 ;  /* 0x0000000500037202 */ /* 0x000fce0000000f00 */
.L_x_520:
[----:B------:R-:W0:Y:S01]  /*02b0*/  LDCU.128 UR8, c[0x0][0x390] ;  /* 0x00007200ff0877ac */ /* 0x000e220008000c00 */
[----:B------:R-:W1:Y:S01]  /*02c0*/  S2R R20, SR_TID.X ;  /* 0x0000000000147919 */ /* 0x000e620000002100 */
[----:B------:R-:W-:Y:S01]  /*02d0*/  BSSY.RECONVERGENT B0, `(.L_x_521) ;  /* 0x00000b5000007945 */ /* 0x000fe20003800200 */
[----:B------:R-:W2:Y:S01]  /*02e0*/  LDCU.64 UR4, c[0x0][0x388] ;  /* 0x00007100ff0477ac */ /* 0x000ea20008000a00 */
[----:B0-----:R-:W-:Y:S02]  /*02f0*/  IMAD R3, R3, UR10, RZ ;  /* 0x0000000a03037c24 */ /* 0x001fe4000f8e02ff */
[----:B------:R-:W-:-:S04]  /*0300*/  IMAD.WIDE.U32 R4, R2, UR10, RZ ;  /* 0x0000000a02047c25 */ /* 0x000fc8000f8e00ff */
[----:B------:R-:W-:Y:S01]  /*0310*/  IMAD R3, R2, UR11, R3 ;  /* 0x0000000b02037c24 */ /* 0x000fe2000f8e0203 */
[----:B------:R-:W-:Y:S01]  /*0320*/  MOV R2, RZ ;  /* 0x000000ff00027202 */ /* 0x000fe20000000f00 */
[----:B------:R-:W-:Y:S02]  /*0330*/  IMAD R0, R0, UR8, RZ ;  /* 0x0000000800007c24 */ /* 0x000fe4000f8e02ff */
[----:B------:R-:W-:Y:S02]  /*0340*/  IMAD.IADD R5, R5, 0x1, R3 ;  /* 0x0000000105057824 */ /* 0x000fe400078e0203 */
[----:B------:R-:W0:Y:S01]  /*0350*/  LDC R3, c[0x0][0x360] ;  /* 0x0000d800ff037b82 */ /* 0x000e220000000800 */
[----:B------:R-:W-:-:S04]  /*0360*/  IMAD.WIDE.U32 R4, R7, UR8, R4 ;  /* 0x0000000807047c25 */ /* 0x000fc8000f8e0004 */
[----:B------:R-:W-:Y:S01]  /*0370*/  IMAD R7, R7, UR9, R0 ;  /* 0x0000000907077c24 */ /* 0x000fe2000f8e0200 */
[----:B------:R-:W-:Y:S01]  /*0380*/  SHF.L.U32 R6, R4, 0x1, RZ ;  /* 0x0000000104067819 */ /* 0x000fe200000006ff */
[----:B------:R-:W3:Y:S02]  /*0390*/  LDCU.64 UR8, c[0x0][0x358] ;  /* 0x00006b00ff0877ac */ /* 0x000ee40008000a00 */
[----:B------:R-:W-:Y:S01]  /*03a0*/  IMAD.IADD R5, R5, 0x1, R7 ;  /* 0x0000000105057824 */ /* 0x000fe200078e0207 */
[----:B--2---:R-:W-:-:S04]  /*03b0*/  IADD3 R22, P1, PT, R6, UR4, RZ ;  /* 0x0000000406167c10 */ /* 0x004fc8000ff3e0ff */
[----:B------:R-:W-:Y:S02]  /*03c0*/  LOP3.LUT R0, R22, 0x1, RZ, 0xc0, !PT ;  /* 0x0000000116007812 */ /* 0x000fe400078ec0ff */
[----:B------:R-:W-:Y:S02]  /*03d0*/  SHF.L.U64.HI R7, R4, 0x1, R5 ;  /* 0x0000000104077819 */ /* 0x000fe40000010205 */
[----:B------:R-:W-:Y:S02]  /*03e0*/  ISETP.NE.U32.AND P0, PT, R0, 0x1, PT ;  /* 0x000000010000780c */ /* 0x000fe40003f05070 */
[----:B------:R-:W-:Y:S02]  /*03f0*/  IADD3.X R23, PT, PT, R7, UR5, RZ, P1, !PT ;  /* 0x0000000507177c10 */ /* 0x000fe40008ffe4ff */
[----:B------:R-:W-:-:S13]  /*0400*/  ISETP.NE.U32.AND.EX P0, PT, RZ, RZ, PT, P0 ;  /* 0x000000ffff00720c */ /* 0x000fda0003f05100 */
[----:B-1-3--:R-:W-:Y:S05]  /*0410*/  @!P0 BRA `(.L_x_522) ;  /* 0x0000000400408947 */ /* 0x00afea0003800000 */
[----:B------:R-:W1:Y:S02]  /*0420*/  LDCU UR7, c[0x0][0x3c8] ;  /* 0x00007900ff0777ac */ /* 0x000e640008000800 */
[----:B-1----:R-:W-:-:S05]  /*0430*/  IMAD.U32 R0, RZ, RZ, UR7 ;  /* 0x00000007ff007e24 */ /* 0x002fca000f8e00ff */
[----:B------:R-:W-:-:S13]  /*0440*/  ISETP.GE.AND P0, PT, R20, R0, PT ;  /* 0x000000001400720c */ /* 0x000fda0003f06270 */
[----:B------:R-:W-:Y:S05]  /*0450*/  @P0 BRA `(.L_x_523) ;  /* 0x0000000800700947 */ /* 0x000fea0003800000 */
[----:B0-----:R-:W0:Y:S01]  /*0460*/  I2F.U32.RP R10, R3 ;  /* 0x00000003000a7306 */ /* 0x001e220000209000 */
        /* <DEDUP_REMOVED lines=38> */
.L_x_526:
        /* <DEDUP_REMOVED lines=10> */
.L_x_525:
[----:B------:R-:W-:Y:S05]  /*0770*/  BSYNC.RECONVERGENT B1 ;  /* 0x0000000000017941 */ /* 0x000fea0003800200 */
.L_x_524:
[----:B------:R-:W-:Y:S05]  /*0780*/  @!P1 BRA `(.L_x_523) ;  /* 0x0000000400a49947 */ /* 0x000fea0003800000 */
[----:B------:R-:W-:Y:S01]  /*0790*/  BSSY.RECONVERGENT B1, `(.L_x_527) ;  /* 0x0000017000017945 */ /* 0x000fe20003800200 */
.L_x_528:
        /* <DEDUP_REMOVED lines=23> */
.L_x_527:
[----:B------:R-:W-:Y:S05]  /*0910*/  BRA `(.L_x_523) ;  /* 0x0000000400407947 */ /* 0x000fea0003800000 */
.L_x_522:
[----:B------:R-:W1:Y:S02]  /*0920*/  LDC R0, c[0x0][0x3c8] ;  /* 0x0000f200ff007b82 */ /* 0x000e640000000800 */
[----:B-1----:R-:W-:-:S04]  /*0930*/  VIMNMX R9, PT, PT, RZ, R0, PT ;  /* 0x00000000ff097248 */ /* 0x002fc80003fe0100 */
[----:B------:R-:W-:-:S04]  /*0940*/  IADD3 R5, PT, PT, -R9, R0, RZ ;  /* 0x0000000009057210 */ /* 0x000fc80007ffe1ff */
[----:B------:R-:W-:-:S13]  /*0950*/  ISETP.GE.AND P0, PT, R20, R5, PT ;  /* 0x000000051400720c */ /* 0x000fda0003f06270 */
[----:B------:R-:W-:Y:S05]  /*0960*/  @P0 BRA `(.L_x_523) ;  /* 0x00000004002c0947 */ /* 0x000fea0003800000 */
[----:B0-----:R-:W0:Y:S01]  /*0970*/  I2F.U32.RP R8, R3 ;  /* 0x0000000300087306 */ /* 0x001e220000209000 */
        /* <DEDUP_REMOVED lines=22> */
[----:B------:R-:W-:-:S04]  /*0ae0*/  @!P2 LOP3.LUT R4, RZ, R3, RZ, 0x33, !PT ;  /* 0x00000003ff04a212 */ /* 0x000fc800078e33ff */
[----:B------:R-:W-:Y:S02]  /*0af0*/  IADD3 R13, PT, PT, R13, R4, RZ ;  /* 0x000000040d0d7210 */ /* 0x000fe40007ffe0ff */
[----:B------:R-:W-:Y:S02]  /*0b00*/  MOV R4, R20 ;  /* 0x0000001400047202 */ /* 0x000fe40000000f00 */
[C---:B------:R-:W-:Y:S02]  /*0b10*/  LOP3.LUT R2, R13.reuse, 0x3, RZ, 0xc0, !PT ;  /* 0x000000030d027812 */ /* 0x040fe400078ec0ff */
[----:B------:R-:W-:Y:S02]  /*0b20*/  ISETP.GE.U32.AND P1, PT, R13, 0x3, PT ;  /* 0x000000030d00780c */ /* 0x000fe40003f26070 */
[----:B------:R-:W-:Y:S01]  /*0b30*/  ISETP.NE.AND P0, PT, R2, 0x3, PT ;  /* 0x000000030200780c */ /* 0x000fe20003f05270 */
[----:B------:R-:W-:-:S12]  /*0b40*/  IMAD.MOV.U32 R2, RZ, RZ, RZ ;  /* 0x000000ffff027224 */ /* 0x000fd800078e00ff */
[----:B------:R-:W-:Y:S05]  /*0b50*/  @!P0 BRA `(.L_x_530) ;  /* 0x00000000004c8947 */ /* 0x000fea0003800000 */
[----:B------:R-:W-:Y:S01]  /*0b60*/  IMAD.WIDE R6, R9, 0x2, R6 ;  /* 0x0000000209067825 */ /* 0x000fe200078e0206 */
[----:B------:R-:W-:Y:S02]  /*0b70*/  IADD3 R2, PT, PT, R13, 0x1, RZ ;  /* 0x000000010d027810 */ /* 0x000fe40007ffe0ff */
[----:B------:R-:W-:Y:S01]  /*0b80*/  MOV R4, R20 ;  /* 0x0000001400047202 */ /* 0x000fe20000000f00 */
[----:B------:R-:W-:-:S03]  /*0b90*/  IMAD.WIDE.U32 R6, R20, 0x2, R6 ;  /* 0x0000000214067825 */ /* 0x000fc600078e0006 */
[----:B------:R-:W-:Y:S02]  /*0ba0*/  IADD3 R10, P0, PT, R6, UR4, RZ ;  /* 0x00000004060a7c10 */ /* 0x000fe4000ff1e0ff */
[----:B------:R-:W-:Y:S01]  /*0bb0*/  LOP3.LUT R6, R2, 0x3, RZ, 0xc0, !PT ;  /* 0x0000000302067812 */ /* 0x000fe200078ec0ff */
[----:B------:R-:W-:Y:S01]  /*0bc0*/  IMAD.MOV.U32 R2, RZ, RZ, RZ ;  /* 0x000000ffff027224 */ /* 0x000fe200078e00ff */
[----:B------:R-:W-:Y:S02]  /*0bd0*/  IADD3.X R7, PT, PT, R7, UR5, RZ, P0, !PT ;  /* 0x0000000507077c10 */ /* 0x000fe400087fe4ff */
[----:B------:R-:W-:-:S07]  /*0be0*/  IADD3 R8, PT, PT, -R6, RZ, RZ ;  /* 0x000000ff06087210 */ /* 0x000fce0007ffe1ff */
.L_x_531:
[----:B------:R-:W-:-:S05]  /*0bf0*/  IMAD.MOV.U32 R11, RZ, RZ, R7 ;  /* 0x000000ffff0b7224 */ /* 0x000fca00078e0007 */
[----:B------:R0:W2:Y:S01]  /*0c00*/  LDG.E.U16 R12, desc[UR8][R10.64] ;  /* 0x000000080a0c7981 */ /* 0x0000a2000c1e1500 */
[----:B------:R-:W-:Y:S01]  /*0c10*/  IADD3 R8, PT, PT, R8, 0x1, RZ ;  /* 0x0000000108087810 */ /* 0x000fe20007ffe0ff */
[C---:B------:R-:W-:Y:S01]  /*0c20*/  IMAD.WIDE.U32 R6, R3.reuse, 0x2, R10 ;  /* 0x0000000203067825 */ /* 0x040fe200078e000a */
[----:B------:R-:W-:Y:S02]  /*0c30*/  IADD3 R4, PT, PT, R3, R4, RZ ;  /* 0x0000000403047210 */ /* 0x000fe40007ffe0ff */
[----:B------:R-:W-:Y:S01]  /*0c40*/  ISETP.NE.AND P0, PT, R8, RZ, PT ;  /* 0x000000ff0800720c */ /* 0x000fe20003f05270 */
[----:B0-----:R-:W-:Y:S01]  /*0c50*/  IMAD.MOV.U32 R10, RZ, RZ, R6 ;  /* 0x000000ffff0a7224 */ /* 0x001fe200078e0006 */
[----:B--2---:R-:W-:-:S05]  /*0c60*/  SHF.L.U32 R13, R12, 0x10, RZ ;  /* 0x000000100c0d7819 */ /* 0x004fca00000006ff */
[----:B------:R-:W-:-:S06]  /*0c70*/  FFMA.FTZ R2, R13, R13, R2 ;  /* 0x0000000d0d027223 */ /* 0x000fcc0000010002 */
[----:B------:R-:W-:Y:S05]  /*0c80*/  @P0 BRA `(.L_x_531) ;  /* 0xfffffffc00d80947 */ /* 0x000fea000383ffff */
.L_x_530:
[----:B------:R-:W-:Y:S05]  /*0c90*/  BSYNC.RECONVERGENT B1 ;  /* 0x0000000000017941 */ /* 0x000fea0003800200 */
.L_x_529:
[----:B------:R-:W-:Y:S05]  /*0ca0*/  @!P1 BRA `(.L_x_523) ;  /* 0x00000000005c9947 */ /* 0x000fea0003800000 */
[----:B------:R-:W-:-:S07]  /*0cb0*/  IMAD.WIDE R6, R9, 0x2, R22 ;  /* 0x0000000209067825 */ /* 0x000fce00078e0216 */
.L_x_532:
        /* <DEDUP_REMOVED lines=12> */
[----:B------:R-:W-:Y:S02]  /*0d80*/  ISETP.GE.AND P0, PT, R4, R5, PT ;  /* 0x000000050400720c */ /* 0x000fe40003f06270 */
[----:B--2---:R-:W-:Y:S01]  /*0d90*/  SHF.L.U32 R17, R8, 0x10, RZ ;  /* 0x0000001008117819 */ /* 0x004fe200000006ff */
[----:B---3--:R-:W-:-:S04]  /*0da0*/  IMAD.U32 R19, R10, 0x10000, RZ ;  /* 0x000100000a137824 */ /* 0x008fc800078e00ff */
[----:B------:R-:W-:Y:S01]  /*0db0*/  FFMA.FTZ R2, R17, R17, R2 ;  /* 0x0000001111027223 */ /* 0x000fe20000010002 */
[----:B----4-:R-:W-:-:S03]  /*0dc0*/  SHF.L.U32 R9, R12, 0x10, RZ ;  /* 0x000000100c097819 */ /* 0x010fc600000006ff */
[----:B------:R-:W-:Y:S01]  /*0dd0*/  FFMA.FTZ R2, R19, R19, R2 ;  /* 0x0000001313027223 */ /* 0x000fe20000010002 */
[----:B-----5:R-:W-:-:S03]  /*0de0*/  IMAD.U32 R11, R14, 0x10000, RZ ;  /* 0x000100000e0b7824 */ /* 0x020fc600078e00ff */
[----:B------:R-:W-:-:S04]  /*0df0*/  FFMA.FTZ R2, R9, R9, R2 ;  /* 0x0000000909027223 */ /* 0x000fc80000010002 */
[----:B------:R-:W-:Y:S01]  /*0e00*/  FFMA.FTZ R2, R11, R11, R2 ;  /* 0x0000000b0b027223 */ /* 0x000fe20000010002 */
[----:B------:R-:W-:Y:S06]  /*0e10*/  @!P0 BRA `(.L_x_532) ;  /* 0xfffffffc00a88947 */ /* 0x000fec000383ffff */
.L_x_523:
[----:B------:R-:W-:Y:S05]  /*0e20*/  BSYNC.RECONVERGENT B0 ;  /* 0x0000000000007941 */ /* 0x000fea0003800200 */
.L_x_521:
[----:B0-----:R-:W-:Y:S01]  /*0e30*/  ISETP.GE.U32.AND P0, PT, R3, 0x400, PT ;  /* 0x000004000300780c */ /* 0x001fe20003f06070 */
        /* <DEDUP_REMOVED lines=70> */
.L_x_534:
        /* <DEDUP_REMOVED lines=104> */
.L_x_536:
[----:B------:R-:W-:Y:S01]  /*1920*/  I2FP.F32.S32 R4, R0 ;  /* 0x0000000000047245 */ /* 0x000fe20000201400 */
[----:B------:R-:W0:Y:S05]  /*1930*/  LDCU UR4, c[0x0][0x3c0] ;  /* 0x00007800ff0477ac */ /* 0x000e2a0008000800 */
[----:B------:R-:W0:Y:S02]  /*1940*/  MUFU.RCP R4, R4 ;  /* 0x0000000400047308 */ /* 0x000e240000001000 */
[----:B0-----:R-:W-:-:S06]  /*1950*/  FFMA.FTZ R21, R4, R21, UR4 ;  /* 0x0000000404157e23 */ /* 0x001fcc0008010015 */
[----:B------:R-:W0:Y:S02]  /*1960*/  MUFU.RSQ R21, R21 ;  /* 0x0000001500157308 */ /* 0x000e240000001400 */
[----:B0-----:R2:W-:Y:S02]  /*1970*/  STS [R2], R21 ;  /* 0x0000001502007388 */ /* 0x0015e40000000800 */
.L_x_535:
[----:B------:R-:W-:Y:S05]  /*1980*/  BSYNC.RECONVERGENT B0 ;  /* 0x0000000000007941 */ /* 0x000fea0003800200 */
.L_x_533:
        /* <DEDUP_REMOVED lines=11> */
.L_x_537:
[----:B------:R-:W-:-:S06]  /*1a40*/  IMAD.WIDE R8, R20, 0x2, R22 ;  /* 0x0000000214087825 */ /* 0x000fcc00078e0216 */
[----:B------:R-:W2:Y:S01]  /*1a50*/  LDG.E.U16 R8, desc[UR8][R8.64] ;  /* 0x0000000808087981 */ /* 0x000ea2000c1e1500 */
[----:B------:R-:W-:-:S06]  /*1a60*/  IMAD.WIDE R10, R20, 0x2, R4 ;  /* 0x00000002140a7825 */ /* 0x000fcc00078e0204 */
[----:B------:R-:W3:Y:S01]  /*1a70*/  LDG.E.U16.CONSTANT R10, desc[UR8][R10.64] ;  /* 0x000000080a0a7981 */ /* 0x000ee2000c1e9500 */
[----:B--2---:R-:W-:-:S04]  /*1a80*/  IMAD.U32 R13, R8, 0x10000, RZ ;  /* 0x00010000080d7824 */ /* 0x004fc800078e00ff */
[----:B0-----:R-:W-:Y:S01]  /*1a90*/  FMUL.FTZ R14, R2, R13 ;  /* 0x0000000d020e7220 */ /* 0x001fe20000410000 */
[----:B---3--:R-:W-:-:S05]  /*1aa0*/  SHF.L.U32 R13, R10, 0x10, RZ ;  /* 0x000000100a0d7819 */ /* 0x008fca00000006ff */
[----:B------:R-:W0:Y:S02]  /*1ab0*/  F2F.BF16.F32 R14, R14 ;  /* 0x0000000e000e7304 */ /* 0x000e240000202000 */
[----:B0-----:R-:W-:-:S05]  /*1ac0*/  SHF.L.U32 R12, R14, 0x10, RZ ;  /* 0x000000100e0c7819 */ /* 0x001fca00000006ff */
[----:B------:R-:W-:-:S05]  /*1ad0*/  FMUL.FTZ R12, R12, R13 ;  /* 0x0000000d0c0c7220 */ /* 0x000fca0000410000 */
[----:B------:R-:W-:Y:S01]  /*1ae0*/  F2FP.BF16.F32.PACK_AB R9, RZ, R12 ;  /* 0x0000000cff09723e */ /* 0x000fe200000010ff */
[----:B------:R-:W-:-:S04]  /*1af0*/  IMAD.WIDE R12, R20, 0x2, R6 ;  /* 0x00000002140c7825 */ /* 0x000fc800078e0206 */
[----:B------:R-:W-:Y:S01]  /*1b00*/  IMAD.IADD R20, R3, 0x1, R20 ;  /* 0x0000000103147824 */ /* 0x000fe200078e0214 */
[----:B------:R1:W-:Y:S04]  /*1b10*/  STG.E.U16 desc[UR8][R12.64], R9 ;  /* 0x000000090c007986 */ /* 0x0003e8000c101508 */
[----:B------:R-:W-:-:S13]  /*1b20*/  ISETP.GE.AND P0, PT, R20, R0, PT ;  /* 0x000000001400720c */ /* 0x000fda0003f06270 */
[----:B-1----:R-:W-:Y:S05]  /*1b30*/  @!P0 BRA `(.L_x_537) ;  /* 0xfffffffc00c08947 */ /* 0x002fea000383ffff */
[----:B------:R-:W-:Y:S05]  /*1b40*/  EXIT ;  /* 0x000000000000794d */ /* 0x000fea0003800000 */
        .weak           $__internal_15_$__cuda_sm20_div_s64
        .type           $__internal_15_$__cuda_sm20_div_s64,@function
        .size           $__internal_15_$__cuda_sm20_div_s64,(.L_x_1364 - $__internal_15_$__cuda_sm20_div_s64)
$__internal_15_$__cuda_sm20_div_s64:
[----:B------:R-:W0:Y:S02]  /*1b50*/  LDC.64 R4, c[0x0][0x3a8] ;  /* 0x0000ea00ff047b82 */ /* 0x000e240000000a00 */
[-C--:B0-----:R-:W-:Y:S02]  /*1b60*/  IADD3 R3, P0, PT, RZ, -R4.reuse, RZ ;  /* 0x80000004ff037210 */ /* 0x081fe40007f1e0ff */
[----:B------:R-:W-:Y:S02]  /*1b70*/  ISETP.GE.AND P1, PT, R5, RZ, PT ;  /* 0x000000ff0500720c */ /* 0x000fe40003f26270 */
[-C--:B------:R-:W-:Y:S02]  /*1b80*/  IADD3.X R6, PT, PT, RZ, ~R5.reuse, RZ, P0, !PT ;  /* 0x80000005ff067210 */ /* 0x080fe400007fe4ff */
[----:B------:R-:W-:Y:S02]  /*1b90*/  SEL R2, R3, R4, !P1 ;  /* 0x0000000403027207 */ /* 0x000fe40004800000 */
[----:B------:R-:W-:-:S04]  /*1ba0*/  SEL R3, R6, R5, !P1 ;  /* 0x0000000506037207 */ /* 0x000fc80004800000 */
        /* <DEDUP_REMOVED lines=8> */
[----:B------:R-:W-:-:S04]  /*1c30*/  IMAD.HI.U32 R8, R6, R11, RZ ;  /* 0x0000000b06087227 */ /* 0x000fc800078e00ff */
[----:B------:R-:W-:Y:S01]  /*1c40*/  IMAD.X R13, RZ, RZ, ~R9, P0 ;  /* 0x000000ffff0d7224 */ /* 0x000fe200000e0e09 */
[----:B------:R-:W-:-:S03]  /*1c50*/  MOV R9, R6 ;  /* 0x0000000600097202 */ /* 0x000fc60000000f00 */
[-C--:B------:R-:W-:Y:S02]  /*1c60*/  IMAD R15, R7, R13.reuse, RZ ;  /* 0x0000000d070f7224 */ /* 0x080fe400078e02ff */
[----:B------:R-:W-:-:S04]  /*1c70*/  IMAD.WIDE.U32 R8, P0, R6, R13, R8 ;  /* 0x0000000d06087225 */ /* 0x000fc80007800008 */
[----:B------:R-:W-:-:S04]  /*1c80*/  IMAD.HI.U32 R13, R7, R13, RZ ;  /* 0x0000000d070d7227 */ /* 0x000fc800078e00ff */
[----:B------:R-:W-:-:S05]  /*1c90*/  IMAD.HI.U32 R8, P2, R7, R11, R8 ;  /* 0x0000000b07087227 */ /* 0x000fca0007840008 */
[----:B------:R-:W-:Y:S02]  /*1ca0*/  IADD3 R9, P3, PT, R15, R8, RZ ;  /* 0x000000080f097210 */ /* 0x000fe40007f7e0ff */
[----:B------:R-:W-:-:S03]  /*1cb0*/  IADD3.X R8, PT, PT, R13, R7, RZ, P0, !PT ;  /* 0x000000070d087210 */ /* 0x000fc600007fe4ff */
[----:B------:R-:W-:Y:S01]  /*1cc0*/  IMAD.WIDE.U32 R6, R9, R2, RZ ;  /* 0x0000000209067225 */ /* 0x000fe200078e00ff */
[----:B------:R-:W-:-:S03]  /*1cd0*/  IADD3.X R11, PT, PT, RZ, RZ, R8, P3, P2 ;  /* 0x000000ffff0b7210 */ /* 0x000fc60001fe4408 */
[----:B------:R-:W-:Y:S01]  /*1ce0*/  IMAD R7, R9, R3, R7 ;  /* 0x0000000309077224 */ /* 0x000fe200078e0207 */
[----:B------:R-:W-:-:S03]  /*1cf0*/  IADD3 R13, P0, PT, RZ, -R6, RZ ;  /* 0x80000006ff0d7210 */ /* 0x000fc60007f1e0ff */
[----:B------:R-:W-:Y:S02]  /*1d00*/  IMAD R7, R11, R2, R7 ;  /* 0x000000020b077224 */ /* 0x000fe400078e0207 */
[----:B------:R-:W-:-:S04]  /*1d10*/  IMAD.HI.U32 R8, R9, R13, RZ ;  /* 0x0000000d09087227 */ /* 0x000fc800078e00ff */
[----:B------:R-:W-:Y:S02]  /*1d20*/  IMAD.X R6, RZ, RZ, ~R7, P0 ;  /* 0x000000ffff067224 */ /* 0x000fe400000e0e07 */
[----:B------:R-:W-:Y:S02]  /*1d30*/  HFMA2 R7, -RZ, RZ, 0, 0 ;  /* 0x00000000ff077431 */ /* 0x000fe400000001ff */
[----:B------:R-:W-:-:S04]  /*1d40*/  IMAD.WIDE.U32 R8, P0, R9, R6, R8 ;  /* 0x0000000609087225 */ /* 0x000fc80007800008 */
[C---:B------:R-:W-:Y:S02]  /*1d50*/  IMAD R10, R11.reuse, R6, RZ ;  /* 0x000000060b0a7224 */ /* 0x040fe400078e02ff */
[----:B------:R-:W-:-:S04]  /*1d60*/  IMAD.HI.U32 R9, P2, R11, R13, R8 ;  /* 0x0000000d0b097227 */ /* 0x000fc80007840008 */
[----:B------:R-:W-:Y:S01]  /*1d70*/  IMAD.HI.U32 R8, R11, R6, RZ ;  /* 0x000000060b087227 */ /* 0x000fe200078e00ff */
[----:B------:R-:W-:-:S04]  /*1d80*/  IADD3 R9, P3, PT, R10, R9, RZ ;  /* 0x000000090a097210 */ /* 0x000fc80007f7e0ff */
[----:B------:R-:W-:Y:S01]  /*1d90*/  IADD3.X R11, PT, PT, R8, R11, RZ, P0, !PT ;  /* 0x0000000b080b7210 */ /* 0x000fe200007fe4ff */
[----:B------:R-:W-:-:S03]  /*1da0*/  IMAD.HI.U32 R6, R9, UR6, RZ ;  /* 0x0000000609067c27 */ /* 0x000fc6000f8e00ff */
[----:B------:R-:W-:Y:S01]  /*1db0*/  IADD3.X R11, PT, PT, RZ, RZ, R11, P3, P2 ;  /* 0x000000ffff0b7210 */ /* 0x000fe20001fe440b */
[----:B------:R-:W-:-:S04]  /*1dc0*/  IMAD.WIDE.U32 R6, RZ, R9, R6 ;  /* 0x00000009ff067225 */ /* 0x000fc800078e0006 */
[----:B------:R-:W-:-:S04]  /*1dd0*/  IMAD.HI.U32 R6, P0, R11, UR6, R6 ;  /* 0x000000060b067c27 */ /* 0x000fc8000f800006 */
[----:B------:R-:W-:Y:S01]  /*1de0*/  IMAD.X R8, RZ, RZ, RZ, P0 ;  /* 0x000000ffff087224 */ /* 0x000fe200000e06ff */
[----:B------:R-:W-:-:S04]  /*1df0*/  IADD3 R9, P2, PT, RZ, R6, RZ ;  /* 0x00000006ff097210 */ /* 0x000fc80007f5e0ff */
[----:B------:R-:W-:Y:S01]  /*1e00*/  IADD3.X R11, PT, PT, RZ, R8, RZ, P2, !PT ;  /* 0x00000008ff0b7210 */ /* 0x000fe200017fe4ff */
[----:B------:R-:W-:-:S04]  /*1e10*/  IMAD.WIDE.U32 R6, R9, R2, RZ ;  /* 0x0000000209067225 */ /* 0x000fc800078e00ff */
[C---:B------:R-:W-:Y:S01]  /*1e20*/  IMAD R7, R9.reuse, R3, R7 ;  /* 0x0000000309077224 */ /* 0x040fe200078e0207 */
[----:B------:R-:W-:Y:S02]  /*1e30*/  IADD3 R15, P2, PT, -R6, UR6, RZ ;  /* 0x00000006060f7c10 */ /* 0x000fe4000ff5e1ff */
[----:B------:R-:W-:Y:S01]  /*1e40*/  IADD3 R6, P3, PT, R9, 0x1, RZ ;  /* 0x0000000109067810 */ /* 0x000fe20007f7e0ff */
[-C--:B------:R-:W-:Y:S01]  /*1e50*/  IMAD R7, R11, R2.reuse, R7 ;  /* 0x000000020b077224 */ /* 0x080fe200078e0207 */
[CC--:B------:R-:W-:Y:S02]  /*1e60*/  ISETP.GE.U32.AND P0, PT, R15.reuse, R2.reuse, PT ;  /* 0x000000020f00720c */ /* 0x0c0fe40003f06070 */
[----:B------:R-:W-:Y:S02]  /*1e70*/  IADD3.X R8, PT, PT, RZ, R11, RZ, P3, !PT ;  /* 0x0000000bff087210 */ /* 0x000fe40001ffe4ff */
[----:B------:R-:W-:Y:S02]  /*1e80*/  IADD3.X R17, PT, PT, RZ, ~R7, RZ, P2, !PT ;  /* 0x80000007ff117210 */ /* 0x000fe400017fe4ff */
[----:B------:R-:W-:-:S02]  /*1e90*/  IADD3 R7, P2, PT, R15, -R2, RZ ;  /* 0x800000020f077210 */ /* 0x000fc40007f5e0ff */
[----:B------:R-:W-:-:S03]  /*1ea0*/  ISETP.GE.U32.AND.EX P0, PT, R17, R3, PT, P0 ;  /* 0x000000031100720c */ /* 0x000fc60003f06100 */
[----:B------:R-:W-:Y:S01]  /*1eb0*/  IMAD.X R13, R17, 0x1, ~R3, P2 ;  /* 0x00000001110d7824 */ /* 0x000fe200010e0e03 */
[----:B------:R-:W-:Y:S02]  /*1ec0*/  SEL R7, R7, R15, P0 ;  /* 0x0000000f07077207 */ /* 0x000fe40000000000 */
        /* <DEDUP_REMOVED lines=8> */
[----:B------:R-:W-:Y:S02]  /*1f50*/  SEL R3, R3, R6, P0 ;  /* 0x0000000603037207 */ /* 0x000fe40000000000 */
[----:B------:R-:W-:Y:S02]  /*1f60*/  IADD3 R7, P2, PT, RZ, -R2, RZ ;  /* 0x80000002ff077210 */ /* 0x000fe40007f5e0ff */
[----:B------:R-:W-:-:S02]  /*1f70*/  ISETP.NE.U32.AND P0, PT, R4, RZ, PT ;  /* 0x000000ff0400720c */ /* 0x000fc40003f05070 */
[----:B------:R-:W-:Y:S01]  /*1f80*/  SEL R4, R7, R2, !P1 ;  /* 0x0000000207047207 */ /* 0x000fe20004800000 */
[----:B------:R-:W-:Y:S01]  /*1f90*/  IMAD.X R6, RZ, RZ, ~R3, P2 ;  /* 0x000000ffff067224 */ /* 0x000fe200010e0e03 */
[----:B------:R-:W-:Y:S02]  /*1fa0*/  ISETP.NE.AND.EX P0, PT, R5, RZ, PT, P0 ;  /* 0x000000ff0500720c */ /* 0x000fe40003f05300 */
[----:B------:R-:W-:Y:S02]  /*1fb0*/  MOV R2, R0 ;  /* 0x0000000000027202 */ /* 0x000fe40000000f00 */
[----:B------:R-:W-:Y:S01]  /*1fc0*/  SEL R5, R6, R3, !P1 ;  /* 0x0000000306057207 */ /* 0x000fe20004800000 */
[----:B------:R-:W-:Y:S01]  /*1fd0*/  HFMA2 R3, -RZ, RZ, 0, 0 ;  /* 0x00000000ff037431 */ /* 0x000fe200000001ff */
[----:B------:R-:W-:Y:S02]  /*1fe0*/  SEL R4, R4, 0xffffffff, P0 ;  /* 0xffffffff04047807 */ /* 0x000fe40000000000 */
[----:B------:R-:W-:Y:S01]  /*1ff0*/  SEL R5, R5, 0xffffffff, P0 ;  /* 0xffffffff05057807 */ /* 0x000fe20000000000 */
[----:B------:R-:W-:Y:S06]  /*2000*/  RET.REL.NODEC R2 `(_ZN4vllm15rms_norm_kernelIN3c108BFloat16ELi1ELi3EEEvPT_PKS3_lllllS6_fii) ;  /* 0xffffffdc02fc7950 */ /* 0x000fec0003c3ffff */
.L_x_538:
        /* <DEDUP_REMOVED lines=15> */
.L_x_1364:


//--------------------- .text._ZN4vllm15rms_norm_kernelIN3c108BFloat16ELi2ELi3EEEvPT_PKS3_lllllS6_fii --------------------------
	.section	.text._ZN4vllm15rms_norm_kernelIN3c108BFloat16ELi2ELi3EEEvPT_PKS3_lllllS6_fii,"ax",@progbits
	.align	128
        .global         _ZN4vllm15rms_norm_kernelIN3c108BFloat16ELi2ELi3EEEvPT_PKS3_lllllS6_fii
        .type           _ZN4vllm15rms_norm_kernelIN3c108BFloat16ELi2ELi3EEEvPT_PKS3_lllllS6_fii,@function
        .size           _ZN4vllm15rms_norm_kernelIN3c108BFloat16ELi2ELi3EEEvPT_PKS3_lllllS6_fii,(.L_x_1365 - _ZN4vllm15rms_norm_kernelIN3c108BFloat16ELi2ELi3EEEvPT_PKS3_lllllS6_fii)
        .other          _ZN4vllm15rms_norm_kernelIN3c108BFloat16ELi2ELi3EEEvPT_PKS3_lllllS6_fii,@"STO_CUDA_ENTRY STV_DEFAULT"
_ZN4vllm15rms_norm_kernelIN3c108BFloat16ELi2ELi3EEEvPT_PKS3_lllllS6_fii:
.text._ZN4vllm15rms_norm_kernelIN3c108BFloat16ELi2ELi3EEEvPT_PKS3_lllllS6_fii:
[----:B------:R-:W-:Y:S01]  /*0000*/  LDC R1, c[0x0][0x37c] ;  /* 0x0000df00ff017b82 */ /* 0x000fe20000000800 */
[----:B------:R-:W0:Y:S07]  /*0010*/  LDCU UR4, c[0x0][0x3ac] ;  /* 0x00007580ff0477ac */ /* 0x000e2e0008000800 */
[----:B------:R-:W1:Y:S01]  /*0020*/  S2UR UR6, SR_CTAID.X ;  /* 0x00000000000679c3 */ /* 0x000e620000002500 */
[----:B0-----:R-:W-:-:S09]  /*0030*/  UISETP.NE.U32.AND UP0, UPT, UR4, URZ, UPT ;  /* 0x000000ff0400728c */ /* 0x001fd2000bf05070 */
[----:B------:R-:W-:Y:S05]  /*0040*/  BRA.U UP0, `(.L_x_539) ;  /* 0x0000000100607547 */ /* 0x000fea000b800000 */
[----:B------:R-:W0:Y:S01]  /*0050*/  LDC R4, c[0x0][0x3a8] ;  /* 0x0000ea00ff047b82 */ /* 0x000e220000000800 */
[----:B------:R-:W-:Y:S01]  /*0060*/  MOV R6, RZ ;  /* 0x000000ff00067202 */ /* 0x000fe20000000f00 */
[----:B0-----:R-:W0:Y:S01]  /*0070*/  I2F.U32.RP R0, R4 ;  /* 0x0000000400007306 */ /* 0x001e220000209000 */
[----:B------:R-:W-:-:S07]  /*0080*/  ISETP.NE.U32.AND P2, PT, R4, RZ, PT ;  /* 0x000000ff0400720c */ /* 0x000fce0003f45070 */
[----:B0-----:R-:W0:Y:S02]  /*0090*/  MUFU.RCP R0, R0 ;  /* 0x0000000000007308 */ /* 0x001e240000001000 */
[----:B0-----:R-:W-:-:S06]  /*00a0*/  IADD3 R2, PT, PT, R0, 0xffffffe, RZ ;  /* 0x0ffffffe00027810 */ /* 0x001fcc0007ffe0ff */
        /* <DEDUP_REMOVED lines=18> */
.L_x_539:
[----:B------:R-:W-:-:S07]  /*01d0*/  MOV R0, 0x1f0 ;  /* 0x000001f000007802 */ /* 0x000fce0000000f00 */
[----:B-1----:R-:W-:Y:S05]  /*01e0*/  CALL.REL.NOINC `($__internal_16_$__cuda_sm20_div_s64) ;  /* 0x0000002800807944 */ /* 0x002fea0003c00000 */
        /* <DEDUP_REMOVED lines=12> */
.L_x_540:
[----:B------:R-:W0:Y:S01]  /*02b0*/  LDCU.128 UR8, c[0x0][0x390] ;  /* 0x00007200ff0877ac */ /* 0x000e220008000c00 */
[----:B------:R-:W1:Y:S01]  /*02c0*/  LDC R0, c[0x0][0x3c8] ;  /* 0x0000f200ff007b82 */ /* 0x000e620000000800 */
[----:B------:R-:W2:Y:S01]  /*02d0*/  S2R R20, SR_TID.X ;  /* 0x0000000000147919 */ /* 0x000ea20000002100 */
[----:B------:R-:W-:Y:S01]  /*02e0*/  BSSY.RECONVERGENT B0, `(.L_x_541) ;  /* 0x000012d000007945 */ /* 0x000fe20003800200 */
[----:B------:R-:W3:Y:S01]  /*02f0*/  LDCU.64 UR4, c[0x0][0x388] ;  /* 0x00007100ff0477ac */ /* 0x000ee20008000a00 */
[----:B0-----:R-:W-:Y:S02]  /*0300*/  IMAD R3, R3, UR10, RZ ;  /* 0x0000000a03037c24 */ /* 0x001fe4000f8e02ff */
[----:B------:R-:W-:-:S04]  /*0310*/  IMAD.WIDE.U32 R4, R2, UR10, RZ ;  /* 0x0000000a02047c25 */ /* 0x000fc8000f8e00ff */
[----:B------:R-:W-:Y:S02]  /*0320*/  IMAD R3, R2, UR11, R3 ;  /* 0x0000000b02037c24 */ /* 0x000fe4000f8e0203 */
[----:B------:R-:W-:Y:S02]  /*0330*/  IMAD R2, R6, UR8, RZ ;  /* 0x0000000806027c24 */ /* 0x000fe4000f8e02ff */
[----:B------:R-:W-:Y:S02]  /*0340*/  IMAD.IADD R5, R5, 0x1, R3 ;  /* 0x0000000105057824 */ /* 0x000fe400078e0203 */
[----:B------:R-:W0:Y:S01]  /*0350*/  LDC R3, c[0x0][0x360] ;  /* 0x0000d800ff037b82 */ /* 0x000e220000000800 */
[----:B------:R-:W-:-:S04]  /*0360*/  IMAD.WIDE.U32 R4, R7, UR8, R4 ;  /* 0x0000000807047c25 */ /* 0x000fc8000f8e0004 */
[----:B------:R-:W-:Y:S01]  /*0370*/  IMAD R7, R7, UR9, R2 ;  /* 0x0000000907077c24 */ /* 0x000fe2000f8e0202 */
[----:B------:R-:W-:Y:S01]  /*0380*/  SHF.L.U32 R6, R4, 0x1, RZ ;  /* 0x0000000104067819 */ /* 0x000fe200000006ff */
[----:B------:R-:W4:Y:S01]  /*0390*/  LDCU.64 UR8, c[0x0][0x358] ;  /* 0x00006b00ff0877ac */ /* 0x000f220008000a00 */
[----:B-1----:R-:W-:Y:S01]  /*03a0*/  LOP3.LUT R2, R0, 0x1, RZ, 0xc0, !PT ;  /* 0x0000000100027812 */ /* 0x002fe200078ec0ff */
[----:B------:R-:W-:Y:S01]  /*03b0*/  IMAD.IADD R5, R5, 0x1, R7 ;  /* 0x0000000105057824 */ /* 0x000fe200078e0207 */
[----:B---3--:R-:W-:-:S04]  /*03c0*/  IADD3 R22, P1, PT, R6, UR4, RZ ;  /* 0x0000000406167c10 */ /* 0x008fc8000ff3e0ff */
[----:B------:R-:W-:Y:S02]  /*03d0*/  LOP3.LUT P0, RZ, R22, 0x3, RZ, 0xc0, !PT ;  /* 0x0000000316ff7812 */ /* 0x000fe4000780c0ff */
[----:B------:R-:W-:Y:S02]  /*03e0*/  SHF.L.U64.HI R7, R4, 0x1, R5 ;  /* 0x0000000104077819 */ /* 0x000fe40000010205 */
[----:B------:R-:W-:Y:S02]  /*03f0*/  ISETP.EQ.U32.OR P0, PT, R2, 0x1, P0 ;  /* 0x000000010200780c */ /* 0x000fe40000702470 */
[----:B------:R-:W-:-:S11]  /*0400*/  IADD3.X R23, PT, PT, R7, UR5, RZ, P1, !PT ;  /* 0x0000000507177c10 */ /* 0x000fd60008ffe4ff */
[----:B--2-4-:R-:W-:Y:S05]  /*0410*/  @P0 BRA `(.L_x_542) ;  /* 0x00000004008c0947 */ /* 0x014fea0003800000 */
[----:B------:R-:W-:Y:S01]  /*0420*/  SHF.R.S32.HI R5, RZ, 0x1, R0 ;  /* 0x00000001ff057819 */ /* 0x000fe20000011400 */
[----:B------:R-:W-:-:S03]  /*0430*/  HFMA2 R14, -RZ, RZ, 0, 0 ;  /* 0x00000000ff0e7431 */ /* 0x000fc600000001ff */
[----:B------:R-:W-:-:S13]  /*0440*/  ISETP.GE.AND P0, PT, R20, R5, PT ;  /* 0x000000051400720c */ /* 0x000fda0003f06270 */
[----:B------:R-:W-:Y:S05]  /*0450*/  @P0 BRA `(.L_x_543) ;  /* 0x0000001000540947 */ /* 0x000fea0003800000 */
[----:B0-----:R-:W0:Y:S01]  /*0460*/  I2F.U32.RP R10, R3 ;  /* 0x00000003000a7306 */ /* 0x001e220000209000 */
        /* <DEDUP_REMOVED lines=38> */
.L_x_546:
        /* <DEDUP_REMOVED lines=13> */
.L_x_545:
[----:B------:R-:W-:Y:S05]  /*07a0*/  BSYNC.RECONVERGENT B1 ;  /* 0x0000000000017941 */ /* 0x000fea0003800200 */
.L_x_544:
[----:B------:R-:W-:Y:S05]  /*07b0*/  @!P1 BRA `(.L_x_543) ;  /* 0x0000000c007c9947 */ /* 0x000fea0003800000 */
[----:B------:R-:W-:Y:S01]  /*07c0*/  BSSY.RECONVERGENT B1, `(.L_x_547) ;  /* 0x0000027000017945 */ /* 0x000fe20003800200 */
[C---:B------:R-:W-:Y:S01]  /*07d0*/  LEA R4, R3.reuse, R2, 0x1 ;  /* 0x0000000203047211 */ /* 0x040fe200078e08ff */
[----:B------:R-:W-:Y:S02]  /*07e0*/  IMAD R6, R3, 0x3, R2 ;  /* 0x0000000303067824 */ /* 0x000fe400078e0202 */
[----:B------:R-:W-:-:S07]  /*07f0*/  IMAD.IADD R7, R2, 0x1, R3 ;  /* 0x0000000102077824 */ /* 0x000fce00078e0203 */
.L_x_548:
        /* <DEDUP_REMOVED lines=36> */
.L_x_547:
[----:B------:R-:W-:Y:S05]  /*0a40*/  BRA `(.L_x_543) ;  /* 0x0000000800d87947 */ /* 0x000fea0003800000 */
.L_x_542:
        /* <DEDUP_REMOVED lines=57> */
.L_x_553:
        /* <DEDUP_REMOVED lines=13> */
.L_x_552:
[----:B------:R-:W-:Y:S05]  /*0eb0*/  BSYNC.RECONVERGENT B2 ;  /* 0x0000000000027941 */ /* 0x000fea0003800200 */
.L_x_551:
[----:B------:R-:W-:Y:S05]  /*0ec0*/  @!P0 BRA `(.L_x_550) ;  /* 0x0000000000988947 */ /* 0x000fea0003800000 */
[C-C-:B------:R-:W-:Y:S01]  /*0ed0*/  IMAD R21, R3.reuse, 0x2, R2.reuse ;  /* 0x0000000203157824 */ /* 0x140fe200078e0202 */
[----:B------:R-:W-:Y:S01]  /*0ee0*/  IADD3 R25, PT, PT, R2, R3, RZ ;  /* 0x0000000302197210 */ /* 0x000fe20007ffe0ff */
[----:B------:R-:W-:-:S07]  /*0ef0*/  IMAD R24, R3, 0x3, R2 ;  /* 0x0000000303187824 */ /* 0x000fce00078e0202 */
.L_x_554:
        /* <DEDUP_REMOVED lines=35> */
.L_x_550:
[----:B------:R-:W-:Y:S05]  /*1130*/  BSYNC.RECONVERGENT B1 ;  /* 0x0000000000017941 */ /* 0x000fea0003800200 */
.L_x_549:
[----:B------:R-:W-:-:S04]  /*1140*/  LEA R2, R17, R20, 0x1 ;  /* 0x0000001411027211 */ /* 0x000fc800078e08ff */
[----:B------:R-:W-:-:S13]  /*1150*/  ISETP.GE.AND P0, PT, R2, R16, PT ;  /* 0x000000100200720c */ /* 0x000fda0003f06270 */
[----:B------:R-:W-:Y:S05]  /*1160*/  @P0 BRA `(.L_x_543) ;  /* 0x0000000400100947 */ /* 0x000fea0003800000 */
[----:B0-----:R-:W0:Y:S01]  /*1170*/  I2F.U32.RP R13, R3 ;  /* 0x00000003000d7306 */ /* 0x001e220000209000 */
        /* <DEDUP_REMOVED lines=34> */
.L_x_557:
        /* <DEDUP_REMOVED lines=8> */
.L_x_556:
[----:B------:R-:W-:Y:S05]  /*1420*/  BSYNC.RECONVERGENT B1 ;  /* 0x0000000000017941 */ /* 0x000fea0003800200 */
.L_x_555:
[----:B------:R-:W-:Y:S05]  /*1430*/  @!P1 BRA `(.L_x_543) ;  /* 0x00000000005c9947 */ /* 0x000fea0003800000 */
[----:B------:R-:W-:-:S07]  /*1440*/  IMAD.SHL.U32 R11, R3, 0x2, RZ ;  /* 0x00000002030b7824 */ /* 0x000fce00078e00ff */
.L_x_558:
        /* <DEDUP_REMOVED lines=22> */
.L_x_543:
[----:B------:R-:W-:Y:S05]  /*15b0*/  BSYNC.RECONVERGENT B0 ;  /* 0x0000000000007941 */ /* 0x000fea0003800200 */
.L_x_541:
        /* <DEDUP_REMOVED lines=33> */
[----:B0-----:R-:W0:Y:S01]  /*17d0*/  LDS.128 R4, [R2+0x50] ;  /* 0x0000500002047984 */ /* 0x001e220000000c00 */
[----:B-1----:R-:W-:-:S04]  /*17e0*/  FADD.FTZ R14, R13, R14 ;  /* 0x0000000e0d0e7221 */ /* 0x002fc80000010000 */
        /* <DEDUP_REMOVED lines=36> */
.L_x_560:
        /* <DEDUP_REMOVED lines=36> */
[----:B-1----:R-:W-:-:S05]  /*1c70*/  IMAD.U32 R2, RZ, RZ, UR4 ;  /* 0x00000004ff027e24 */ /* 0x002fca000f8e00ff */
        /* <DEDUP_REMOVED lines=67> */
.L_x_562:
[----:B------:R-:W-:Y:S01]  /*20b0*/  I2FP.F32.S32 R4, R0 ;  /* 0x0000000000047245 */ /* 0x000fe20000201400 */
[----:B------:R-:W0:Y:S05]  /*20c0*/  LDCU UR4, c[0x0][0x3c0] ;  /* 0x00007800ff0477ac */ /* 0x000e2a0008000800 */
[----:B------:R-:W0:Y:S02]  /*20d0*/  MUFU.RCP R4, R4 ;  /* 0x0000000400047308 */ /* 0x000e240000001000 */
[----:B0-----:R-:W-:-:S06]  /*20e0*/  FFMA.FTZ R21, R4, R21, UR4 ;  /* 0x0000000404157e23 */ /* 0x001fcc0008010015 */
[----:B------:R-:W0:Y:S02]  /*20f0*/  MUFU.RSQ R21, R21 ;  /* 0x0000001500157308 */ /* 0x000e240000001400 */
[----:B0-----:R2:W-:Y:S02]  /*2100*/  STS [R2], R21 ;  /* 0x0000001502007388 */ /* 0x0015e40000000800 */
.L_x_561:
[----:B------:R-:W-:Y:S05]  /*2110*/  BSYNC.RECONVERGENT B0 ;  /* 0x0000000000007941 */ /* 0x000fea0003800200 */
.L_x_559:
[----:B------:R-:W-:Y:S01]  /*2120*/  BAR.SYNC.DEFER_BLOCKING 0x0 ;  /* 0x0000000000007b1d */ /* 0x000fe20000010000 */
[C---:B------:R-:W-:Y:S01]  /*2130*/  LEA.HI R9, R0.reuse, R0, RZ, 0x1 ;  /* 0x0000000000097211 */ /* 0x040fe200078f08ff */
[----:B------:R-:W-:-:S03]  /*2140*/  IMAD R7, R0, UR6, RZ ;  /* 0x0000000600077c24 */ /* 0x000fc6000f8e02ff */
[----:B------:R-:W-:-:S04]  /*2150*/  SHF.R.S32.HI R9, RZ, 0x1, R9 ;  /* 0x00000001ff097819 */ /* 0x000fc80000011409 */
[----:B------:R-:W-:-:S13]  /*2160*/  ISETP.GE.AND P0, PT, R20, R9, PT ;  /* 0x000000091400720c */ /* 0x000fda0003f06270 */
[----:B------:R-:W-:Y:S05]  /*2170*/  @P0 EXIT ;  /* 0x000000000000094d */ /* 0x000fea0003800000 */
[----:B0-----:R-:W0:Y:S01]  /*2180*/  I2F.U32.RP R6, R3 ;  /* 0x0000000300067306 */ /* 0x001e220000209000 */
[----:B-12---:R-:W-:Y:S01]  /*2190*/  IADD3 R2, PT, PT, R20, R3, RZ ;  /* 0x0000000314027210 */ /* 0x006fe20007ffe0ff */
[----:B------:R-:W1:Y:S01]  /*21a0*/  S2UR UR5, SR_CgaCtaId ;  /* 0x00000000000579c3 */ /* 0x000e620000008800 */
        /* <DEDUP_REMOVED lines=8> */
[----:B0-----:R-:W0:Y:S01]  /*2230*/  MUFU.RCP R6, R6 ;  /* 0x0000000600067308 */ /* 0x001e220000001000 */
[----:B-1----:R-:W-:Y:S01]  /*2240*/  ULEA UR4, UR5, UR4, 0x18 ;  /* 0x0000000405047291 */ /* 0x002fe2000f8ec0ff */
        /* <DEDUP_REMOVED lines=28> */
.L_x_565:
        /* <DEDUP_REMOVED lines=28> */
.L_x_564:
[----:B------:R-:W-:Y:S05]  /*25d0*/  BSYNC.RECONVERGENT B0 ;  /* 0x0000000000007941 */ /* 0x000fea0003800200 */
.L_x_563:
[----:B------:R-:W-:Y:S05]  /*25e0*/  @!P0 EXIT ;  /* 0x000000000000894d */ /* 0x000fea0003800000 */
[----:B------:R-:W2:Y:S01]  /*25f0*/  LDC.64 R6, c[0x0][0x3b8] ;  /* 0x0000ee00ff067b82 */ /* 0x000ea20000000a00 */
[C---:B-1----:R-:W-:Y:S01]  /*2600*/  LEA R11, R3.reuse, R20, 0x1 ;  /* 0x00000014030b7211 */ /* 0x042fe200078e08ff */
[----:B------:R-:W-:Y:S02]  /*2610*/  IMAD R13, R3, 0x3, R20 ;  /* 0x00000003030d7824 */ /* 0x000fe400078e0214 */
[----:B------:R-:W-:-:S07]  /*2620*/  IMAD.IADD R15, R20, 0x1, R3 ;  /* 0x00000001140f7824 */ /* 0x000fce00078e0203 */
.L_x_566:
        /* <DEDUP_REMOVED lines=85> */
[----:B------:R-:W-:-:S03]  /*2b80*/  LEA R13, R3, R13, 0x2 ;  /* 0x0000000d030d7211 */ /* 0x000fc600078e10ff */
[----:B-1----:R-:W-:-:S04]  /*2b90*/  IMAD.U32 R8, R29, 0x10000, RZ ;  /* 0x000100001d087824 */ /* 0x002fc800078e00ff */
[----:B------:R-:W-:-:S05]  /*2ba0*/  FMUL.FTZ R19, R8, R19 ;  /* 0x0000001308137220 */ /* 0x000fca0000410000 */
[----:B------:R-:W-:-:S05]  /*2bb0*/  F2FP.BF16.F32.PACK_AB R19, R19, R2 ;  /* 0x000000021313723e */ /* 0x000fca00000010ff */
[----:B------:R1:W-:Y:S01]  /*2bc0*/  STG.E desc[UR8][R16.64], R19 ;  /* 0x0000001310007986 */ /* 0x0003e2000c101908 */
[----:B------:R-:W-:Y:S05]  /*2bd0*/  @!P0 BRA `(.L_x_566) ;  /* 0xfffffff800948947 */ /* 0x000fea000383ffff */
[----:B------:R-:W-:Y:S05]  /*2be0*/  EXIT ;  /* 0x000000000000794d */ /* 0x000fea0003800000 */
        .weak           $__internal_16_$__cuda_sm20_div_s64
        .type           $__internal_16_$__cuda_sm20_div_s64,@function
        .size           $__internal_16_$__cuda_sm20_div_s64,(.L_x_1365 - $__internal_16_$__cuda_sm20_div_s64)
$__internal_16_$__cuda_sm20_div_s64:
        /* <DEDUP_REMOVED lines=75> */
[----:B------:R-:W-:Y:S06]  /*30a0*/  RET.REL.NODEC R2 `(_ZN4vllm15rms_norm_kernelIN3c108BFloat16ELi2ELi3EEEvPT_PKS3_lllllS6_fii) ;  /* 0xffffffcc02d47950 */ /* 0x000fec0003c3ffff */
.L_x_567:
        /* <DEDUP_REMOVED lines=13> */
.L_x_1365:


//--------------------- .text._ZN4vllm15rms_norm_kernelIN3c108BFloat16ELi4ELi3EEEvPT_PKS3_lllllS6_fii --------------------------
	.section	.text._ZN4vllm15rms_norm_kernelIN3c108BFloat16ELi4ELi3EEEvPT_PKS3_lllllS6_fii,"ax",@progbits
	.align	128
        .global         _ZN4vllm15rms_norm_kernelIN3c108BFloat16ELi4ELi3EEEvPT_PKS3_lllllS6_fii
        .type           _ZN4vllm15rms_norm_kernelIN3c108BFloat16ELi4ELi3EEEvPT_PKS3_lllllS6_fii,@function
        .size           _ZN4vllm15rms_norm_kernelIN3c108BFloat16ELi4ELi3EEEvPT_PKS3_lllllS6_fii,(.L_x_1366 - _ZN4vllm15rms_norm_kernelIN3c108BFloat16ELi4ELi3EEEvPT_PKS3_lllllS6_fii)
        .other          _ZN4vllm15rms_norm_kernelIN3c108BFloat16ELi4ELi3EEEvPT_PKS3_lllllS6_fii,@"STO_CUDA_ENTRY STV_DEFAULT"
_ZN4vllm15rms_norm_kernelIN3c108BFloat16ELi4ELi3EEEvPT_PKS3_lllllS6_fii:
.text._ZN4vllm15rms_norm_kernelIN3c108BFloat16ELi4ELi3EEEvPT_PKS3_lllllS6_fii:
        /* <DEDUP_REMOVED lines=29> */
.L_x_568:
[----:B------:R-:W-:-:S07]  /*01d0*/  MOV R0, 0x1f0 ;  /* 0x000001f000007802 */ /* 0x000fce0000000f00 */
[----:B-1----:R-:W-:Y:S05]  /*01e0*/  CALL.REL.NOINC `($__internal_17_$__cuda_sm20_div_s64) ;  /* 0x0000003000cc7944 */ /* 0x002fea0003c00000 */
        /* <DEDUP_REMOVED lines=12> */
.L_x_569:
[----:B------:R-:W0:Y:S01]  /*02b0*/  LDCU.128 UR8, c[0x0][0x390] ;  /* 0x00007200ff0877ac */ /* 0x000e220008000c00 */
[----:B------:R-:W1:Y:S01]  /*02c0*/  LDC R0, c[0x0][0x3c8] ;  /* 0x0000f200ff007b82 */ /* 0x000e620000000800 */
[----:B------:R-:W2:Y:S01]  /*02d0*/  S2R R20, SR_TID.X ;  /* 0x0000000000147919 */ /* 0x000ea20000002100 */
[----:B------:R-:W-:Y:S01]  /*02e0*/  BSSY.RECONVERGENT B0, `(.L_x_570) ;  /* 0x0000174000007945 */ /* 0x000fe20003800200 */
[----:B------:R-:W3:Y:S01]  /*02f0*/  LDCU.64 UR4, c[0x0][0x388] ;  /* 0x00007100ff0477ac */ /* 0x000ee20008000a00 */
[----:B0-----:R-:W-:Y:S02]  /*0300*/  IMAD R3, R3, UR10, RZ ;  /* 0x0000000a03037c24 */ /* 0x001fe4000f8e02ff */
[----:B------:R-:W-:-:S04]  /*0310*/  IMAD.WIDE.U32 R4, R2, UR10, RZ ;  /* 0x0000000a02047c25 */ /* 0x000fc8000f8e00ff */
[----:B------:R-:W-:Y:S01]  /*0320*/  IMAD R3, R2, UR11, R3 ;  /* 0x0000000b02037c24 */ /* 0x000fe2000f8e0203 */
[----:B-1----:R-:W-:Y:S01]  /*0330*/  LOP3.LUT P1, RZ, R0, 0x3, RZ, 0xc0, !PT ;  /* 0x0000000300ff7812 */ /* 0x002fe2000782c0ff */
[----:B------:R-:W-:Y:S02]  /*0340*/  IMAD R2, R6, UR8, RZ ;  /* 0x0000000806027c24 */ /* 0x000fe4000f8e02ff */
[----:B------:R-:W-:Y:S02]  /*0350*/  IMAD.IADD R5, R5, 0x1, R3 ;  /* 0x0000000105057824 */ /* 0x000fe400078e0203 */
[----:B------:R-:W0:Y:S01]  /*0360*/  LDC R3, c[0x0][0x360] ;  /* 0x0000d800ff037b82 */ /* 0x000e220000000800 */
[----:B------:R-:W-:-:S04]  /*0370*/  IMAD.WIDE.U32 R4, R7, UR8, R4 ;  /* 0x0000000807047c25 */ /* 0x000fc8000f8e0004 */
[----:B------:R-:W-:Y:S01]  /*0380*/  IMAD R7, R7, UR9, R2 ;  /* 0x0000000907077c24 */ /* 0x000fe2000f8e0202 */
[----:B------:R-:W-:Y:S01]  /*0390*/  SHF.L.U32 R6, R4, 0x1, RZ ;  /* 0x0000000104067819 */ /* 0x000fe200000006ff */
[----:B------:R-:W1:Y:S02]  /*03a0*/  LDCU.64 UR8, c[0x0][0x358] ;  /* 0x00006b00ff0877ac */ /* 0x000e640008000a00 */
[----:B------:R-:W-:Y:S01]  /*03b0*/  IMAD.IADD R5, R5, 0x1, R7 ;  /* 0x0000000105057824 */ /* 0x000fe200078e0207 */
[----:B---3--:R-:W-:-:S04]  /*03c0*/  IADD3 R22, P2, PT, R6, UR4, RZ ;  /* 0x0000000406167c10 */ /* 0x008fc8000ff5e0ff */
[----:B------:R-:W-:Y:S02]  /*03d0*/  LOP3.LUT P0, RZ, R22, 0x7, RZ, 0xc0, !PT ;  /* 0x0000000716ff7812 */ /* 0x000fe4000780c0ff */
[----:B------:R-:W-:Y:S02]  /*03e0*/  SHF.L.U64.HI R7, R4, 0x1, R5 ;  /* 0x0000000104077819 */ /* 0x000fe40000010205 */
[----:B------:R-:W-:Y:S02]  /*03f0*/  PLOP3.LUT P0, PT, P1, P0, PT, 0xf8, 0x8f ;  /* 0x00000000008f781c */ /* 0x000fe40000f01f70 */
[----:B------:R-:W-:-:S11]  /*0400*/  IADD3.X R23, PT, PT, R7, UR5, RZ, P2, !PT ;  /* 0x0000000507177c10 */ /* 0x000fd600097fe4ff */
[----:B-12---:R-:W-:Y:S05]  /*0410*/  @P0 BRA `(.L_x_571) ;  /* 0x0000000400f00947 */ /* 0x006fea0003800000 */
[----:B------:R-:W-:Y:S01]  /*0420*/  SHF.R.S32.HI R5, RZ, 0x2, R0 ;  /* 0x00000002ff057819 */ /* 0x000fe20000011400 */
[----:B------:R-:W-:-:S03]  /*0430*/  HFMA2 R2, -RZ, RZ, 0, 0 ;  /* 0x00000000ff027431 */ /* 0x000fc600000001ff */
[----:B------:R-:W-:-:S13]  /*0440*/  ISETP.GE.AND P0, PT, R20, R5, PT ;  /* 0x000000051400720c */ /* 0x000fda0003f06270 */
[----:B------:R-:W-:Y:S05]  /*0450*/  @P0 BRA `(.L_x_572) ;  /* 0x0000001400700947 */ /* 0x000fea0003800000 */
[----:B0-----:R-:W0:Y:S01]  /*0460*/  I2F.U32.RP R10, R3 ;  /* 0x00000003000a7306 */ /* 0x001e220000209000 */
        /* <DEDUP_REMOVED lines=38> */
.L_x_575:
        /* <DEDUP_REMOVED lines=18> */
.L_x_574:
[----:B------:R-:W-:Y:S05]  /*07f0*/  BSYNC.RECONVERGENT B1 ;  /* 0x0000000000017941 */ /* 0x000fea0003800200 */
.L_x_573:
[----:B------:R-:W-:Y:S05]  /*0800*/  @!P1 BRA `(.L_x_572) ;  /* 0x0000001000849947 */ /* 0x000fea0003800000 */
[----:B------:R-:W-:Y:S01]  /*0810*/  BSSY.RECONVERGENT B1, `(.L_x_576) ;  /* 0x000003b000017945 */ /* 0x000fe20003800200 */
[C---:B------:R-:W-:Y:S01]  /*0820*/  LEA R14, R3.reuse, R4, 0x1 ;  /* 0x00000004030e7211 */ /* 0x040fe200078e08ff */
[----:B------:R-:W-:Y:S02]  /*0830*/  IMAD R15, R3, 0x3, R4 ;  /* 0x00000003030f7824 */ /* 0x000fe400078e0204 */
[----:B------:R-:W-:-:S07]  /*0840*/  IMAD.IADD R16, R4, 0x1, R3 ;  /* 0x0000000104107824 */ /* 0x000fce00078e0203 */
.L_x_577:
        /* <DEDUP_REMOVED lines=56> */
.L_x_576:
[----:B------:R-:W-:Y:S05]  /*0bd0*/  BRA `(.L_x_572) ;  /* 0x0000000c00907947 */ /* 0x000fea0003800000 */
.L_x_571:
        /* <DEDUP_REMOVED lines=20> */
.L_x_580:
[----:B------:R-:W-:Y:S01]  /*0d20*/  MOV R8, R4 ;  /* 0x0000000400087202 */ /* 0x000fe20000000f00 */
[----:B------:R-:W-:-:S05]  /*0d30*/  IMAD.MOV.U32 R9, RZ, RZ, R5 ;  /* 0x000000ffff097224 */ /* 0x000fca00078e0005 */
[----:B------:R-:W2:Y:S01]  /*0d40*/  LDG.E.U16 R11, desc[UR8][R8.64] ;  /* 0x00000008080b7981 */ /* 0x000ea2000c1e1500 */
[C---:B0-----:R-:W-:Y:S01]  /*0d50*/  IADD3 R10, PT, PT, R3.reuse, R10, RZ ;  /* 0x0000000a030a7210 */ /* 0x041fe20007ffe0ff */
[----:B------:R-:W-:-:S03]  /*0d60*/  IMAD.WIDE.U32 R4, R3, 0x2, R8 ;  /* 0x0000000203047825 */ /* 0x000fc600078e0008 */
[----:B------:R-:W-:Y:S01]  /*0d70*/  ISETP.GE.AND P0, PT, R10, R13, PT ;  /* 0x0000000d0a00720c */ /* 0x000fe20003f06270 */
[----:B--2---:R-:W-:-:S04]  /*0d80*/  IMAD.U32 R11, R11, 0x10000, RZ ;  /* 0x000100000b0b7824 */ /* 0x004fc800078e00ff */
[----:B------:R-:W-:-:S08]  /*0d90*/  FFMA.FTZ R2, R11, R11, R2 ;  /* 0x0000000b0b027223 */ /* 0x000fd00000010002 */
[----:B------:R-:W-:Y:S05]  /*0da0*/  @!P0 BRA `(.L_x_580) ;  /* 0xfffffffc00dc8947 */ /* 0x000fea000383ffff */
.L_x_579:
[----:B------:R-:W-:Y:S05]  /*0db0*/  BSYNC.RECONVERGENT B1 ;  /* 0x0000000000017941 */ /* 0x000fea0003800200 */
.L_x_578:
[----:B------:R-:W-:Y:S01]  /*0dc0*/  BSSY.RECONVERGENT B1, `(.L_x_581) ;  /* 0x000007e000017945 */ /* 0x000fe20003800200 */
[----:B------:R-:W-:-:S03]  /*0dd0*/  IMAD.WIDE R4, R13, 0x2, R22 ;  /* 0x000000020d047825 */ /* 0x000fc600078e0216 */
[----:B------:R-:W-:Y:S05]  /*0de0*/  @P1 BRA `(.L_x_582) ;  /* 0x0000000400ec1947 */ /* 0x000fea0003800000 */
[----:B0-----:R-:W0:Y:S01]  /*0df0*/  I2F.U32.RP R16, R3 ;  /* 0x0000000300107306 */ /* 0x001e220000209000 */
        /* <DEDUP_REMOVED lines=39> */
.L_x_585:
        /* <DEDUP_REMOVED lines=19> */
.L_x_584:
[----:B------:R-:W-:Y:S05]  /*11a0*/  BSYNC.RECONVERGENT B2 ;  /* 0x0000000000027941 */ /* 0x000fea0003800200 */
.L_x_583:
[----:B------:R-:W-:Y:S05]  /*11b0*/  @!P0 BRA `(.L_x_582) ;  /* 0x0000000000f88947 */ /* 0x000fea0003800000 */
[C---:B------:R-:W-:Y:S01]  /*11c0*/  LEA R16, R3.reuse, R14, 0x1 ;  /* 0x0000000e03107211 */ /* 0x040fe200078e08ff */
[----:B------:R-:W-:Y:S02]  /*11d0*/  IMAD R17, R3, 0x3, R14 ;  /* 0x0000000303117824 */ /* 0x000fe400078e020e */
[----:B------:R-:W-:-:S07]  /*11e0*/  IMAD.IADD R18, R14, 0x1, R3 ;  /* 0x000000010e127824 */ /* 0x000fce00078e0203 */
.L_x_586:
        /* <DEDUP_REMOVED lines=59> */
.L_x_582:
[----:B------:R-:W-:Y:S05]  /*15a0*/  BSYNC.RECONVERGENT B1 ;  /* 0x0000000000017941 */ /* 0x000fea0003800200 */
.L_x_581:
[----:B------:R-:W-:-:S05]  /*15b0*/  IMAD R8, R15, 0x4, R20 ;  /* 0x000000040f087824 */ /* 0x000fca00078e0214 */
[----:B------:R-:W-:-:S13]  /*15c0*/  ISETP.GE.AND P0, PT, R8, R12, PT ;  /* 0x0000000c0800720c */ /* 0x000fda0003f06270 */
[----:B------:R-:W-:Y:S05]  /*15d0*/  @P0 BRA `(.L_x_572) ;  /* 0x0000000400100947 */ /* 0x000fea0003800000 */
[----:B0-----:R-:W0:Y:S01]  /*15e0*/  I2F.U32.RP R16, R3 ;  /* 0x0000000300107306 */ /* 0x001e220000209000 */
        /* <DEDUP_REMOVED lines=34> */
.L_x_589:
        /* <DEDUP_REMOVED lines=8> */
.L_x_588:
[----:B------:R-:W-:Y:S05]  /*1890*/  BSYNC.RECONVERGENT B1 ;  /* 0x0000000000017941 */ /* 0x000fea0003800200 */
.L_x_587:
[----:B------:R-:W-:Y:S05]  /*18a0*/  @!P1 BRA `(.L_x_572) ;  /* 0x00000000005c9947 */ /* 0x000fea0003800000 */
[----:B------:R-:W-:-:S07]  /*18b0*/  SHF.L.U32 R9, R3, 0x1, RZ ;  /* 0x0000000103097819 */ /* 0x000fce00000006ff */
.L_x_590:
        /* <DEDUP_REMOVED lines=22> */
.L_x_572:
[----:B------:R-:W-:Y:S05]  /*1a20*/  BSYNC.RECONVERGENT B0 ;  /* 0x0000000000007941 */ /* 0x000fea0003800200 */
.L_x_570:
        /* <DEDUP_REMOVED lines=71> */
.L_x_592:
        /* <DEDUP_REMOVED lines=104> */
.L_x_594:
[----:B------:R-:W-:Y:S01]  /*2520*/  I2FP.F32.S32 R4, R0 ;  /* 0x0000000000047245 */ /* 0x000fe20000201400 */
[----:B------:R-:W0:Y:S05]  /*2530*/  LDCU UR4, c[0x0][0x3c0] ;  /* 0x00007800ff0477ac */ /* 0x000e2a0008000800 */
[----:B------:R-:W0:Y:S02]  /*2540*/  MUFU.RCP R4, R4 ;  /* 0x0000000400047308 */ /* 0x000e240000001000 */
[----:B0-----:R-:W-:-:S06]  /*2550*/  FFMA.FTZ R21, R4, R21, UR4 ;  /* 0x0000000404157e23 */ /* 0x001fcc0008010015 */
[----:B------:R-:W0:Y:S02]  /*2560*/  MUFU.RSQ R21, R21 ;  /* 0x0000001500157308 */ /* 0x000e240000001400 */
[----:B0-----:R2:W-:Y:S02]  /*2570*/  STS [R2], R21 ;  /* 0x0000001502007388 */ /* 0x0015e40000000800 */
.L_x_593:
[----:B------:R-:W-:Y:S05]  /*2580*/  BSYNC.RECONVERGENT B0 ;  /* 0x0000000000007941 */ /* 0x000fea0003800200 */
.L_x_591:
        /* <DEDUP_REMOVED lines=48> */
.L_x_597:
        /* <DEDUP_REMOVED lines=43> */
.L_x_596:
[----:B------:R-:W-:Y:S05]  /*2b40*/  BSYNC.RECONVERGENT B0 ;  /* 0x0000000000007941 */ /* 0x000fea0003800200 */
.L_x_595:
[----:B------:R-:W-:Y:S05]  /*2b50*/  @!P0 EXIT ;  /* 0x000000000000894d */ /* 0x000fea0003800000 */
[----:B------:R-:W2:Y:S01]  /*2b60*/  LDC.64 R8, c[0x0][0x3b8] ;  /* 0x0000ee00ff087b82 */ /* 0x000ea20000000a00 */
[C-C-:B-1----:R-:W-:Y:S01]  /*2b70*/  IMAD R11, R3.reuse, 0x2, R20.reuse ;  /* 0x00000002030b7824 */ /* 0x142fe200078e0214 */
[----:B------:R-:W-:Y:S01]  /*2b80*/  IADD3 R15, PT, PT, R20, R3, RZ ;  /* 0x00000003140f7210 */ /* 0x000fe20007ffe0ff */
[----:B------:R-:W-:-:S07]  /*2b90*/  IMAD R13, R3, 0x3, R20 ;  /* 0x00000003030d7824 */ /* 0x000fce00078e0214 */
.L_x_598:
        /* <DEDUP_REMOVED lines=9> */
[----:B------:R-:W-:Y:S01]  /*2c30*/  SHF.L.U32 R19, R10, 0x10, RZ ;  /* 0x000000100a137819 */ /* 0x000fe200000006ff */
[----:B--2---:R-:W-:Y:S01]  /*2c40*/  IMAD.U32 R25, R17, 0x10000, RZ ;  /* 0x0001000011197824 */ /* 0x004fe200078e00ff */
[----:B------:R-:W-:Y:S01]  /*2c50*/  PRMT R10, R16, 0x7632, R10 ;  /* 0x00007632100a7816 */ /* 0x000fe2000000000a */
[----:B------:R-:W-:Y:S01]  /*2c60*/  FMUL.FTZ R14, R0, R21 ;  /* 0x00000015000e7220 */ /* 0x000fe20000410000 */
[----:B------:R-:W-:-:S02]  /*2c70*/  IMAD.U32 R21, R6, 0x10000, RZ ;  /* 0x0001000006157824 */ /* 0x000fc400078e00ff */
[C---:B------:R-:W-:Y:S01]  /*2c80*/  FMUL.FTZ R18, R0.reuse, R19 ;  /* 0x0000001300127220 */ /* 0x040fe20000410000 */
[----:B------:R-:W0:Y:S01]  /*2c90*/  F2F.BF16.F32 R2, R2 ;  /* 0x0000000200027304 */ /* 0x000e220000202000 */
[----:B------:R-:W-:Y:S01]  /*2ca0*/  PRMT R12, R17, 0x7632, R12 ;  /* 0x00007632110c7816 */ /* 0x000fe2000000000c */
[----:B------:R-:W-:Y:S01]  /*2cb0*/  FMUL.FTZ R21, R0, R21 ;  /* 0x0000001500157220 */ /* 0x000fe20000410000 */
[----:B------:R-:W-:Y:S02]  /*2cc0*/  SHF.L.U32 R17, R10, 0x10, RZ ;  /* 0x000000100a117819 */ /* 0x000fe400000006ff */
[----:B------:R-:W-:Y:S02]  /*2cd0*/  SHF.L.U32 R19, R16, 0x10, RZ ;  /* 0x0000001010137819 */ /* 0x000fe400000006ff */
[----:B------:R-:W-:Y:S01]  /*2ce0*/  SHF.L.U32 R27, R12, 0x10, RZ ;  /* 0x000000100c1b7819 */ /* 0x000fe200000006ff */
[----:B------:R-:W1:Y:S01]  /*2cf0*/  F2F.BF16.F32 R21, R21 ;  /* 0x0000001500157304 */ /* 0x000e620000202000 */
[----:B0-----:R-:W-:-:S07]  /*2d00*/  IMAD.U32 R2, R2, 0x10000, RZ ;  /* 0x0001000002027824 */ /* 0x001fce00078e00ff */
[----:B------:R-:W0:Y:S01]  /*2d10*/  F2F.BF16.F32 R6, R14 ;  /* 0x0000000e00067304 */ /* 0x000e220000202000 */
[----:B------:R-:W-:Y:S01]  /*2d20*/  FMUL.FTZ R2, R2, R19 ;  /* 0x0000001302027220 */ /* 0x000fe20000410000 */
[----:B-1----:R-:W-:-:S06]  /*2d30*/  SHF.L.U32 R10, R21, 0x10, RZ ;  /* 0x00000010150a7819 */ /* 0x002fcc00000006ff */
[----:B------:R-:W1:Y:S01]  /*2d40*/  F2F.BF16.F32 R18, R18 ;  /* 0x0000001200127304 */ /* 0x000e620000202000 */
[----:B------:R-:W-:Y:S01]  /*2d50*/  FMUL.FTZ R17, R10, R17 ;  /* 0x000000110a117220 */ /* 0x000fe20000410000 */
[----:B0-----:R-:W-:-:S04]  /*2d60*/  SHF.L.U32 R6, R6, 0x10, RZ ;  /* 0x0000001006067819 */ /* 0x001fc800000006ff */
[----:B------:R-:W-:Y:S01]  /*2d70*/  F2FP.BF16.F32.PACK_AB R16, R17, R2 ;  /* 0x000000021110723e */ /* 0x000fe200000010ff */
[----:B------:R-:W-:Y:S01]  /*2d80*/  FMUL.FTZ R6, R6, R25 ;  /* 0x0000001906067220 */ /* 0x000fe20000410000 */
[----:B-1----:R-:W-:Y:S02]  /*2d90*/  IMAD.U32 R12, R18, 0x10000, RZ ;  /* 0x00010000120c7824 */ /* 0x002fe400078e00ff */
[----:B------:R-:W-:-:S04]  /*2da0*/  IMAD.WIDE.U32 R18, R20, 0x8, R4 ;  /* 0x0000000814127825 */ /* 0x000fc800078e0004 */
[----:B------:R-:W-:-:S05]  /*2db0*/  FMUL.FTZ R27, R12, R27 ;  /* 0x0000001b0c1b7220 */ /* 0x000fca0000410000 */
[----:B------:R-:W-:Y:S01]  /*2dc0*/  F2FP.BF16.F32.PACK_AB R17, R27, R6 ;  /* 0x000000061b11723e */ /* 0x000fe200000010ff */
[----:B------:R-:W-:-:S04]  /*2dd0*/  IMAD.WIDE.U32 R26, R15, 0x8, R22 ;  /* 0x000000080f1a7825 */ /* 0x000fc800078e0016 */
[----:B------:R0:W-:Y:S04]  /*2de0*/  STG.E.64 desc[UR8][R18.64], R16 ;  /* 0x0000001012007986 */ /* 0x0001e8000c101b08 */
[----:B------:R-:W2:Y:S01]  /*2df0*/  LDG.E.64 R26, desc[UR8][R26.64] ;  /* 0x000000081a1a7981 */ /* 0x000ea2000c1e1b00 */
[----:B------:R-:W-:-:S06]  /*2e00*/  IMAD.WIDE.U32 R24, R15, 0x8, R8 ;  /* 0x000000080f187825 */ /* 0x000fcc00078e0008 */
[----:B------:R-:W3:Y:S01]  /*2e10*/  LDG.E.64.CONSTANT R24, desc[UR8][R24.64] ;  /* 0x0000000818187981 */ /* 0x000ee2000c1e9b00 */
[C---:B--2---:R-:W-:Y:S02]  /*2e20*/  PRMT R6, R26.reuse, 0x7632, R6 ;  /* 0x000076321a067816 */ /* 0x044fe40000000006 */
[----:B------:R-:W-:Y:S02]  /*2e30*/  SHF.L.U32 R21, R26, 0x10, RZ ;  /* 0x000000101a157819 */ /* 0x000fe400000006ff */
[C---:B------:R-:W-:Y:S01]  /*2e40*/  PRMT R10, R27.reuse, 0x7632, R10 ;  /* 0x000076321b0a7816 */ /* 0x040fe2000000000a */
[----:B0-----:R-:W-:Y:S02]  /*2e50*/  IMAD.U32 R17, R6, 0x10000, RZ ;  /* 0x0001000006117824 */ /* 0x001fe400078e00ff */
[----:B------:R-:W-:Y:S01]  /*2e60*/  FMUL.FTZ R2, R0, R21 ;  /* 0x0000001500027220 */ /* 0x000fe20000410000 */
[----:B------:R-:W-:Y:S01]  /*2e70*/  SHF.L.U32 R19, R10, 0x10, RZ ;  /* 0x000000100a137819 */ /* 0x000fe200000006ff */
[----:B------:R-:W-:Y:S01]  /*2e80*/  FMUL.FTZ R14, R0, R17 ;  /* 0x00000011000e7220 */ /* 0x000fe20000410000 */
[----:B------:R-:W-:Y:S01]  /*2e90*/  SHF.L.U32 R21, R27, 0x10, RZ ;  /* 0x000000101b157819 */ /* 0x000fe200000006ff */
[----:B------:R-:W-:Y:S01]  /*2ea0*/  IMAD.WIDE.U32 R26, R11, 0x8, R22 ;  /* 0x000000080b1a7825 */ /* 0x000fe200078e0016 */
[----:B---3--:R-:W-:-:S03]  /*2eb0*/  PRMT R10, R24, 0x7632, R10 ;  /* 0x00007632180a7816 */ /* 0x008fc6000000000a */
[C---:B------:R-:W-:Y:S01]  /*2ec0*/  FMUL.FTZ R16, R0.reuse, R19 ;  /* 0x0000001300107220 */ /* 0x040fe20000410000 */
[----:B------:R-:W0:Y:S01]  /*2ed0*/  F2F.BF16.F32 R2, R2 ;  /* 0x0000000200027304 */ /* 0x000e220000202000 */
[----:B------:R-:W-:Y:S01]  /*2ee0*/  FMUL.FTZ R21, R0, R21 ;  /* 0x0000001500157220 */ /* 0x000fe20000410000 */
[C---:B------:R-:W-:Y:S01]  /*2ef0*/  PRMT R12, R25.reuse, 0x7632, R12 ;  /* 0x00007632190c7816 */ /* 0x040fe2000000000c */
[----:B------:R-:W-:Y:S01]  /*2f00*/  IMAD.U32 R25, R25, 0x10000, RZ ;  /* 0x0001000019197824 */ /* 0x000fe200078e00ff */
[----:B------:R-:W-:Y:S02]  /*2f10*/  SHF.L.U32 R19, R10, 0x10, RZ ;  /* 0x000000100a137819 */ /* 0x000fe400000006ff */
[----:B------:R-:W-:Y:S02]  /*2f20*/  SHF.L.U32 R17, R24, 0x10, RZ ;  /* 0x0000001018117819 */ /* 0x000fe400000006ff */
[----:B------:R-:W1:Y:S01]  /*2f30*/  F2F.BF16.F32 R14, R14 ;  /* 0x0000000e000e7304 */ /* 0x000e620000202000 */
[----:B0-----:R-:W-:-:S07]  /*2f40*/  IMAD.U32 R2, R2, 0x10000, RZ ;  /* 0x0001000002027824 */ /* 0x001fce00078e00ff */
[----:B------:R0:W2:Y:S01]  /*2f50*/  F2F.BF16.F32 R6, R21 ;  /* 0x0000001500067304 */ /* 0x0000a20000202000 */
[----:B------:R-:W-:Y:S01]  /*2f60*/  FMUL.FTZ R2, R2, R17 ;  /* 0x0000001102027220 */ /* 0x000fe20000410000 */
[----:B-1----:R-:W-:-:S06]  /*2f70*/  SHF.L.U32 R10, R14, 0x10, RZ ;  /* 0x000000100e0a7819 */ /* 0x002fcc00000006ff */
[----:B------:R-:W1:Y:S01]  /*2f80*/  F2F.BF16.F32 R16, R16 ;  /* 0x0000001000107304 */ /* 0x000e620000202000 */
[----:B0-----:R-:W-:Y:S01]  /*2f90*/  SHF.L.U32 R21, R12, 0x10, RZ ;  /* 0x000000100c157819 */ /* 0x001fe200000006ff */
[----:B------:R-:W-:Y:S01]  /*2fa0*/  FMUL.FTZ R19, R10, R19 ;  /* 0x000000130a137220 */ /* 0x000fe20000410000 */
[----:B--2---:R-:W-:-:S05]  /*2fb0*/  SHF.L.U32 R6, R6, 0x10, RZ ;  /* 0x0000001006067819 */ /* 0x004fca00000006ff */
[----:B------:R-:W-:Y:S01]  /*2fc0*/  FMUL.FTZ R6, R6, R25 ;  /* 0x0000001906067220 */ /* 0x000fe20000410000 */
[----:B-1----:R-:W-:Y:S01]  /*2fd0*/  IMAD.U32 R12, R16, 0x10000, RZ ;  /* 0x00010000100c7824 */ /* 0x002fe200078e00ff */
        /* <DEDUP_REMOVED lines=49> */
[C---:B--2---:R-:W-:Y:S02]  /*32f0*/  PRMT R6, R26.reuse, 0x7632, R6 ;  /* 0x000076321a067816 */ /* 0x044fe40000000006 */
[----:B------:R-:W-:Y:S02]  /*3300*/  SHF.L.U32 R21, R26, 0x10, RZ ;  /* 0x000000101a157819 */ /* 0x000fe400000006ff */
[C---:B------:R-:W-:Y:S01]  /*3310*/  PRMT R10, R27.reuse, 0x7632, R10 ;  /* 0x000076321b0a7816 */ /* 0x040fe2000000000a */
[----:B0-----:R-:W-:Y:S02]  /*3320*/  IMAD.U32 R17, R6, 0x10000, RZ ;  /* 0x0001000006117824 */ /* 0x001fe400078e00ff */
[----:B------:R-:W-:Y:S01]  /*3330*/  FMUL.FTZ R2, R0, R21 ;  /* 0x0000001500027220 */ /* 0x000fe20000410000 */
[----:B------:R-:W-:Y:S01]  /*3340*/  SHF.L.U32 R19, R10, 0x10, RZ ;  /* 0x000000100a137819 */ /* 0x000fe200000006ff */
[----:B------:R-:W-:Y:S01]  /*3350*/  FMUL.FTZ R14, R0, R17 ;  /* 0x00000011000e7220 */ /* 0x000fe20000410000 */
[----:B------:R-:W-:-:S02]  /*3360*/  SHF.L.U32 R21, R27, 0x10, RZ ;  /* 0x000000101b157819 */ /* 0x000fc400000006ff */
[----:B---3--:R-:W-:Y:S01]  /*3370*/  PRMT R10, R24, 0x7632, R10 ;  /* 0x00007632180a7816 */ /* 0x008fe2000000000a */
        /* <DEDUP_REMOVED lines=15> */
[----:B--2---:R-:W-:-:S04]  /*3470*/  SHF.L.U32 R6, R6, 0x10, RZ ;  /* 0x0000001006067819 */ /* 0x004fc800000006ff */
[----:B------:R-:W-:Y:S01]  /*3480*/  F2FP.BF16.F32.PACK_AB R18, R19, R2 ;  /* 0x000000021312723e */ /* 0x000fe200000010ff */
[----:B------:R-:W-:Y:S01]  /*3490*/  FMUL.FTZ R6, R6, R25 ;  /* 0x0000001906067220 */ /* 0x000fe20000410000 */
[----:B-1----:R-:W-:Y:S02]  /*34a0*/  IMAD.U32 R12, R16, 0x10000, RZ ;  /* 0x00010000100c7824 */ /* 0x002fe400078e00ff */
[----:B------:R-:W-:Y:S01]  /*34b0*/  IMAD.WIDE.U32 R16, R13, 0x8, R4 ;  /* 0x000000080d107825 */ /* 0x000fe200078e0004 */
[----:B------:R-:W-:-:S03]  /*34c0*/  LEA R13, R3, R13, 0x2 ;  /* 0x0000000d030d7211 */ /* 0x000fc600078e10ff */
[----:B------:R-:W-:-:S05]  /*34d0*/  FMUL.FTZ R21, R12, R21 ;  /* 0x000000150c157220 */ /* 0x000fca0000410000 */
[----:B------:R-:W-:-:S05]  /*34e0*/  F2FP.BF16.F32.PACK_AB R19, R21, R6 ;  /* 0x000000061513723e */ /* 0x000fca00000010ff */
[----:B------:R1:W-:Y:S01]  /*34f0*/  STG.E.64 desc[UR8][R16.64], R18 ;  /* 0x0000001210007986 */ /* 0x0003e2000c101b08 */
[----:B------:R-:W-:Y:S05]  /*3500*/  @!P0 BRA `(.L_x_598) ;  /* 0xfffffff400a48947 */ /* 0x000fea000383ffff */
[----:B------:R-:W-:Y:S05]  /*3510*/  EXIT ;  /* 0x000000000000794d */ /* 0x000fea0003800000 */
        .weak           $__internal_17_$__cuda_sm20_div_s64
        .type           $__internal_17_$__cuda_sm20_div_s64,@function
        .size           $__internal_17_$__cuda_sm20_div_s64,(.L_x_1366 - $__internal_17_$__cuda_sm20_div_s64)
$__internal_17_$__cuda_sm20_div_s64:
        /* <DEDUP_REMOVED lines=75> */
[----:B------:R-:W-:Y:S06]  /*39d0*/  RET.REL.NODEC R2 `(_ZN4vllm15rms_norm_kernelIN3c108BFloat16ELi4ELi3EEEvPT_PKS3_lllllS6_fii) ;  /* 0xffffffc402887950 */ /* 0x000fec0003c3ffff */
.L_x_599:
        /* <DEDUP_REMOVED lines=10> */
.L_x_1366:


//--------------------- .text._ZN4vllm15rms_norm_kernelIN3c108BFloat16ELi8ELi3EEEvPT_PKS3_lllllS6_fii --------------------------
	.section	.text._ZN4vllm15rms_norm_kernelIN3c108BFloat16ELi8ELi3EEEvPT_PKS3_lllllS6_fii,"ax",@progbits
	.align	128
        .global         _ZN4vllm15rms_norm_kernelIN3c108BFloat16ELi8ELi3EEEvPT_PKS3_lllllS6_fii
        .type           _ZN4vllm15rms_norm_kernelIN3c108BFloat16ELi8ELi3EEEvPT_PKS3_lllllS6_fii,@function
        .size           _ZN4vllm15rms_norm_kernelIN3c108BFloat16ELi8ELi3EEEvPT_PKS3_lllllS6_fii,(.L_x_1367 - _ZN4vllm15rms_norm_kernelIN3c108BFloat16ELi8ELi3EEEvPT_PKS3_lllllS6_fii)
        .other          _ZN4vllm15rms_norm_kernelIN3c108BFloat16ELi8ELi3EEEvPT_PKS3_lllllS6_fii,@"STO_CUDA_ENTRY STV_DEFAULT"
_ZN4vllm15rms_norm_kernelIN3c108BFloat16ELi8ELi3EEEvPT_PKS3_lllllS6_fii:
.text._ZN4vllm15rms_norm_kernelIN3c108BFloat16ELi8ELi3EEEvPT_PKS3_lllllS6_fii:
        /* <DEDUP_REMOVED lines=29> */
.L_x_600:
[----:B------:R-:W-:-:S07]  /*01d0*/  MOV R0, 0x1f0 ;  /* 0x000001f000007802 */ /* 0x000fce0000000f00 */
[----:B-1----:R-:W-:Y:S05]  /*01e0*/  CALL.REL.NOINC `($__internal_18_$__cuda_sm20_div_s64) ;  /* 0x0000004000d47944 */ /* 0x002fea0003c00000 */
        /* <DEDUP_REMOVED lines=12> */
.L_x_601:
[----:B------:R-:W0:Y:S01]  /*02b0*/  LDCU.128 UR8, c[0x0][0x390] ;  /* 0x00007200ff0877ac */ /* 0x000e220008000c00 */
[----:B------:R-:W1:Y:S01]  /*02c0*/  LDC R0, c[0x0][0x3c8] ;  /* 0x0000f200ff007b82 */ /* 0x000e620000000800 */
[----:B------:R-:W-:Y:S01]  /*02d0*/  BSSY.RECONVERGENT B0, `(.L_x_602) ;  /* 0x00001e1000007945 */ /* 0x000fe20003800200 */
[----:B------:R-:W2:Y:S01]  /*02e0*/  LDCU.64 UR4, c[0x0][0x388] ;  /* 0x00007100ff0477ac */ /* 0x000ea20008000a00 */
[----:B0-----:R-:W-:Y:S02]  /*02f0*/  IMAD R3, R3, UR10, RZ ;  /* 0x0000000a03037c24 */ /* 0x001fe4000f8e02ff */
[----:B------:R-:W-:-:S04]  /*0300*/  IMAD.WIDE.U32 R4, R2, UR10, RZ ;  /* 0x0000000a02047c25 */ /* 0x000fc8000f8e00ff */
[----:B------:R-:W-:Y:S01]  /*0310*/  IMAD R3, R2, UR11, R3 ;  /* 0x0000000b02037c24 */ /* 0x000fe2000f8e0203 */
[----:B-1----:R-:W-:Y:S01]  /*0320*/  LOP3.LUT P1, RZ, R0, 0x7, RZ, 0xc0, !PT ;  /* 0x0000000700ff7812 */ /* 0x002fe2000782c0ff */
[----:B------:R-:W0:Y:S01]  /*0330*/  LDC R2, c[0x0][0x360] ;  /* 0x0000d800ff027b82 */ /* 0x000e220000000800 */
[----:B------:R-:W-:Y:S02]  /*0340*/  IMAD R8, R8, UR8, RZ ;  /* 0x0000000808087c24 */ /* 0x000fe4000f8e02ff */
[----:B------:R-:W-:Y:S02]  /*0350*/  IMAD.IADD R5, R5, 0x1, R3 ;  /* 0x0000000105057824 */ /* 0x000fe400078e0203 */
[----:B------:R-:W1:Y:S01]  /*0360*/  S2R R3, SR_TID.X ;  /* 0x0000000000037919 */ /* 0x000e620000002100 */
[----:B------:R-:W-:-:S04]  /*0370*/  IMAD.WIDE.U32 R6, R9, UR8, R4 ;  /* 0x0000000809067c25 */ /* 0x000fc8000f8e0004 */
[----:B------:R-:W-:Y:S01]  /*0380*/  IMAD R5, R9, UR9, R8 ;  /* 0x0000000909057c24 */ /* 0x000fe2000f8e0208 */
[----:B------:R-:W-:Y:S01]  /*0390*/  SHF.L.U32 R4, R6, 0x1, RZ ;  /* 0x0000000106047819 */ /* 0x000fe200000006ff */
[----:B------:R-:W3:Y:S02]  /*03a0*/  LDCU.64 UR8, c[0x0][0x358] ;  /* 0x00006b00ff0877ac */ /* 0x000ee40008000a00 */
[----:B------:R-:W-:Y:S01]  /*03b0*/  IMAD.IADD R5, R7, 0x1, R5 ;  /* 0x0000000107057824 */ /* 0x000fe200078e0205 */
[----:B--2---:R-:W-:-:S04]  /*03c0*/  IADD3 R22, P2, PT, R4, UR4, RZ ;  /* 0x0000000404167c10 */ /* 0x004fc8000ff5e0ff */
[----:B------:R-:W-:Y:S02]  /*03d0*/  LOP3.LUT P0, RZ, R22, 0xf, RZ, 0xc0, !PT ;  /* 0x0000000f16ff7812 */ /* 0x000fe4000780c0ff */
[----:B------:R-:W-:Y:S02]  /*03e0*/  SHF.L.U64.HI R5, R6, 0x1, R5 ;  /* 0x0000000106057819 */ /* 0x000fe40000010205 */
[----:B------:R-:W-:Y:S02]  /*03f0*/  PLOP3.LUT P0, PT, P1, P0, PT, 0xf8, 0x8f ;  /* 0x00000000008f781c */ /* 0x000fe40000f01f70 */
[----:B------:R-:W-:-:S11]  /*0400*/  IADD3.X R23, PT, PT, R5, UR5, RZ, P2, !PT ;  /* 0x0000000505177c10 */ /* 0x000fd600097fe4ff */
[----:B---3--:R-:W-:Y:S05]  /*0410*/  @P0 BRA `(.L_x_603) ;  /* 0x0000000800b00947 */ /* 0x008fea0003800000 */
[----:B------:R-:W-:Y:S01]  /*0420*/  SHF.R.S32.HI R20, RZ, 0x3, R0 ;  /* 0x00000003ff147819 */ /* 0x000fe20000011400 */
[----:B------:R-:W-:-:S03]  /*0430*/  HFMA2 R16, -RZ, RZ, 0, 0 ;  /* 0x00000000ff107431 */ /* 0x000fc600000001ff */
[----:B-1----:R-:W-:-:S13]  /*0440*/  ISETP.GE.AND P0, PT, R3, R20, PT ;  /* 0x000000140300720c */ /* 0x002fda0003f06270 */
[----:B------:R-:W-:Y:S05]  /*0450*/  @P0 BRA `(.L_x_604) ;  /* 0x0000001c00200947 */ /* 0x000fea0003800000 */
[----:B0-----:R-:W0:Y:S01]  /*0460*/  I2F.U32.RP R11, R2 ;  /* 0x00000002000b7306 */ /* 0x001e220000209000 */
[----:B------:R-:W-:Y:S01]  /*0470*/  IMAD.IADD R9, R3, 0x1, R2 ;  /* 0x0000000103097824 */ /* 0x000fe200078e0202 */
[----:B------:R-:W-:Y:S01]  /*0480*/  ISETP.NE.U32.AND P2, PT, R2, RZ, PT ;  /* 0x000000ff0200720c */ /* 0x000fe20003f45070 */
[----:B------:R-:W-:Y:S01]  /*0490*/  BSSY.RECONVERGENT B1, `(.L_x_605) ;  /* 0x000003e000017945 */ /* 0x000fe20003800200 */
[----:B------:R-:W-:Y:S01]  /*04a0*/  MOV R16, RZ ;  /* 0x000000ff00107202 */ /* 0x000fe20000000f00 */
[----:B------:R-:W-:Y:S01]  /*04b0*/  IMAD.MOV.U32 R21, RZ, RZ, R3 ;  /* 0x000000ffff157224 */ /* 0x000fe200078e0003 */
[----:B------:R-:W-:Y:S02]  /*04c0*/  ISETP.GE.U32.AND P0, PT, R9, R20, PT ;  /* 0x000000140900720c */ /* 0x000fe40003f06070 */
        /* <DEDUP_REMOVED lines=24> */
[----:B------:R-:W-:Y:S01]  /*0650*/  IMAD.WIDE.U32 R4, R3, 0x10, R4 ;  /* 0x0000001003047825 */ /* 0x000fe200078e0004 */
[----:B------:R-:W-:Y:S02]  /*0660*/  IADD3 R6, PT, PT, R6, 0x1, RZ ;  /* 0x0000000106067810 */ /* 0x000fe40007ffe0ff */
[----:B------:R-:W-:Y:S01]  /*0670*/  MOV R21, R3 ;  /* 0x0000000300157202 */ /* 0x000fe20000000f00 */
[----:B------:R-:W-:Y:S01]  /*0680*/  IMAD.MOV.U32 R16, RZ, RZ, RZ ;  /* 0x000000ffff107224 */ /* 0x000fe200078e00ff */
[----:B------:R-:W-:Y:S02]  /*0690*/  LOP3.LUT R6, R6, 0x3, RZ, 0xc0, !PT ;  /* 0x0000000306067812 */ /* 0x000fe400078ec0ff */
[----:B------:R-:W-:-:S03]  /*06a0*/  IADD3 R8, P0, PT, R4, UR4, RZ ;  /* 0x0000000404087c10 */ /* 0x000fc6000ff1e0ff */
[----:B------:R-:W-:Y:S01]  /*06b0*/  IMAD.MOV R10, RZ, RZ, -R6 ;  /* 0x000000ffff0a7224 */ /* 0x000fe200078e0a06 */
[----:B------:R-:W-:-:S09]  /*06c0*/  IADD3.X R9, PT, PT, R5, UR5, RZ, P0, !PT ;  /* 0x0000000505097c10 */ /* 0x000fd200087fe4ff */
.L_x_607:
[----:B------:R0:W2:Y:S01]  /*06d0*/  LDG.E.128 R4, desc[UR8][R8.64] ;  /* 0x0000000808047981 */ /* 0x0000a2000c1e1d00 */
[----:B------:R-:W-:Y:S01]  /*06e0*/  IADD3 R10, PT, PT, R10, 0x1, RZ ;  /* 0x000000010a0a7810 */ /* 0x000fe20007ffe0ff */
[----:B------:R-:W-:-:S03]  /*06f0*/  IMAD.IADD R21, R2, 0x1, R21 ;  /* 0x0000000102157824 */ /* 0x000fc600078e0215 */
[----:B------:R-:W-:Y:S01]  /*0700*/  ISETP.NE.AND P0, PT, R10, RZ, PT ;  /* 0x000000ff0a00720c */ /* 0x000fe20003f05270 */
[----:B0-----:R-:W-:Y:S01]  /*0710*/  IMAD.WIDE.U32 R8, R2, 0x10, R8 ;  /* 0x0000001002087825 */ /* 0x001fe200078e0008 */
[C---:B--2---:R-:W-:Y:S02]  /*0720*/  PRMT R11, R4.reuse, 0x7632, R11 ;  /* 0x00007632040b7816 */ /* 0x044fe4000000000b */
[----:B------:R-:W-:Y:S02]  /*0730*/  SHF.L.U32 R13, R4, 0x10, RZ ;  /* 0x00000010040d7819 */ /* 0x000fe400000006ff */
[----:B------:R-:W-:Y:S01]  /*0740*/  PRMT R4, R5, 0x7632, R4 ;  /* 0x0000763205047816 */ /* 0x000fe20000000004 */
[----:B------:R-:W-:Y:S01]  /*0750*/  IMAD.U32 R12, R11, 0x10000, RZ ;  /* 0x000100000b0c7824 */ /* 0x000fe200078e00ff */
[----:B------:R-:W-:Y:S01]  /*0760*/  SHF.L.U32 R14, R5, 0x10, RZ ;  /* 0x00000010050e7819 */ /* 0x000fe200000006ff */
[----:B------:R-:W-:-:S04]  /*0770*/  FFMA.FTZ R13, R13, R13, R16 ;  /* 0x0000000d0d0d7223 */ /* 0x000fc80000010010 */
        /* <DEDUP_REMOVED lines=9> */
[----:B------:R-:W-:Y:S01]  /*0810*/  IMAD.U32 R6, R7, 0x10000, RZ ;  /* 0x0001000007067824 */ /* 0x000fe200078e00ff */
[----:B------:R-:W-:Y:S02]  /*0820*/  SHF.L.U32 R4, R4, 0x10, RZ ;  /* 0x0000001004047819 */ /* 0x000fe400000006ff */
[----:B------:R-:W-:-:S04]  /*0830*/  FFMA.FTZ R13, R12, R12, R13 ;  /* 0x0000000c0c0d7223 */ /* 0x000fc8000001000d */
[----:B------:R-:W-:-:S04]  /*0840*/  FFMA.FTZ R13, R6, R6, R13 ;  /* 0x00000006060d7223 */ /* 0x000fc8000001000d */
[----:B------:R-:W-:Y:S01]  /*0850*/  FFMA.FTZ R16, R4, R4, R13 ;  /* 0x0000000404107223 */ /* 0x000fe2000001000d */
[----:B------:R-:W-:Y:S06]  /*0860*/  @P0 BRA `(.L_x_607) ;  /* 0xfffffffc00980947 */ /* 0x000fec000383ffff */
.L_x_606:
[----:B------:R-:W-:Y:S05]  /*0870*/  BSYNC.RECONVERGENT B1 ;  /* 0x0000000000017941 */ /* 0x000fea0003800200 */
.L_x_605:
[----:B------:R-:W-:Y:S05]  /*0880*/  @!P1 BRA `(.L_x_604) ;  /* 0x0000001800149947 */ /* 0x000fea0003800000 */
[----:B------:R-:W-:Y:S01]  /*0890*/  BSSY.RECONVERGENT B1, `(.L_x_608) ;  /* 0x0000063000017945 */ /* 0x000fe20003800200 */
[C---:B------:R-:W-:Y:S01]  /*08a0*/  LEA R25, R2.reuse, R21, 0x1 ;  /* 0x0000001502197211 */ /* 0x040fe200078e08ff */
[----:B------:R-:W-:Y:S02]  /*08b0*/  IMAD R27, R2, 0x3, R21 ;  /* 0x00000003021b7824 */ /* 0x000fe400078e0215 */
[----:B------:R-:W-:-:S07]  /*08c0*/  IMAD.IADD R29, R21, 0x1, R2 ;  /* 0x00000001151d7824 */ /* 0x000fce00078e0202 */
.L_x_609:
[----:B------:R-:W-:-:S06]  /*08d0*/  IMAD.WIDE.U32 R4, R21, 0x10, R22 ;  /* 0x0000001015047825 */ /* 0x000fcc00078e0016 */
[----:B------:R-:W2:Y:S01]  /*08e0*/  LDG.E.128 R4, desc[UR8][R4.64] ;  /* 0x0000000804047981 */ /* 0x000ea2000c1e1d00 */
[----:B------:R-:W-:-:S06]  /*08f0*/  IMAD.WIDE.U32 R8, R29, 0x10, R22 ;  /* 0x000000101d087825 */ /* 0x000fcc00078e0016 */
[----:B------:R-:W3:Y:S01]  /*0900*/  LDG.E.128 R8, desc[UR8][R8.64] ;  /* 0x0000000808087981 */ /* 0x000ee2000c1e1d00 */
[----:B------:R-:W-:-:S06]  /*0910*/  IMAD.WIDE.U32 R12, R25, 0x10, R22 ;  /* 0x00000010190c7825 */ /* 0x000fcc00078e0016 */
[----:B------:R-:W4:Y:S01]  /*0920*/  LDG.E.128 R12, desc[UR8][R12.64] ;  /* 0x000000080c0c7981 */ /* 0x000f22000c1e1d00 */
[----:B--2---:R-:W-:-:S05]  /*0930*/  SHF.L.U32 R17, R4, 0x10, RZ ;  /* 0x0000001004117819 */ /* 0x004fca00000006ff */
[----:B------:R-:W-:Y:S01]  /*0940*/  FFMA.FTZ R24, R17, R17, R16 ;  /* 0x0000001111187223 */ /* 0x000fe20000010010 */
[----:B------:R-:W-:-:S06]  /*0950*/  IMAD.WIDE.U32 R16, R27, 0x10, R22 ;  /* 0x000000101b107825 */ /* 0x000fcc00078e0016 */
[----:B------:R-:W2:Y:S01]  /*0960*/  LDG.E.128 R16, desc[UR8][R16.64] ;  /* 0x0000000810107981 */ /* 0x000ea2000c1e1d00 */
[----:B------:R-:W-:Y:S01]  /*0970*/  PRMT R26, R4, 0x7632, R26 ;  /* 0x00007632041a7816 */ /* 0x000fe2000000001a */
[----:B------:R-:W-:Y:S01]  /*0980*/  IMAD R25, R2, 0x4, R25 ;  /* 0x0000000402197824 */ /* 0x000fe200078e0219 */
[C---:B------:R-:W-:Y:S02]  /*0990*/  SHF.L.U32 R4, R5.reuse, 0x10, RZ ;  /* 0x0000001005047819 */ /* 0x040fe400000006ff */
[----:B------:R-:W-:Y:S01]  /*09a0*/  PRMT R5, R5, 0x7632, R5 ;  /* 0x0000763205057816 */ /* 0x000fe20000000005 */
[----:B------:R-:W-:Y:S01]  /*09b0*/  IMAD.U32 R26, R26, 0x10000, RZ ;  /* 0x000100001a1a7824 */ /* 0x000fe200078e00ff */
[C---:B------:R-:W-:Y:S02]  /*09c0*/  IADD3 R21, PT, PT, R2.reuse, R21, R2 ;  /* 0x0000001502157210 */ /* 0x040fe40007ffe002 */
[----:B------:R-:W-:Y:S01]  /*09d0*/  LEA R29, R2, R29, 0x2 ;  /* 0x0000001d021d7211 */ /* 0x000fe200078e10ff */
[----:B------:R-:W-:Y:S01]  /*09e0*/  FFMA.FTZ R24, R26, R26, R24 ;  /* 0x0000001a1a187223 */ /* 0x000fe20000010018 */
[----:B------:R-:W-:Y:S01]  /*09f0*/  IMAD.U32 R5, R5, 0x10000, RZ ;  /* 0x0001000005057824 */ /* 0x000fe200078e00ff */
[----:B------:R-:W-:-:S02]  /*0a00*/  IADD3 R21, PT, PT, R2, R21, R2 ;  /* 0x0000001502157210 */ /* 0x000fc40007ffe002 */
[----:B------:R-:W-:Y:S01]  /*0a10*/  FFMA.FTZ R24, R4, R4, R24 ;  /* 0x0000000404187223 */ /* 0x000fe20000010018 */
[----:B---3--:R-:W-:Y:S02]  /*0a20*/  PRMT R4, R10, 0x7632, R4 ;  /* 0x000076320a047816 */ /* 0x008fe40000000004 */
[----:B------:R-:W-:Y:S01]  /*0a30*/  ISETP.GE.AND P0, PT, R21, R20, PT ;  /* 0x000000141500720c */ /* 0x000fe20003f06270 */
[----:B------:R-:W-:Y:S01]  /*0a40*/  FFMA.FTZ R24, R5, R5, R24 ;  /* 0x0000000505187223 */ /* 0x000fe20000010018 */
[C---:B------:R-:W-:Y:S02]  /*0a50*/  SHF.L.U32 R5, R6.reuse, 0x10, RZ ;  /* 0x0000001006057819 */ /* 0x040fe400000006ff */
[----:B------:R-:W-:Y:S02]  /*0a60*/  PRMT R6, R6, 0x7632, R6 ;  /* 0x0000763206067816 */ /* 0x000fe40000000006 */
[----:B------:R-:W-:Y:S01]  /*0a70*/  LEA R27, R2, R27, 0x2 ;  /* 0x0000001b021b7211 */ /* 0x000fe200078e10ff */
[----:B------:R-:W-:-:S02]  /*0a80*/  FFMA.FTZ R24, R5, R5, R24 ;  /* 0x0000000505187223 */ /* 0x000fc40000010018 */
[----:B------:R-:W-:-:S04]  /*0a90*/  IMAD.U32 R5, R6, 0x10000, RZ ;  /* 0x0001000006057824 */ /* 0x000fc800078e00ff */
[----:B------:R-:W-:Y:S01]  /*0aa0*/  FFMA.FTZ R24, R5, R5, R24 ;  /* 0x0000000505187223 */ /* 0x000fe20000010018 */
[C---:B------:R-:W-:Y:S02]  /*0ab0*/  SHF.L.U32 R5, R7.reuse, 0x10, RZ ;  /* 0x0000001007057819 */ /* 0x040fe400000006ff */
[----:B------:R-:W-:-:S03]  /*0ac0*/  PRMT R7, R7, 0x7632, R7 ;  /* 0x0000763207077816 */ /* 0x000fc60000000007 */
[----:B------:R-:W-:Y:S01]  /*0ad0*/  FFMA.FTZ R24, R5, R5, R24 ;  /* 0x0000000505187223 */ /* 0x000fe20000010018 */
[C---:B------:R-:W-:Y:S01]  /*0ae0*/  SHF.L.U32 R5, R8.reuse, 0x10, RZ ;  /* 0x0000001008057819 */ /* 0x040fe200000006ff */
[----:B------:R-:W-:Y:S01]  /*0af0*/  IMAD.U32 R7, R7, 0x10000, RZ ;  /* 0x0001000007077824 */ /* 0x000fe200078e00ff */
[----:B------:R-:W-:-:S03]  /*0b00*/  PRMT R8, R8, 0x7632, R8 ;  /* 0x0000763208087816 */ /* 0x000fc60000000008 */
[----:B------:R-:W-:Y:S01]  /*0b10*/  FFMA.FTZ R24, R7, R7, R24 ;  /* 0x0000000707187223 */ /* 0x000fe20000010018 */
[----:B------:R-:W-:Y:S01]  /*0b20*/  IMAD.U32 R7, R4, 0x10000, RZ ;  /* 0x0001000004077824 */ /* 0x000fe200078e00ff */
[----:B------:R-:W-:Y:S02]  /*0b30*/  PRMT R4, R11, 0x7632, R4 ;  /* 0x000076320b047816 */ /* 0x000fe40000000004 */
[----:B------:R-:W-:Y:S01]  /*0b40*/  FFMA.FTZ R24, R5, R5, R24 ;  /* 0x0000000505187223 */ /* 0x000fe20000010018 */
[----:B------:R-:W-:Y:S01]  /*0b50*/  IMAD.U32 R5, R8, 0x10000, RZ ;  /* 0x0001000008057824 */ /* 0x000fe200078e00ff */
[----:B------:R-:W-:-:S03]  /*0b60*/  SHF.L.U32 R11, R11, 0x10, RZ ;  /* 0x000000100b0b7819 */ /* 0x000fc600000006ff */
[----:B------:R-:W-:Y:S01]  /*0b70*/  FFMA.FTZ R24, R5, R5, R24 ;  /* 0x0000000505187223 */ /* 0x000fe20000010018 */
[C---:B------:R-:W-:Y:S02]  /*0b80*/  SHF.L.U32 R5, R9.reuse, 0x10, RZ ;  /* 0x0000001009057819 */ /* 0x040fe400000006ff */
[----:B------:R-:W-:-:S03]  /*0b90*/  PRMT R9, R9, 0x7632, R9 ;  /* 0x0000763209097816 */ /* 0x000fc60000000009 */
[----:B------:R-:W-:Y:S01]  /*0ba0*/  FFMA.FTZ R24, R5, R5, R24 ;  /* 0x0000000505187223 */ /* 0x000fe20000010018 */
[----:B------:R-:W-:Y:S01]  /*0bb0*/  SHF.L.U32 R5, R10, 0x10, RZ ;  /* 0x000000100a057819 */ /* 0x000fe200000006ff */
[----:B------:R-:W-:-:S04]  /*0bc0*/  IMAD.U32 R9, R9, 0x10000, RZ ;  /* 0x0001000009097824 */ /* 0x000fc800078e00ff */
[----:B------:R-:W-:-:S04]  /*0bd0*/  FFMA.FTZ R24, R9, R9, R24 ;  /* 0x0000000909187223 */ /* 0x000fc80000010018 */
[----:B------:R-:W-:Y:S01]  /*0be0*/  FFMA.FTZ R24, R5, R5, R24 ;  /* 0x0000000505187223 */ /* 0x000fe20000010018 */
[----:B------:R-:W-:Y:S01]  /*0bf0*/  IMAD.U32 R5, R4, 0x10000, RZ ;  /* 0x0001000004057824 */ /* 0x000fe200078e00ff */
[C---:B----4-:R-:W-:Y:S02]  /*0c00*/  PRMT R4, R12.reuse, 0x7632, R4 ;  /* 0x000076320c047816 */ /* 0x050fe40000000004 */
        /* <DEDUP_REMOVED lines=8> */
[----:B------:R-:W-:Y:S01]  /*0c90*/  SHF.L.U32 R7, R14, 0x10, RZ ;  /* 0x000000100e077819 */ /* 0x000fe200000006ff */
        /* <DEDUP_REMOVED lines=8> */
[----:B------:R-:W-:-:S03]  /*0d20*/  SHF.L.U32 R15, R15, 0x10, RZ ;  /* 0x000000100f0f7819 */ /* 0x000fc600000006ff */
[----:B------:R-:W-:Y:S01]  /*0d30*/  FFMA.FTZ R24, R5, R5, R24 ;  /* 0x0000000505187223 */ /* 0x000fe20000010018 */
[----:B------:R-:W-:-:S03]  /*0d40*/  IMAD.U32 R5, R4, 0x10000, RZ ;  /* 0x0001000004057824 */ /* 0x000fc600078e00ff */
[----:B------:R-:W-:-:S04]  /*0d50*/  FFMA.FTZ R24, R15, R15, R24 ;  /* 0x0000000f0f187223 */ /* 0x000fc80000010018 */
[----:B------:R-:W-:Y:S01]  /*0d60*/  FFMA.FTZ R24, R5, R5, R24 ;  /* 0x0000000505187223 */ /* 0x000fe20000010018 */
[C---:B--2---:R-:W-:Y:S02]  /*0d70*/  PRMT R4, R16.reuse, 0x7632, R4 ;  /* 0x0000763210047816 */ /* 0x044fe40000000004 */
[----:B------:R-:W-:-:S03]  /*0d80*/  SHF.L.U32 R7, R16, 0x10, RZ ;  /* 0x0000001010077819 */ /* 0x000fc600000006ff */
[----:B------:R-:W-:Y:S01]  /*0d90*/  IMAD.U32 R5, R4, 0x10000, RZ ;  /* 0x0001000004057824 */ /* 0x000fe200078e00ff */
[----:B------:R-:W-:Y:S01]  /*0da0*/  PRMT R4, R17, 0x7632, R4 ;  /* 0x0000763211047816 */ /* 0x000fe20000000004 */
[----:B------:R-:W-:Y:S01]  /*0db0*/  FFMA.FTZ R24, R7, R7, R24 ;  /* 0x0000000707187223 */ /* 0x000fe20000010018 */
[----:B------:R-:W-:Y:S02]  /*0dc0*/  SHF.L.U32 R17, R17, 0x10, RZ ;  /* 0x0000001011117819 */ /* 0x000fe400000006ff */
[----:B------:R-:W-:Y:S01]  /*0dd0*/  SHF.L.U32 R7, R18, 0x10, RZ ;  /* 0x0000001012077819 */ /* 0x000fe200000006ff */
[----:B------:R-:W-:Y:S01]  /*0de0*/  FFMA.FTZ R24, R5, R5, R24 ;  /* 0x0000000505187223 */ /* 0x000fe20000010018 */
[----:B------:R-:W-:Y:S01]  /*0df0*/  IMAD.U32 R5, R4, 0x10000, RZ ;  /* 0x0001000004057824 */ /* 0x000fe200078e00ff */
[----:B------:R-:W-:Y:S02]  /*0e00*/  PRMT R4, R18, 0x7632, R4 ;  /* 0x0000763212047816 */ /* 0x000fe40000000004 */
        /* <DEDUP_REMOVED lines=10> */
[----:B------:R-:W-:Y:S06]  /*0eb0*/  @!P0 BRA `(.L_x_609) ;  /* 0xfffffff800848947 */ /* 0x000fec000383ffff */
[----:B------:R-:W-:Y:S05]  /*0ec0*/  BSYNC.RECONVERGENT B1 ;  /* 0x0000000000017941 */ /* 0x000fea0003800200 */
.L_x_608:
[----:B------:R-:W-:Y:S05]  /*0ed0*/  BRA `(.L_x_604) ;  /* 0x0000001000807947 */ /* 0x000fea0003800000 */
.L_x_603:
[----:B------:R-:W-:Y:S01]  /*0ee0*/  IMAD.MOV R6, RZ, RZ, -R22 ;  /* 0x000000ffff067224 */ /* 0x000fe200078e0a16 */
[----:B------:R-:W-:Y:S01]  /*0ef0*/  BSSY.RECONVERGENT B1, `(.L_x_610) ;  /* 0x000001c000017945 */ /* 0x000fe20003800200 */
[----:B------:R-:W-:-:S03]  /*0f00*/  IMAD.MOV.U32 R16, RZ, RZ, RZ ;  /* 0x000000ffff107224 */ /* 0x000fc600078e00ff */
[----:B------:R-:W-:-:S04]  /*0f10*/  SHF.R.U32.HI R6, RZ, 0x1, R6 ;  /* 0x00000001ff067819 */ /* 0x000fc80000011606 */
[----:B------:R-:W-:-:S04]  /*0f20*/  LOP3.LUT R11, R6, 0x7, RZ, 0xc0, !PT ;  /* 0x00000007060b7812 */ /* 0x000fc800078ec0ff */
[----:B------:R-:W-:-:S04]  /*0f30*/  VIMNMX R11, PT, PT, R11, R0, PT ;  /* 0x000000000b0b7248 */ /* 0x000fc80003fe0100 */
[----:B------:R-:W-:Y:S02]  /*0f40*/  IADD3 R10, PT, PT, -R11, R0, RZ ;  /* 0x000000000b0a7210 */ /* 0x000fe40007ffe1ff */
[----:B-1----:R-:W-:Y:S02]  /*0f50*/  ISETP.GE.AND P0, PT, R3, R11, PT ;  /* 0x0000000b0300720c */ /* 0x002fe40003f06270 */
        /* <DEDUP_REMOVED lines=12> */
.L_x_612:
        /* <DEDUP_REMOVED lines=9> */
.L_x_611:
[----:B------:R-:W-:Y:S05]  /*10b0*/  BSYNC.RECONVERGENT B1 ;  /* 0x0000000000017941 */ /* 0x000fea0003800200 */
.L_x_610:
        /* <DEDUP_REMOVED lines=24> */
[----:B------:R-:W-:Y:S01]  /*1240*/  ISETP.GE.U32.AND P1, PT, R13, R2, PT ;  /* 0x000000020d00720c */ /* 0x000fe20003f26070 */
[----:B------:R-:W-:-:S12]  /*1250*/  IMAD.MOV.U32 R13, RZ, RZ, R3 ;  /* 0x000000ffff0d7224 */ /* 0x000fd800078e0003 */
        /* <DEDUP_REMOVED lines=17> */
.L_x_617:
[----:B------:R-:W-:-:S05]  /*1370*/  MOV R8, R17 ;  /* 0x0000001100087202 */ /* 0x000fca0000000f00 */
[----:B------:R-:W2:Y:S04]  /*1380*/  LDG.E.U16 R18, desc[UR8][R8.64+-0x8] ;  /* 0xfffff80808127981 */ /* 0x000ea8000c1e1500 */
[----:B------:R-:W3:Y:S04]  /*1390*/  LDG.E.U16 R21, desc[UR8][R8.64+-0x6] ;  /* 0xfffffa0808157981 */ /* 0x000ee8000c1e1500 */
[----:B------:R-:W4:Y:S04]  /*13a0*/  LDG.E.U16 R24, desc[UR8][R8.64+-0x4] ;  /* 0xfffffc0808187981 */ /* 0x000f28000c1e1500 */
[----:B------:R-:W5:Y:S04]  /*13b0*/  LDG.E.U16 R15, desc[UR8][R8.64+-0x2] ;  /* 0xfffffe08080f7981 */ /* 0x000f68000c1e1500 */
[----:B------:R-:W4:Y:S01]  /*13c0*/  LDG.E.U16 R17, desc[UR8][R8.64] ;  /* 0x0000000808117981 */ /* 0x000f22000c1e1500 */
[----:B--2---:R-:W-:-:S03]  /*13d0*/  IMAD.U32 R19, R18, 0x10000, RZ ;  /* 0x0001000012137824 */ /* 0x004fc600078e00ff */
[----:B------:R-:W2:Y:S01]  /*13e0*/  LDG.E.U16 R18, desc[UR8][R8.64+0x2] ;  /* 0x0000020808127981 */ /* 0x000ea2000c1e1500 */
[----:B------:R-:W-:-:S03]  /*13f0*/  FFMA.FTZ R20, R19, R19, R16 ;  /* 0x0000001313147223 */ /* 0x000fc60000010010 */
[----:B------:R-:W2:Y:S04]  /*1400*/  LDG.E.U16 R19, desc[UR8][R8.64+0x4] ;  /* 0x0000040808137981 */ /* 0x000ea8000c1e1500 */
[----:B------:R0:W2:Y:S01]  /*1410*/  LDG.E.U16 R16, desc[UR8][R8.64+0x6] ;  /* 0x0000060808107981 */ /* 0x0000a2000c1e1500 */
[----:B---3--:R-:W-:Y:S01]  /*1420*/  SHF.L.U32 R21, R21, 0x10, RZ ;  /* 0x0000001015157819 */ /* 0x008fe200000006ff */
[----:B------:R-:W-:Y:S01]  /*1430*/  VIADD R14, R14, 0x1 ;  /* 0x000000010e0e7836 */ /* 0x000fe20000000000 */
[----:B-----5:R-:W-:Y:S01]  /*1440*/  SHF.L.U32 R15, R15, 0x10, RZ ;  /* 0x000000100f0f7819 */ /* 0x020fe200000006ff */
[----:B------:R-:W-:Y:S02]  /*1450*/  IMAD.IADD R13, R2, 0x1, R13 ;  /* 0x00000001020d7824 */ /* 0x000fe400078e020d */
[----:B------:R-:W-:Y:S01]  /*1460*/  FFMA.FTZ R20, R21, R21, R20 ;  /* 0x0000001515147223 */ /* 0x000fe20000010014 */
[----:B----4-:R-:W-:Y:S01]  /*1470*/  IMAD.U32 R21, R24, 0x10000, RZ ;  /* 0x0001000018157824 */ /* 0x010fe200078e00ff */
[----:B------:R-:W-:Y:S01]  /*1480*/  ISETP.NE.AND P1, PT, R14, RZ, PT ;  /* 0x000000ff0e00720c */ /* 0x000fe20003f25270 */
[----:B------:R-:W-:-:S02]  /*1490*/  IMAD.U32 R17, R17, 0x10000, RZ ;  /* 0x0001000011117824 */ /* 0x000fc400078e00ff */
[----:B------:R-:W-:Y:S01]  /*14a0*/  FFMA.FTZ R20, R21, R21, R20 ;  /* 0x0000001515147223 */ /* 0x000fe20000010014 */
[----:B0-----:R-:W-:-:S04]  /*14b0*/  IMAD.WIDE.U32 R8, R2, 0x10, R8 ;  /* 0x0000001002087825 */ /* 0x001fc800078e0008 */
[----:B------:R-:W-:-:S04]  /*14c0*/  FFMA.FTZ R20, R15, R15, R20 ;  /* 0x0000000f0f147223 */ /* 0x000fc80000010014 */
[----:B------:R-:W-:Y:S01]  /*14d0*/  FFMA.FTZ R20, R17, R17, R20 ;  /* 0x0000001111147223 */ /* 0x000fe20000010014 */
[----:B------:R-:W-:Y:S02]  /*14e0*/  MOV R17, R8 ;  /* 0x0000000800117202 */ /* 0x000fe40000000f00 */
[----:B--2---:R-:W-:Y:S02]  /*14f0*/  SHF.L.U32 R15, R18, 0x10, RZ ;  /* 0x00000010120f7819 */ /* 0x004fe400000006ff */
[----:B------:R-:W-:-:S03]  /*1500*/  SHF.L.U32 R19, R19, 0x10, RZ ;  /* 0x0000001013137819 */ /* 0x000fc600000006ff */
[----:B------:R-:W-:Y:S01]  /*1510*/  FFMA.FTZ R20, R15, R15, R20 ;  /* 0x0000000f0f147223 */ /* 0x000fe20000010014 */
[----:B------:R-:W-:-:S03]  /*1520*/  IMAD.U32 R15, R16, 0x10000, RZ ;  /* 0x00010000100f7824 */ /* 0x000fc600078e00ff */
[----:B------:R-:W-:-:S04]  /*1530*/  FFMA.FTZ R20, R19, R19, R20 ;  /* 0x0000001313147223 */ /* 0x000fc80000010014 */
[----:B------:R-:W-:Y:S01]  /*1540*/  FFMA.FTZ R16, R15, R15, R20 ;  /* 0x0000000f0f107223 */ /* 0x000fe20000010014 */
[----:B------:R-:W-:Y:S06]  /*1550*/  @P1 BRA `(.L_x_617) ;  /* 0xfffffffc00841947 */ /* 0x000fec000383ffff */
.L_x_616:
[----:B------:R-:W-:Y:S05]  /*1560*/  BSYNC.RECONVERGENT B2 ;  /* 0x0000000000027941 */ /* 0x000fea0003800200 */
.L_x_615:
[----:B------:R-:W-:Y:S05]  /*1570*/  @!P0 BRA `(.L_x_614) ;  /* 0x0000000400b88947 */ /* 0x000fea0003800000 */
[C---:B------:R-:W-:Y:S01]  /*1580*/  LEA R17, R2.reuse, R13, 0x1 ;  /* 0x0000000d02117211 */ /* 0x040fe200078e08ff */
[----:B------:R-:W-:Y:S02]  /*1590*/  IMAD R19, R2, 0x3, R13 ;  /* 0x0000000302137824 */ /* 0x000fe400078e020d */
[----:B------:R-:W-:-:S07]  /*15a0*/  IMAD.IADD R21, R13, 0x1, R2 ;  /* 0x000000010d157824 */ /* 0x000fce00078e0202 */
.L_x_618:
[----:B------:R-:W-:-:S05]  /*15b0*/  IMAD.WIDE.U32 R8, R13, 0x10, R6 ;  /* 0x000000100d087825 */ /* 0x000fca00078e0006 */
[----:B------:R-:W2:Y:S04]  /*15c0*/  LDG.E.U16 R20, desc[UR8][R8.64] ;  /* 0x0000000808147981 */ /* 0x000ea8000c1e1500 */
[----:B------:R-:W3:Y:S04]  /*15d0*/  LDG.E.U16 R24, desc[UR8][R8.64+0x2] ;  /* 0x0000020808187981 */ /* 0x000ee8000c1e1500 */
[----:B------:R-:W4:Y:S04]  /*15e0*/  LDG.E.U16 R15, desc[UR8][R8.64+0x4] ;  /* 0x00000408080f7981 */ /* 0x000f28000c1e1500 */
[----:B------:R-:W5:Y:S04]  /*15f0*/  LDG.E.U16 R14, desc[UR8][R8.64+0x6] ;  /* 0x00000608080e7981 */ /* 0x000f68000c1e1500 */
[----:B------:R-:W5:Y:S01]  /*1600*/  LDG.E.U16 R18, desc[UR8][R8.64+0x8] ;  /* 0x0000080808127981 */ /* 0x000f62000c1e1500 */
[----:B--2---:R-:W-:-:S03]  /*1610*/  SHF.L.U32 R25, R20, 0x10, RZ ;  /* 0x0000001014197819 */ /* 0x004fc600000006ff */
[----:B------:R-:W2:Y:S01]  /*1620*/  LDG.E.U16 R20, desc[UR8][R8.64+0xc] ;  /* 0x00000c0808147981 */ /* 0x000ea2000c1e1500 */
[----:B---3--:R-:W-:Y:S02]  /*1630*/  IMAD.U32 R24, R24, 0x10000, RZ ;  /* 0x0001000018187824 */ /* 0x008fe400078e00ff */
[----:B------:R-:W-:Y:S02]  /*1640*/  FFMA.FTZ R25, R25, R25, R16 ;  /* 0x0000001919197223 */ /* 0x000fe40000010010 */
[----:B------:R-:W3:Y:S01]  /*1650*/  LDG.E.U16 R16, desc[UR8][R8.64+0xa] ;  /* 0x00000a0808107981 */ /* 0x000ee2000c1e1500 */
[----:B----4-:R-:W-:Y:S01]  /*1660*/  SHF.L.U32 R26, R15, 0x10, RZ ;  /* 0x000000100f1a7819 */ /* 0x010fe200000006ff */
[----:B------:R-:W-:Y:S02]  /*1670*/  FFMA.FTZ R25, R24, R24, R25 ;  /* 0x0000001818197223 */ /* 0x000fe40000010019 */
[----:B------:R2:W4:Y:S02]  /*1680*/  LDG.E.U16 R24, desc[UR8][R8.64+0xe] ;  /* 0x00000e0808187981 */ /* 0x000524000c1e1500 */
[----:B------:R-:W-:Y:S01]  /*1690*/  FFMA.FTZ R25, R26, R26, R25 ;  /* 0x0000001a1a197223 */ /* 0x000fe20000010019 */
[----:B-----5:R-:W-:-:S02]  /*16a0*/  IMAD.U32 R26, R14, 0x10000, RZ ;  /* 0x000100000e1a7824 */ /* 0x020fc400078e00ff */
[----:B------:R-:W-:-:S04]  /*16b0*/  IMAD.WIDE.U32 R14, R21, 0x10, R6 ;  /* 0x00000010150e7825 */ /* 0x000fc800078e0006 */
[----:B------:R-:W-:Y:S02]  /*16c0*/  FFMA.FTZ R26, R26, R26, R25 ;  /* 0x0000001a1a1a7223 */ /* 0x000fe40000010019 */
[----:B------:R-:W5:Y:S01]  /*16d0*/  LDG.E.U16 R25, desc[UR8][R14.64] ;  /* 0x000000080e197981 */ /* 0x000f62000c1e1500 */
[----:B------:R-:W-:-:S03]  /*16e0*/  SHF.L.U32 R27, R18, 0x10, RZ ;  /* 0x00000010121b7819 */ /* 0x000fc600000006ff */
[----:B------:R-:W5:Y:S02]  /*16f0*/  LDG.E.U16 R18, desc[UR8][R14.64+0x2] ;  /* 0x000002080e127981 */ /* 0x000f64000c1e1500 */
[----:B------:R-:W-:Y:S02]  /*1700*/  FFMA.FTZ R26, R27, R27, R26 ;  /* 0x0000001b1b1a7223 */ /* 0x000fe4000001001a */
[----:B------:R-:W5:Y:S01]  /*1710*/  LDG.E.U16 R8, desc[UR8][R14.64+0x4] ;  /* 0x000004080e087981 */ /* 0x000f62000c1e1500 */
[----:B--2---:R-:W-:-:S03]  /*1720*/  SHF.L.U32 R9, R20, 0x10, RZ ;  /* 0x0000001014097819 */ /* 0x004fc600000006ff */
[----:B------:R-:W2:Y:S01]  /*1730*/  LDG.E.U16 R20, desc[UR8][R14.64+0xa] ;  /* 0x00000a080e147981 */ /* 0x000ea2000c1e1500 */
[----:B---3--:R-:W-:-:S03]  /*1740*/  IMAD.U32 R27, R16, 0x10000, RZ ;  /* 0x00010000101b7824 */ /* 0x008fc600078e00ff */
[----:B------:R-:W3:Y:S01]  /*1750*/  LDG.E.U16 R16, desc[UR8][R14.64+0x8] ;  /* 0x000008080e107981 */ /* 0x000ee2000c1e1500 */
[----:B------:R-:W-:-:S04]  /*1760*/  FFMA.FTZ R26, R27, R27, R26 ;  /* 0x0000001b1b1a7223 */ /* 0x000fc8000001001a */
[----:B------:R-:W-:Y:S02]  /*1770*/  FFMA.FTZ R26, R9, R9, R26 ;  /* 0x00000009091a7223 */ /* 0x000fe4000001001a */
[----:B------:R-:W2:Y:S01]  /*1780*/  LDG.E.U16 R9, desc[UR8][R14.64+0x6] ;  /* 0x000006080e097981 */ /* 0x000ea2000c1e1500 */
[----:B----4-:R-:W-:Y:S01]  /*1790*/  IMAD.U32 R27, R24, 0x10000, RZ ;  /* 0x00010000181b7824 */ /* 0x010fe200078e00ff */
[----:B-----5:R-:W-:-:S03]  /*17a0*/  SHF.L.U32 R25, R25, 0x10, RZ ;  /* 0x0000001019197819 */ /* 0x020fc600000006ff */
[----:B------:R-:W-:Y:S01]  /*17b0*/  FFMA.FTZ R26, R27, R27, R26 ;  /* 0x0000001b1b1a7223 */ /* 0x000fe2000001001a */
[----:B------:R0:W4:Y:S03]  /*17c0*/  LDG.E.U16 R24, desc[UR8][R14.64+0xe] ;  /* 0x00000e080e187981 */ /* 0x000126000c1e1500 */
[----:B------:R-:W-:Y:S01]  /*17d0*/  FFMA.FTZ R26, R25, R25, R26 ;  /* 0x00000019191a7223 */ /* 0x000fe2000001001a */
[----:B------:R-:W-:Y:S02]  /*17e0*/  IMAD.U32 R25, R18, 0x10000, RZ ;  /* 0x0001000012197824 */ /* 0x000fe400078e00ff */
[----:B------:R-:W0:Y:S02]  /*17f0*/  LDG.E.U16 R18, desc[UR8][R14.64+0xc] ;  /* 0x00000c080e127981 */ /* 0x000e24000c1e1500 */
[----:B------:R-:W-:Y:S01]  /*1800*/  FFMA.FTZ R26, R25, R25, R26 ;  /* 0x00000019191a7223 */ /* 0x000fe2000001001a */
[----:B------:R-:W-:-:S05]  /*1810*/  SHF.L.U32 R25, R8, 0x10, RZ ;  /* 0x0000001008197819 */ /* 0x000fca00000006ff */
[----:B------:R-:W-:Y:S01]  /*1820*/  FFMA.FTZ R26, R25, R25, R26 ;  /* 0x00000019191a7223 */ /* 0x000fe2000001001a */
[----:B--2---:R-:W-:-:S04]  /*1830*/  IMAD.U32 R9, R9, 0x10000, RZ ;  /* 0x0001000009097824 */ /* 0x004fc800078e00ff */
[----:B------:R-:W-:Y:S01]  /*1840*/  FFMA.FTZ R26, R9, R9, R26 ;  /* 0x00000009091a7223 */ /* 0x000fe2000001001a */
[----:B------:R-:W-:Y:S01]  /*1850*/  IMAD.WIDE.U32 R8, R17, 0x10, R6 ;  /* 0x0000001011087825 */ /* 0x000fe200078e0006 */
[----:B---3--:R-:W-:-:S04]  /*1860*/  SHF.L.U32 R25, R16, 0x10, RZ ;  /* 0x0000001010197819 */ /* 0x008fc800000006ff */
[----:B------:R-:W2:Y:S01]  /*1870*/  LDG.E.U16 R16, desc[UR8][R8.64] ;  /* 0x0000000808107981 */ /* 0x000ea2000c1e1500 */
[----:B------:R-:W-:Y:S01]  /*1880*/  FFMA.FTZ R26, R25, R25, R26 ;  /* 0x00000019191a7223 */ /* 0x000fe2000001001a */
[----:B------:R-:W-:Y:S02]  /*1890*/  IMAD.U32 R25, R20, 0x10000, RZ ;  /* 0x0001000014197824 */ /* 0x000fe400078e00ff */
[----:B------:R-:W3:Y:S01]  /*18a0*/  LDG.E.U16 R20, desc[UR8][R8.64+0x2] ;  /* 0x0000020808147981 */ /* 0x000ee2000c1e1500 */
[----:B0-----:R-:W-:Y:S01]  /*18b0*/  SHF.L.U32 R15, R18, 0x10, RZ ;  /* 0x00000010120f7819 */ /* 0x001fe200000006ff */
[----:B------:R-:W-:Y:S02]  /*18c0*/  FFMA.FTZ R26, R25, R25, R26 ;  /* 0x00000019191a7223 */ /* 0x000fe4000001001a */
[----:B------:R-:W5:Y:S02]  /*18d0*/  LDG.E.U16 R14, desc[UR8][R8.64+0x4] ;  /* 0x00000408080e7981 */ /* 0x000f64000c1e1500 */
[----:B------:R-:W-:-:S02]  /*18e0*/  FFMA.FTZ R26, R15, R15, R26 ;  /* 0x0000000f0f1a7223 */ /* 0x000fc4000001001a */
[----:B------:R-:W5:Y:S04]  /*18f0*/  LDG.E.U16 R15, desc[UR8][R8.64+0x6] ;  /* 0x00000608080f7981 */ /* 0x000f68000c1e1500 */
[----:B------:R-:W5:Y:S01]  /*1900*/  LDG.E.U16 R18, desc[UR8][R8.64+0x8] ;  /* 0x0000080808127981 */ /* 0x000f62000c1e1500 */
[----:B----4-:R-:W-:-:S03]  /*1910*/  IMAD.U32 R25, R24, 0x10000, RZ ;  /* 0x0001000018197824 */ /* 0x010fc600078e00ff */
[----:B------:R0:W4:Y:S01]  /*1920*/  LDG.E.U16 R24, desc[UR8][R8.64+0xe] ;  /* 0x00000e0808187981 */ /* 0x000122000c1e1500 */
[----:B------:R-:W-:Y:S01]  /*1930*/  FFMA.FTZ R26, R25, R25, R26 ;  /* 0x00000019191a7223 */ /* 0x000fe2000001001a */
[----:B--2---:R-:W-:Y:S02]  /*1940*/  SHF.L.U32 R25, R16, 0x10, RZ ;  /* 0x0000001010197819 */ /* 0x004fe400000006ff */
[----:B------:R-:W2:Y:S03]  /*1950*/  LDG.E.U16 R16, desc[UR8][R8.64+0xa] ;  /* 0x00000a0808107981 */ /* 0x000ea6000c1e1500 */
[----:B------:R-:W-:Y:S01]  /*1960*/  FFMA.FTZ R26, R25, R25, R26 ;  /* 0x00000019191a7223 */ /* 0x000fe2000001001a */
[----:B---3--:R-:W-:Y:S02]  /*1970*/  IMAD.U32 R25, R20, 0x10000, RZ ;  /* 0x0001000014197824 */ /* 0x008fe400078e00ff */
[----:B------:R-:W0:Y:S02]  /*1980*/  LDG.E.U16 R20, desc[UR8][R8.64+0xc] ;  /* 0x00000c0808147981 */ /* 0x000e24000c1e1500 */
[----:B------:R-:W-:Y:S01]  /*1990*/  FFMA.FTZ R26, R25, R25, R26 ;  /* 0x00000019191a7223 */ /* 0x000fe2000001001a */
[----:B-----5:R-:W-:-:S05]  /*19a0*/  SHF.L.U32 R25, R14, 0x10, RZ ;  /* 0x000000100e197819 */ /* 0x020fca00000006ff */
[----:B------:R-:W-:Y:S01]  /*19b0*/  FFMA.FTZ R26, R25, R25, R26 ;  /* 0x00000019191a7223 */ /* 0x000fe2000001001a */
[----:B------:R-:W-:Y:S02]  /*19c0*/  IMAD.U32 R25, R15, 0x10000, RZ ;  /* 0x000100000f197824 */ /* 0x000fe400078e00ff */
[----:B------:R-:W-:-:S04]  /*19d0*/  IMAD.WIDE.U32 R14, R19, 0x10, R6 ;  /* 0x00000010130e7825 */ /* 0x000fc800078e0006 */
[----:B------:R-:W-:Y:S02]  /*19e0*/  FFMA.FTZ R26, R25, R25, R26 ;  /* 0x00000019191a7223 */ /* 0x000fe4000001001a */
[----:B------:R-:W3:Y:S01]  /*19f0*/  LDG.E.U16 R25, desc[UR8][R14.64] ;  /* 0x000000080e197981 */ /* 0x000ee2000c1e1500 */
[----:B------:R-:W-:-:S03]  /*1a00*/  SHF.L.U32 R27, R18, 0x10, RZ ;  /* 0x00000010121b7819 */ /* 0x000fc600000006ff */
[----:B------:R-:W5:Y:S02]  /*1a10*/  LDG.E.U16 R18, desc[UR8][R14.64+0x2] ;  /* 0x000002080e127981 */ /* 0x000f64000c1e1500 */
[----:B------:R-:W-:Y:S02]  /*1a20*/  FFMA.FTZ R26, R27, R27, R26 ;  /* 0x0000001b1b1a7223 */ /* 0x000fe4000001001a */
[----:B------:R-:W5:Y:S01]  /*1a30*/  LDG.E.U16 R8, desc[UR8][R14.64+0x4] ;  /* 0x000004080e087981 */ /* 0x000f62000c1e1500 */
[----:B--2---:R-:W-:-:S03]  /*1a40*/  IMAD.U32 R27, R16, 0x10000, RZ ;  /* 0x00010000101b7824 */ /* 0x004fc600078e00ff */
[----:B------:R-:W2:Y:S01]  /*1a50*/  LDG.E.U16 R16, desc[UR8][R14.64+0x8] ;  /* 0x000008080e107981 */ /* 0x000ea2000c1e1500 */
[----:B------:R-:W-:Y:S01]  /*1a60*/  FFMA.FTZ R26, R27, R27, R26 ;  /* 0x0000001b1b1a7223 */ /* 0x000fe2000001001a */
[----:B0-----:R-:W-:Y:S02]  /*1a70*/  SHF.L.U32 R9, R20, 0x10, RZ ;  /* 0x0000001014097819 */ /* 0x001fe400000006ff */
[----:B------:R-:W2:Y:S03]  /*1a80*/  LDG.E.U16 R20, desc[UR8][R14.64+0xa] ;  /* 0x00000a080e147981 */ /* 0x000ea6000c1e1500 */
[----:B------:R-:W-:Y:S01]  /*1a90*/  FFMA.FTZ R26, R9, R9, R26 ;  /* 0x00000009091a7223 */ /* 0x000fe2000001001a */
[----:B----4-:R-:W-:Y:S02]  /*1aa0*/  IMAD.U32 R9, R24, 0x10000, RZ ;  /* 0x0001000018097824 */ /* 0x010fe400078e00ff */
[----:B------:R-:W4:Y:S02]  /*1ab0*/  LDG.E.U16 R24, desc[UR8][R14.64+0xe] ;  /* 0x00000e080e187981 */ /* 0x000f24000c1e1500 */
[----:B------:R-:W-:-:S02]  /*1ac0*/  FFMA.FTZ R26, R9, R9, R26 ;  /* 0x00000009091a7223 */ /* 0x000fc4000001001a */
[----:B------:R-:W4:Y:S01]  /*1ad0*/  LDG.E.U16 R9, desc[UR8][R14.64+0x6] ;  /* 0x000006080e097981 */ /* 0x000f22000c1e1500 */
[----:B---3--:R-:W-:-:S05]  /*1ae0*/  SHF.L.U32 R25, R25, 0x10, RZ ;  /* 0x0000001019197819 */ /* 0x008fca00000006ff */
[----:B------:R-:W-:Y:S01]  /*1af0*/  FFMA.FTZ R26, R25, R25, R26 ;  /* 0x00000019191a7223 */ /* 0x000fe2000001001a */
[----:B-----5:R-:W-:Y:S02]  /*1b00*/  IMAD.U32 R25, R18, 0x10000, RZ ;  /* 0x0001000012197824 */ /* 0x020fe400078e00ff */
[----:B------:R-:W3:Y:S02]  /*1b10*/  LDG.E.U16 R18, desc[UR8][R14.64+0xc] ;  /* 0x00000c080e127981 */ /* 0x000ee4000c1e1500 */
[----:B------:R-:W-:Y:S01]  /*1b20*/  FFMA.FTZ R26, R25, R25, R26 ;  /* 0x00000019191a7223 */ /* 0x000fe2000001001a */
[----:B------:R-:W-:Y:S02]  /*1b30*/  SHF.L.U32 R25, R8, 0x10, RZ ;  /* 0x0000001008197819 */ /* 0x000fe400000006ff */
[----:B------:R-:W-:-:S03]  /*1b40*/  IADD3 R13, PT, PT, R2, R13, R2 ;  /* 0x0000000d020d7210 */ /* 0x000fc60007ffe002 */
[----:B------:R-:W-:Y:S01]  /*1b50*/  FFMA.FTZ R26, R25, R25, R26 ;  /* 0x00000019191a7223 */ /* 0x000fe2000001001a */
[----:B------:R-:W-:-:S04]  /*1b60*/  IADD3 R13, PT, PT, R2, R13, R2 ;  /* 0x0000000d020d7210 */ /* 0x000fc80007ffe002 */
[----:B------:R-:W-:Y:S01]  /*1b70*/  ISETP.GE.AND P0, PT, R13, R12, PT ;  /* 0x0000000c0d00720c */ /* 0x000fe20003f06270 */
[C---:B------:R-:W-:Y:S01]  /*1b80*/  IMAD R17, R2.reuse, 0x4, R17 ;  /* 0x0000000402117824 */ /* 0x040fe200078e0211 */
[C---:B------:R-:W-:Y:S02]  /*1b90*/  LEA R21, R2.reuse, R21, 0x2 ;  /* 0x0000001502157211 */ /* 0x040fe400078e10ff */
[----:B------:R-:W-:Y:S02]  /*1ba0*/  LEA R19, R2, R19, 0x2 ;  /* 0x0000001302137211 */ /* 0x000fe400078e10ff */
[----:B--2---:R-:W-:Y:S01]  /*1bb0*/  SHF.L.U32 R25, R16, 0x10, RZ ;  /* 0x0000001010197819 */ /* 0x004fe200000006ff */
[----:B----4-:R-:W-:-:S04]  /*1bc0*/  IMAD.U32 R9, R9, 0x10000, RZ ;  /* 0x0001000009097824 */ /* 0x010fc800078e00ff */
[----:B------:R-:W-:Y:S01]  /*1bd0*/  FFMA.FTZ R26, R9, R9, R26 ;  /* 0x00000009091a7223 */ /* 0x000fe2000001001a */
[----:B------:R-:W-:-:S03]  /*1be0*/  IMAD.U32 R9, R20, 0x10000, RZ ;  /* 0x0001000014097824 */ /* 0x000fc600078e00ff */
[----:B------:R-:W-:Y:S01]  /*1bf0*/  FFMA.FTZ R26, R25, R25, R26 ;  /* 0x00000019191a7223 */ /* 0x000fe2000001001a */
[----:B---3--:R-:W-:-:S03]  /*1c00*/  SHF.L.U32 R25, R18, 0x10, RZ ;  /* 0x0000001012197819 */ /* 0x008fc600000006ff */
[----:B------:R-:W-:Y:S01]  /*1c10*/  FFMA.FTZ R26, R9, R9, R26 ;  /* 0x00000009091a7223 */ /* 0x000fe2000001001a */
[----:B------:R-:W-:-:S03]  /*1c20*/  IMAD.U32 R9, R24, 0x10000, RZ ;  /* 0x0001000018097824 */ /* 0x000fc600078e00ff */
[----:B------:R-:W-:-:S04]  /*1c30*/  FFMA.FTZ R26, R25, R25, R26 ;  /* 0x00000019191a7223 */ /* 0x000fc8000001001a */
[----:B------:R-:W-:Y:S01]  /*1c40*/  FFMA.FTZ R16, R9, R9, R26 ;  /* 0x0000000909107223 */ /* 0x000fe2000001001a */
[----:B------:R-:W-:Y:S06]  /*1c50*/  @!P0 BRA `(.L_x_618) ;  /* 0xfffffff800548947 */ /* 0x000fec000383ffff */
.L_x_614:
[----:B------:R-:W-:Y:S05]  /*1c60*/  BSYNC.RECONVERGENT B1 ;  /* 0x0000000000017941 */ /* 0x000fea0003800200 */
.L_x_613:
        /* <DEDUP_REMOVED lines=38> */
.L_x_621:
        /* <DEDUP_REMOVED lines=8> */
.L_x_620:
[----:B------:R-:W-:Y:S05]  /*1f50*/  BSYNC.RECONVERGENT B1 ;  /* 0x0000000000017941 */ /* 0x000fea0003800200 */
.L_x_619:
[----:B------:R-:W-:Y:S05]  /*1f60*/  @!P1 BRA `(.L_x_604) ;  /* 0x00000000005c9947 */ /* 0x000fea0003800000 */
[----:B------:R-:W-:-:S07]  /*1f70*/  SHF.L.U32 R11, R2, 0x1, RZ ;  /* 0x00000001020b7819 */ /* 0x000fce00000006ff */
.L_x_622:
        /* <DEDUP_REMOVED lines=22> */
.L_x_604:
[----:B------:R-:W-:Y:S05]  /*20e0*/  BSYNC.RECONVERGENT B0 ;  /* 0x0000000000007941 */ /* 0x000fea0003800200 */
.L_x_602:
        /* <DEDUP_REMOVED lines=29> */
[----:B------:R-:W-:-:S05]  /*22c0*/  IMAD.U32 R20, RZ, RZ, UR4 ;  /* 0x00000004ff147e24 */ /* 0x000fca000f8e00ff */
        /* <DEDUP_REMOVED lines=41> */
.L_x_624:
        /* <DEDUP_REMOVED lines=60> */
[----:B------:R-:W-:-:S05]  /*2920*/  ISETP.GT.U32.AND P0, PT, R2, 0x1a0, PT ;  /* 0x000001a00200780c */ /* 0x000fca0003f04070 */
[----:B------:R-:W-:Y:S01]  /*2930*/  @P3 FADD.FTZ R21, R21, R19 ;  /* 0x0000001315153221 */ /* 0x000fe20000010000 */
[C---:B------:R-:W-:Y:S01]  /*2940*/  ISETP.GT.U32.AND P3, PT, R2.reuse, 0x1c0, PT ;  /* 0x000001c00200780c */ /* 0x040fe20003f64070 */
        /* <DEDUP_REMOVED lines=41> */
.L_x_626:
[----:B------:R-:W-:Y:S01]  /*2be0*/  I2FP.F32.S32 R4, R0 ;  /* 0x0000000000047245 */ /* 0x000fe20000201400 */
[----:B------:R-:W0:Y:S05]  /*2bf0*/  LDCU UR4, c[0x0][0x3c0] ;  /* 0x00007800ff0477ac */ /* 0x000e2a0008000800 */
[----:B------:R-:W0:Y:S02]  /*2c00*/  MUFU.RCP R4, R4 ;  /* 0x0000000400047308 */ /* 0x000e240000001000 */
[----:B0-----:R-:W-:-:S06]  /*2c10*/  FFMA.FTZ R21, R4, R21, UR4 ;  /* 0x0000000404157e23 */ /* 0x001fcc0008010015 */
[----:B------:R-:W0:Y:S02]  /*2c20*/  MUFU.RSQ R21, R21 ;  /* 0x0000001500157308 */ /* 0x000e240000001400 */
[----:B0-----:R2:W-:Y:S02]  /*2c30*/  STS [R20], R21 ;  /* 0x0000001514007388 */ /* 0x0015e40000000800 */
.L_x_625:
[----:B------:R-:W-:Y:S05]  /*2c40*/  BSYNC.RECONVERGENT B0 ;  /* 0x0000000000007941 */ /* 0x000fea0003800200 */
.L_x_623:
        /* <DEDUP_REMOVED lines=19> */
[----:B0-----:R-:W-:-:S02]  /*2d80*/  VIADD R6, R8, 0xffffffe ;  /* 0x0ffffffe08067836 */ /* 0x001fc40000000000 */
[----:B---3--:R-:W-:-:S04]  /*2d90*/  IMAD.WIDE.U32 R24, R5, 0x2, R24 ;  /* 0x0000000205187825 */ /* 0x008fc800078e0018 */
[----:B------:R0:W1:Y:S02]  /*2da0*/  F2I.FTZ.U32.TRUNC.NTZ R7, R6 ;  /* 0x0000000600077305 */ /* 0x000064000021f000 */
[----:B0-----:R-:W-:Y:S01]  /*2db0*/  IMAD.MOV.U32 R6, RZ, RZ, RZ ;  /* 0x000000ffff067224 */ /* 0x001fe200078e00ff */
        /* <DEDUP_REMOVED lines=25> */
.L_x_629:
[----:B-1----:R-:W-:-:S04]  /*2f50*/  IADD3 R8, P1, PT, R6, R22, RZ ;  /* 0x0000001606087210 */ /* 0x002fc80007f3e0ff */
[----:B------:R-:W-:-:S06]  /*2f60*/  IADD3.X R9, PT, PT, R7, R23, RZ, P1, !PT ;  /* 0x0000001707097210 */ /* 0x000fcc0000ffe4ff */
[----:B------:R-:W3:Y:S01]  /*2f70*/  LDG.E.128 R8, desc[UR8][R8.64] ;  /* 0x0000000808087981 */ /* 0x000ee2000c1e1d00 */
[----:B------:R-:W-:-:S04]  /*2f80*/  IADD3 R12, P1, PT, R6, UR4, RZ ;  /* 0x00000004060c7c10 */ /* 0x000fc8000ff3e0ff */
[----:B------:R-:W-:-:S06]  /*2f90*/  IADD3.X R13, PT, PT, R7, UR5, RZ, P1, !PT ;  /* 0x00000005070d7c10 */ /* 0x000fcc0008ffe4ff */
[----:B------:R-:W4:Y:S01]  /*2fa0*/  LDG.E.128.CONSTANT R12, desc[UR8][R12.64] ;  /* 0x000000080c0c7981 */ /* 0x000f22000c1e9d00 */
[----:B------:R-:W-:Y:S01]  /*2fb0*/  IADD3 R5, PT, PT, R5, 0x1, RZ ;  /* 0x0000000105057810 */ /* 0x000fe20007ffe0ff */
[----:B---3--:R-:W-:Y:S01]  /*2fc0*/  IMAD.U32 R17, R11, 0x10000, RZ ;  /* 0x000100000b117824 */ /* 0x008fe200078e00ff */
[----:B------:R-:W-:Y:S01]  /*2fd0*/  SHF.L.U32 R19, R9, 0x10, RZ ;  /* 0x0000001009137819 */ /* 0x000fe200000006ff */
[----:B--2---:R-:W-:Y:S01]  /*2fe0*/  IMAD.U32 R21, R8, 0x10000, RZ ;  /* 0x0001000008157824 */ /* 0x004fe200078e00ff */
[----:B------:R-:W-:Y:S01]  /*2ff0*/  PRMT R11, R11, 0x7632, R11 ;  /* 0x000076320b0b7816 */ /* 0x000fe2000000000b */
[----:B0-----:R-:W-:Y:S01]  /*3000*/  FMUL.FTZ R16, R0, R17 ;  /* 0x0000001100107220 */ /* 0x001fe20000410000 */
[----:B------:R-:W-:Y:S01]  /*3010*/  SHF.L.U32 R17, R10, 0x10, RZ ;  /* 0x000000100a117819 */ /* 0x000fe200000006ff */
[C---:B------:R-:W-:Y:S01]  /*3020*/  FMUL.FTZ R19, R0.reuse, R19 ;  /* 0x0000001300137220 */ /* 0x040fe20000410000 */
[----:B------:R-:W-:Y:S01]  /*3030*/  FMUL.FTZ R18, R0, R21 ;  /* 0x0000001500127220 */ /* 0x000fe20000410000 */
[----:B------:R-:W-:Y:S01]  /*3040*/  PRMT R10, R10, 0x7632, R10 ;  /* 0x000076320a0a7816 */ /* 0x000fe2000000000a */
[----:B------:R-:W-:Y:S01]  /*3050*/  IMAD.U32 R27, R11, 0x10000, RZ ;  /* 0x000100000b1b7824 */ /* 0x000fe200078e00ff */
[----:B------:R-:W0:Y:S01]  /*3060*/  F2F.BF16.F32 R16, R16 ;  /* 0x0000001000107304 */ /* 0x000e220000202000 */
[----:B------:R-:W-:Y:S01]  /*3070*/  FMUL.FTZ R17, R0, R17 ;  /* 0x0000001100117220 */ /* 0x000fe20000410000 */
[----:B----4-:R-:W-:-:S02]  /*3080*/  SHF.L.U32 R21, R15, 0x10, RZ ;  /* 0x000000100f157819 */ /* 0x010fc400000006ff */
[----:B------:R-:W-:Y:S02]  /*3090*/  PRMT R9, R9, 0x7632, R9 ;  /* 0x0000763209097816 */ /* 0x000fe40000000009 */
[----:B------:R-:W-:Y:S02]  /*30a0*/  PRMT R8, R8, 0x7632, R8 ;  /* 0x0000763208087816 */ /* 0x000fe40000000008 */
[----:B------:R-:W1:Y:S01]  /*30b0*/  F2F.BF16.F32 R17, R17 ;  /* 0x0000001100117304 */ /* 0x000e620000202000 */
[----:B------:R-:W-:-:S05]  /*30c0*/  SHF.L.U32 R9, R9, 0x10, RZ ;  /* 0x0000001009097819 */ /* 0x000fca00000006ff */
[----:B------:R-:W-:Y:S01]  /*30d0*/  FMUL.FTZ R26, R0, R9 ;  /* 0x00000009001a7220 */ /* 0x000fe20000410000 */
[----:B0-----:R-:W-:Y:S01]  /*30e0*/  SHF.L.U32 R20, R16, 0x10, RZ ;  /* 0x0000001010147819 */ /* 0x001fe200000006ff */
[----:B------:R-:W0:Y:S01]  /*30f0*/  F2F.BF16.F32 R19, R19 ;  /* 0x0000001300137304 */ /* 0x000e220000202000 */
[----:B------:R-:W-:-:S03]  /*3100*/  FMUL.FTZ R16, R0, R27 ;  /* 0x0000001b00107220 */ /* 0x000fc60000410000 */
[----:B------:R-:W-:Y:S01]  /*3110*/  FMUL.FTZ R11, R20, R21 ;  /* 0x00000015140b7220 */ /* 0x000fe20000410000 */
[----:B------:R-:W-:Y:S02]  /*3120*/  SHF.L.U32 R21, R10, 0x10, RZ ;  /* 0x000000100a157819 */ /* 0x000fe400000006ff */
[----:B-1----:R-:W-:Y:S01]  /*3130*/  SHF.L.U32 R10, R17, 0x10, RZ ;  /* 0x00000010110a7819 */ /* 0x002fe200000006ff */
[----:B------:R-:W1:Y:S01]  /*3140*/  F2F.BF16.F32 R18, R18 ;  /* 0x0000001200127304 */ /* 0x000e620000202000 */
[----:B------:R-:W-:Y:S02]  /*3150*/  IMAD.U32 R17, R14, 0x10000, RZ ;  /* 0x000100000e117824 */ /* 0x000fe400078e00ff */
[----:B------:R-:W-:Y:S01]  /*3160*/  FMUL.FTZ R27, R0, R21 ;  /* 0x00000015001b7220 */ /* 0x000fe20000410000 */
[----:B------:R-:W-:Y:S02]  /*3170*/  SHF.L.U32 R21, R8, 0x10, RZ ;  /* 0x0000001008157819 */ /* 0x000fe400000006ff */
[----:B------:R-:W-:Y:S01]  /*3180*/  SHF.L.U32 R8, R13, 0x10, RZ ;  /* 0x000000100d087819 */ /* 0x000fe200000006ff */
[----:B------:R-:W-:Y:S01]  /*3190*/  FMUL.FTZ R10, R10, R17 ;  /* 0x000000110a0a7220 */ /* 0x000fe20000410000 */
[----:B0-----:R-:W-:-:S02]  /*31a0*/  IMAD.U32 R9, R19, 0x10000, RZ ;  /* 0x0001000013097824 */ /* 0x001fc400078e00ff */
[----:B------:R-:W-:Y:S01]  /*31b0*/  FMUL.FTZ R20, R0, R21 ;  /* 0x0000001500147220 */ /* 0x000fe20000410000 */
[----:B------:R-:W0:Y:S01]  /*31c0*/  F2F.BF16.F32 R16, R16 ;  /* 0x0000001000107304 */ /* 0x000e220000202000 */
[----:B------:R-:W-:Y:S02]  /*31d0*/  IMAD.U32 R21, R12, 0x10000, RZ ;  /* 0x000100000c157824 */ /* 0x000fe400078e00ff */
[----:B------:R-:W-:Y:S01]  /*31e0*/  FMUL.FTZ R9, R9, R8 ;  /* 0x0000000809097220 */ /* 0x000fe20000410000 */
[----:B------:R-:W-:Y:S02]  /*31f0*/  PRMT R12, R15, 0x7632, R12 ;  /* 0x000076320f0c7816 */ /* 0x000fe4000000000c */
[----:B------:R-:W-:Y:S02]  /*3200*/  PRMT R15, R14, 0x7632, R15 ;  /* 0x000076320e0f7816 */ /* 0x000fe4000000000f */
[----:B-1----:R-:W-:Y:S01]  /*3210*/  SHF.L.U32 R8, R18, 0x10, RZ ;  /* 0x0000001012087819 */ /* 0x002fe200000006ff */
[----:B------:R-:W1:Y:S01]  /*3220*/  F2F.BF16.F32 R17, R27 ;  /* 0x0000001b00117304 */ /* 0x000e620000202000 */
[----:B------:R-:W-:-:S02]  /*3230*/  PRMT R14, R13, 0x7632, R14 ;  /* 0x000076320d0e7816 */ /* 0x000fc4000000000e */
[----:B------:R-:W-:Y:S01]  /*3240*/  PRMT R13, R12, 0x7632, R13 ;  /* 0x000076320c0d7816 */ /* 0x000fe2000000000d */
[----:B------:R-:W-:Y:S01]  /*3250*/  FMUL.FTZ R8, R8, R21 ;  /* 0x0000001508087220 */ /* 0x000fe20000410000 */
[----:B------:R-:W-:Y:S01]  /*3260*/  SHF.L.U32 R12, R12, 0x10, RZ ;  /* 0x000000100c0c7819 */ /* 0x000fe200000006ff */
[----:B------:R-:W-:Y:S01]  /*3270*/  IMAD.U32 R14, R14, 0x10000, RZ ;  /* 0x000100000e0e7824 */ /* 0x000fe200078e00ff */
[----:B------:R-:W-:Y:S01]  /*3280*/  SHF.L.U32 R15, R15, 0x10, RZ ;  /* 0x000000100f0f7819 */ /* 0x000fe200000006ff */
[----:B------:R-:W2:Y:S01]  /*3290*/  F2F.BF16.F32 R19, R26 ;  /* 0x0000001a00137304 */ /* 0x000ea20000202000 */
[----:B0-----:R-:W-:Y:S02]  /*32a0*/  SHF.L.U32 R21, R16, 0x10, RZ ;  /* 0x0000001010157819 */ /* 0x001fe400000006ff */
[----:B------:R-:W-:Y:S01]  /*32b0*/  SHF.L.U32 R13, R13, 0x10, RZ ;  /* 0x000000100d0d7819 */ /* 0x000fe200000006ff */
[----:B-1----:R-:W-:-:S04]  /*32c0*/  IMAD.U32 R16, R17, 0x10000, RZ ;  /* 0x0001000011107824 */ /* 0x002fc800078e00ff */
[----:B------:R0:W1:Y:S01]  /*32d0*/  F2F.BF16.F32 R18, R20 ;  /* 0x0000001400127304 */ /* 0x0000620000202000 */
[----:B------:R-:W-:Y:S01]  /*32e0*/  FMUL.FTZ R17, R16, R15 ;  /* 0x0000000f10117220 */ /* 0x000fe20000410000 */
[----:B--2---:R-:W-:Y:S01]  /*32f0*/  SHF.L.U32 R19, R19, 0x10, RZ ;  /* 0x0000001013137819 */ /* 0x004fe200000006ff */
[----:B0-----:R-:W-:Y:S01]  /*3300*/  FMUL.FTZ R20, R21, R12 ;  /* 0x0000000c15147220 */ /* 0x001fe20000410000 */
[----:B------:R-:W-:-:S03]  /*3310*/  IADD3 R12, P1, PT, R24, R6, RZ ;  /* 0x00000006180c7210 */ /* 0x000fc60007f3e0ff */
[----:B------:R-:W-:Y:S01]  /*3320*/  FMUL.FTZ R14, R19, R14 ;  /* 0x0000000e130e7220 */ /* 0x000fe20000410000 */
[----:B------:R-:W-:Y:S02]  /*3330*/  F2FP.BF16.F32.PACK_AB R10, R17, R10 ;  /* 0x0000000a110a723e */ /* 0x000fe400000010ff */
[----:B-1----:R-:W-:Y:S02]  /*3340*/  SHF.L.U32 R18, R18, 0x10, RZ ;  /* 0x0000001012127819 */ /* 0x002fe400000006ff */
[----:B------:R-:W-:Y:S02]  /*3350*/  F2FP.BF16.F32.PACK_AB R11, R20, R11 ;  /* 0x0000000b140b723e */ /* 0x000fe400000010ff */
[----:B------:R-:W-:Y:S01]  /*3360*/  F2FP.BF16.F32.PACK_AB R9, R14, R9 ;  /* 0x000000090e09723e */ /* 0x000fe200000010ff */
[----:B------:R-:W-:Y:S01]  /*3370*/  FMUL.FTZ R15, R18, R13 ;  /* 0x0000000d120f7220 */ /* 0x000fe20000410000 */
[--C-:B------:R-:W-:Y:S01]  /*3380*/  IMAD.X R13, R25, 0x1, R7.reuse, P1 ;  /* 0x00000001190d7824 */ /* 0x100fe200008e0607 */
[----:B------:R-:W-:Y:S01]  /*3390*/  ISETP.NE.AND P1, PT, R5, RZ, PT ;  /* 0x000000ff0500720c */ /* 0x000fe20003f25270 */
[----:B------:R-:W-:-:S02]  /*33a0*/  IMAD.WIDE.U32 R6, R2, 0x10, R6 ;  /* 0x0000001002067825 */ /* 0x000fc400078e0006 */
[----:B------:R-:W-:-:S05]  /*33b0*/  F2FP.BF16.F32.PACK_AB R8, R15, R8 ;  /* 0x000000080f08723e */ /* 0x000fca00000010ff */
[----:B------:R1:W-:Y:S05]  /*33c0*/  STG.E.128 desc[UR8][R12.64], R8 ;  /* 0x000000080c007986 */ /* 0x0003ea000c101d08 */
[----:B------:R-:W-:Y:S05]  /*33d0*/  @P1 BRA `(.L_x_629) ;  /* 0xfffffff800dc1947 */ /* 0x000fea000383ffff */
.L_x_628:
[----:B------:R-:W-:Y:S05]  /*33e0*/  BSYNC.RECONVERGENT B0 ;  /* 0x0000000000007941 */ /* 0x000fea0003800200 */
.L_x_627:
[----:B------:R-:W-:Y:S05]  /*33f0*/  @!P0 EXIT ;  /* 0x000000000000894d */ /* 0x000fea0003800000 */
[C---:B--2---:R-:W-:Y:S01]  /*3400*/  LEA R21, R2.reuse, R3, 0x1 ;  /* 0x0000000302157211 */ /* 0x044fe200078e08ff */
[----:B------:R-:W-:Y:S02]  /*3410*/  IMAD R7, R2, 0x3, R3 ;  /* 0x0000000302077824 */ /* 0x000fe400078e0203 */
[----:B------:R-:W-:-:S07]  /*3420*/  IMAD.IADD R5, R3, 0x1, R2 ;  /* 0x0000000103057824 */ /* 0x000fce00078e0202 */
.L_x_630:
[C---:B-12---:R-:W-:Y:S01]  /*3430*/  IMAD.WIDE.U32 R8, R3.reuse, 0x10, R22 ;  /* 0x0000001003087825 */ /* 0x046fe200078e0016 */
[----:B------:R-:W1:Y:S05]  /*3440*/  LDC.64 R26, c[0x0][0x3b8] ;  /* 0x0000ee00ff1a7b82 */ /* 0x000e6a0000000a00 */
[----:B------:R-:W2:Y:S01]  /*3450*/  LDG.E.128 R8, desc[UR8][R8.64] ;  /* 0x0000000808087981 */ /* 0x000ea2000c1e1d00 */
[----:B-1----:R-:W-:-:S06]  /*3460*/  IMAD.WIDE.U32 R12, R3, 0x10, R26 ;  /* 0x00000010030c7825 */ /* 0x002fcc00078e001a */
[----:B------:R-:W3:Y:S01]  /*3470*/  LDG.E.128.CONSTANT R12, desc[UR8][R12.64] ;  /* 0x000000080c0c7981 */ /* 0x000ee2000c1e9d00 */
[----:B--2---:R-:W-:Y:S01]  /*3480*/  SHF.L.U32 R17, R11, 0x10, RZ ;  /* 0x000000100b117819 */ /* 0x004fe200000006ff */
[----:B------:R-:W-:Y:S01]  /*3490*/  IMAD.U32 R19, R9, 0x10000, RZ ;  /* 0x0001000009137824 */ /* 0x000fe200078e00ff */
[----:B------:R-:W-:Y:S02]  /*34a0*/  PRMT R11, R11, 0x7632, R11 ;  /* 0x000076320b0b7816 */ /* 0x000fe4000000000b */
[----:B------:R-:W-:Y:S01]  /*34b0*/  PRMT R9, R9, 0x7632, R9 ;  /* 0x0000763209097816 */ /* 0x000fe20000000009 */
[----:B0-----:R-:W-:Y:S01]  /*34c0*/  FMUL.FTZ R6, R0, R17 ;  /* 0x0000001100067220 */ /* 0x001fe20000410000 */
[----:B------:R-:W-:Y:S01]  /*34d0*/  SHF.L.U32 R17, R10, 0x10, RZ ;  /* 0x000000100a117819 */ /* 0x000fe200000006ff */
[----:B------:R-:W-:Y:S01]  /*34e0*/  FMUL.FTZ R16, R0, R19 ;  /* 0x0000001300107220 */ /* 0x000fe20000410000 */
[----:B------:R-:W-:Y:S02]  /*34f0*/  SHF.L.U32 R19, R8, 0x10, RZ ;  /* 0x0000001008137819 */ /* 0x000fe400000006ff */
[----:B------:R-:W-:Y:S01]  /*3500*/  SHF.L.U32 R11, R11, 0x10, RZ ;  /* 0x000000100b0b7819 */ /* 0x000fe200000006ff */
[----:B------:R-:W0:Y:S01]  /*3510*/  F2F.BF16.F32 R6, R6 ;  /* 0x0000000600067304 */ /* 0x000e220000202000 */
[C---:B------:R-:W-:Y:S01]  /*3520*/  FMUL.FTZ R17, R0.reuse, R17 ;  /* 0x0000001100117220 */ /* 0x040fe20000410000 */
[----:B------:R-:W-:Y:S01]  /*3530*/  FMUL.FTZ R18, R0, R19 ;  /* 0x0000001300127220 */ /* 0x000fe20000410000 */
[----:B------:R-:W-:Y:S01]  /*3540*/  PRMT R10, R10, 0x7632, R10 ;  /* 0x000076320a0a7816 */ /* 0x000fe2000000000a */
[----:B------:R-:W-:Y:S01]  /*3550*/  FMUL.FTZ R28, R0, R11 ;  /* 0x0000000b001c7220 */ /* 0x000fe20000410000 */
[----:B------:R-:W-:-:S03]  /*3560*/  PRMT R11, R8, 0x7632, R11 ;  /* 0x00007632080b7816 */ /* 0x000fc6000000000b */
[----:B------:R-:W1:Y:S02]  /*3570*/  F2F.BF16.F32 R17, R17 ;  /* 0x0000001100117304 */ /* 0x000e640000202000 */
[----:B------:R-:W-:Y:S02]  /*3580*/  IMAD.U32 R11, R11, 0x10000, RZ ;  /* 0x000100000b0b7824 */ /* 0x000fe400078e00ff */
[----:B---3--:R-:W-:Y:S01]  /*3590*/  IMAD.U32 R20, R15, 0x10000, RZ ;  /* 0x000100000f147824 */ /* 0x008fe200078e00ff */
[----:B0-----:R-:W-:-:S03]  /*35a0*/  SHF.L.U32 R19, R6, 0x10, RZ ;  /* 0x0000001006137819 */ /* 0x001fc600000006ff */
[----:B------:R-:W0:Y:S01]  /*35b0*/  F2F.BF16.F32 R16, R16 ;  /* 0x0000001000107304 */ /* 0x000e220000202000 */
[----:B------:R-:W-:Y:S01]  /*35c0*/  SHF.L.U32 R29, R14, 0x10, RZ ;  /* 0x000000100e1d7819 */ /* 0x000fe200000006ff */
[----:B------:R-:W-:Y:S01]  /*35d0*/  FMUL.FTZ R19, R19, R20 ;  /* 0x0000001413137220 */ /* 0x000fe20000410000 */
[----:B------:R-:W-:Y:S01]  /*35e0*/  SHF.L.U32 R20, R10, 0x10, RZ ;  /* 0x000000100a147819 */ /* 0x000fe200000006ff */
[----:B-1----:R-:W-:-:S04]  /*35f0*/  IMAD.U32 R10, R17, 0x10000, RZ ;  /* 0x00010000110a7824 */ /* 0x002fc800078e00ff */
[----:B------:R1:W2:Y:S01]  /*3600*/  F2F.BF16.F32 R6, R18 ;  /* 0x0000001200067304 */ /* 0x0002a20000202000 */
[----:B------:R-:W-:Y:S02]  /*3610*/  SHF.L.U32 R17, R9, 0x10, RZ ;  /* 0x0000001009117819 */ /* 0x000fe400000006ff */
[----:B0-----:R-:W-:-:S05]  /*3620*/  SHF.L.U32 R16, R16, 0x10, RZ ;  /* 0x0000001010107819 */ /* 0x001fca00000006ff */
[----:B------:R0:W3:Y:S01]  /*3630*/  F2F.BF16.F32 R8, R28 ;  /* 0x0000001c00087304 */ /* 0x0000e20000202000 */
[----:B-1----:R-:W-:Y:S01]  /*3640*/  FMUL.FTZ R18, R10, R29 ;  /* 0x0000001d0a127220 */ /* 0x002fe20000410000 */
[----:B------:R-:W-:Y:S01]  /*3650*/  FMUL.FTZ R10, R0, R17 ;  /* 0x00000011000a7220 */ /* 0x000fe20000410000 */
[----:B------:R-:W-:-:S05]  /*3660*/  SHF.L.U32 R17, R13, 0x10, RZ ;  /* 0x000000100d117819 */ /* 0x000fca00000006ff */
[----:B------:R-:W-:Y:S01]  /*3670*/  FMUL.FTZ R17, R16, R17 ;  /* 0x0000001110117220 */ /* 0x000fe20000410000 */
[C---:B0-----:R-:W-:Y:S01]  /*3680*/  FMUL.FTZ R28, R0.reuse, R20 ;  /* 0x00000014001c7220 */ /* 0x041fe20000410000 */
[----:B------:R-:W-:Y:S01]  /*3690*/  FMUL.FTZ R20, R0, R11 ;  /* 0x0000000b00147220 */ /* 0x000fe20000410000 */
[----:B------:R-:W-:Y:S01]  /*36a0*/  F2F.BF16.F32 R10, R10 ;  /* 0x0000000a000a7304 */ /* 0x000fe20000202000 */
[----:B--2---:R-:W-:Y:S01]  /*36b0*/  IMAD.U32 R16, R6, 0x10000, RZ ;  /* 0x0001000006107824 */ /* 0x004fe200078e00ff */
[----:B------:R-:W-:Y:S02]  /*36c0*/  SHF.L.U32 R11, R12, 0x10, RZ ;  /* 0x000000100c0b7819 */ /* 0x000fe400000006ff */
[----:B------:R-:W-:Y:S01]  /*36d0*/  PRMT R12, R14, 0x7632, R12 ;  /* 0x000076320e0c7816 */ /* 0x000fe2000000000c */
[----:B---3--:R-:W-:Y:S01]  /*36e0*/  IMAD.U32 R8, R8, 0x10000, RZ ;  /* 0x0001000008087824 */ /* 0x008fe200078e00ff */
[----:B------:R-:W-:Y:S01]  /*36f0*/  PRMT R14, R13, 0x7632, R14 ;  /* 0x000076320d0e7816 */ /* 0x000fe2000000000e */
[----:B------:R-:W-:Y:S01]  /*3700*/  FMUL.FTZ R16, R16, R11 ;  /* 0x0000000b10107220 */ /* 0x000fe20000410000 */
[----:B------:R0:W1:Y:S01]  /*3710*/  F2F.BF16.F32 R9, R28 ;  /* 0x0000001c00097304 */ /* 0x0000620000202000 */
[----:B------:R-:W-:-:S02]  /*3720*/  PRMT R11, R15, 0x7632, R11 ;  /* 0x000076320f0b7816 */ /* 0x000fc4000000000b */
[C---:B------:R-:W-:Y:S01]  /*3730*/  PRMT R13, R12.reuse, 0x7632, R13 ;  /* 0x000076320c0d7816 */ /* 0x040fe2000000000d */
[----:B------:R-:W-:Y:S01]  /*3740*/  IMAD.U32 R12, R12, 0x10000, RZ ;  /* 0x000100000c0c7824 */ /* 0x000fe200078e00ff */
[----:B------:R-:W-:Y:S02]  /*3750*/  SHF.L.U32 R11, R11, 0x10, RZ ;  /* 0x000000100b0b7819 */ /* 0x000fe400000006ff */
[----:B------:R-:W-:Y:S01]  /*3760*/  SHF.L.U32 R14, R14, 0x10, RZ ;  /* 0x000000100e0e7819 */ /* 0x000fe200000006ff */
[----:B------:R-:W2:Y:S01]  /*3770*/  F2F.BF16.F32 R6, R20 ;  /* 0x0000001400067304 */ /* 0x000ea20000202000 */
[----:B------:R-:W-:Y:S01]  /*3780*/  SHF.L.U32 R13, R13, 0x10, RZ ;  /* 0x000000100d0d7819 */ /* 0x000fe200000006ff */
[----:B------:R-:W-:Y:S01]  /*3790*/  FMUL.FTZ R8, R8, R11 ;  /* 0x0000000b08087220 */ /* 0x000fe20000410000 */
[----:B0-----:R-:W-:Y:S01]  /*37a0*/  IMAD.WIDE.U32 R28, R3, 0x10, R24 ;  /* 0x00000010031c7825 */ /* 0x001fe200078e0018 */
[----:B-1----:R-:W-:Y:S02]  /*37b0*/  SHF.L.U32 R15, R9, 0x10, RZ ;  /* 0x00000010090f7819 */ /* 0x002fe400000006ff */
[----:B------:R-:W-:-:S02]  /*37c0*/  SHF.L.U32 R9, R10, 0x10, RZ ;  /* 0x000000100a097819 */ /* 0x000fc400000006ff */
[----:B------:R-:W-:Y:S01]  /*37d0*/  F2FP.BF16.F32.PACK_AB R19, R8, R19 ;  /* 0x000000130813723e */ /* 0x000fe200000010ff */
[----:B------:R-:W-:Y:S02]  /*37e0*/  FMUL.FTZ R15, R15, R12 ;  /* 0x0000000c0f0f7220 */ /* 0x000fe40000410000 */
[----:B------:R-:W-:Y:S01]  /*37f0*/  FMUL.FTZ R14, R9, R14 ;  /* 0x0000000e090e7220 */ /* 0x000fe20000410000 */
[----:B--2---:R-:W-:Y:S02]  /*3800*/  IMAD.U32 R6, R6, 0x10000, RZ ;  /* 0x0001000006067824 */ /* 0x004fe400078e00ff */
[----:B------:R-:W-:Y:S01]  /*3810*/  F2FP.BF16.F32.PACK_AB R18, R15, R18 ;  /* 0x000000120f12723e */ /* 0x000fe200000010ff */
[----:B------:R-:W-:-:S04]  /*3820*/  IMAD.WIDE.U32 R8, R5, 0x10, R22 ;  /* 0x0000001005087825 */ /* 0x000fc800078e0016 */
[----:B------:R-:W-:Y:S01]  /*3830*/  FMUL.FTZ R13, R6, R13 ;  /* 0x0000000d060d7220 */ /* 0x000fe20000410000 */
[----:B------:R-:W-:-:S04]  /*3840*/  F2FP.BF16.F32.PACK_AB R17, R14, R17 ;  /* 0x000000110e11723e */ /* 0x000fc800000010ff */
[----:B------:R-:W-:-:S05]  /*3850*/  F2FP.BF16.F32.PACK_AB R16, R13, R16 ;  /* 0x000000100d10723e */ /* 0x000fca00000010ff */
[----:B------:R0:W-:Y:S04]  /*3860*/  STG.E.128 desc[UR8][R28.64], R16 ;  /* 0x000000101c007986 */ /* 0x0001e8000c101d08 */
[----:B------:R-:W2:Y:S01]  /*3870*/  LDG.E.128 R8, desc[UR8][R8.64] ;  /* 0x0000000808087981 */ /* 0x000ea2000c1e1d00 */
[----:B------:R-:W-:-:S06]  /*3880*/  IMAD.WIDE.U32 R12, R5, 0x10, R26 ;  /* 0x00000010050c7825 */ /* 0x000fcc00078e001a */
[----:B------:R-:W3:Y:S01]  /*3890*/  LDG.E.128.CONSTANT R12, desc[UR8][R12.64] ;  /* 0x000000080c0c7981 */ /* 0x000ee2000c1e9d00 */
[----:B--2---:R-:W-:Y:S01]  /*38a0*/  SHF.L.U32 R6, R11, 0x10, RZ ;  /* 0x000000100b067819 */ /* 0x004fe200000006ff */
[----:B0-----:R-:W-:Y:S01]  /*38b0*/  IMAD.U32 R17, R9, 0x10000, RZ ;  /* 0x0001000009117824 */ /* 0x001fe200078e00ff */
[----:B------:R-:W-:Y:S02]  /*38c0*/  SHF.L.U32 R20, R10, 0x10, RZ ;  /* 0x000000100a147819 */ /* 0x000fe400000006ff */
[----:B------:R-:W-:Y:S01]  /*38d0*/  PRMT R11, R11, 0x7632, R11 ;  /* 0x000076320b0b7816 */ /* 0x000fe2000000000b */
[C---:B------:R-:W-:Y:S01]  /*38e0*/  FMUL.FTZ R6, R0.reuse, R6 ;  /* 0x0000000600067220 */ /* 0x040fe20000410000 */
[C---:B------:R-:W-:Y:S01]  /*38f0*/  FMUL.FTZ R16, R0.reuse, R17 ;  /* 0x0000001100107220 */ /* 0x040fe20000410000 */
[----:B------:R-:W-:Y:S01]  /*3900*/  FMUL.FTZ R20, R0, R20 ;  /* 0x0000001400147220 */ /* 0x000fe20000410000 */
[----:B------:R-:W-:Y:S01]  /*3910*/  SHF.L.U32 R17, R8, 0x10, RZ ;  /* 0x0000001008117819 */ /* 0x000fe200000006ff */
[----:B---3--:R-:W-:Y:S01]  /*3920*/  IMAD.U32 R18, R15, 0x10000, RZ ;  /* 0x000100000f127824 */ /* 0x008fe200078e00ff */
[----:B------:R-:W-:Y:S01]  /*3930*/  SHF.L.U32 R11, R11, 0x10, RZ ;  /* 0x000000100b0b7819 */ /* 0x000fe200000006ff */
[----:B------:R-:W0:Y:S01]  /*3940*/  F2F.BF16.F32 R6, R6 ;  /* 0x0000000600067304 */ /* 0x000e220000202000 */
[----:B------:R-:W-:Y:S01]  /*3950*/  PRMT R10, R10, 0x7632, R10 ;  /* 0x000076320a0a7816 */ /* 0x000fe2000000000a */
[C---:B------:R-:W-:Y:S01]  /*3960*/  FMUL.FTZ R17, R0.reuse, R17 ;  /* 0x0000001100117220 */ /* 0x040fe20000410000 */
[----:B------:R-:W-:Y:S01]  /*3970*/  PRMT R9, R9, 0x7632, R9 ;  /* 0x0000763209097816 */ /* 0x000fe20000000009 */
[----:B------:R-:W-:Y:S01]  /*3980*/  FMUL.FTZ R28, R0, R11 ;  /* 0x0000000b001c7220 */ /* 0x000fe20000410000 */
[----:B------:R-:W-:-:S02]  /*3990*/  SHF.L.U32 R10, R10, 0x10, RZ ;  /* 0x000000100a0a7819 */ /* 0x000fc400000006ff */
[----:B------:R-:W-:Y:S01]  /*39a0*/  PRMT R11, R8, 0x7632, R11 ;  /* 0x00007632080b7816 */ /* 0x000fe2000000000b */
[----:B------:R-:W1:Y:S01]  /*39b0*/  F2F.BF16.F32 R16, R16 ;  /* 0x0000001000107304 */ /* 0x000e620000202000 */
[----:B------:R-:W-:-:S03]  /*39c0*/  SHF.L.U32 R29, R14, 0x10, RZ ;  /* 0x000000100e1d7819 */ /* 0x000fc600000006ff */
[----:B------:R-:W-:Y:S01]  /*39d0*/  IMAD.U32 R11, R11, 0x10000, RZ ;  /* 0x000100000b0b7824 */ /* 0x000fe200078e00ff */
[----:B0-----:R-:W-:-:S03]  /*39e0*/  SHF.L.U32 R19, R6, 0x10, RZ ;  /* 0x0000001006137819 */ /* 0x001fc600000006ff */
[----:B------:R-:W0:Y:S02]  /*39f0*/  F2F.BF16.F32 R20, R20 ;  /* 0x0000001400147304 */ /* 0x000e240000202000 */
[----:B------:R-:W-:Y:S01]  /*3a00*/  FMUL.FTZ R19, R19, R18 ;  /* 0x0000001213137220 */ /* 0x000fe20000410000 */
[----:B-1----:R-:W-:-:S05]  /*3a10*/  SHF.L.U32 R16, R16, 0x10, RZ ;  /* 0x0000001010107819 */ /* 0x002fca00000006ff */
[----:B------:R1:W-:Y:S01]  /*3a20*/  F2F.BF16.F32 R6, R17 ;  /* 0x0000001100067304 */ /* 0x0003e20000202000 */
[----:B0-----:R-:W-:-:S07]  /*3a30*/  IMAD.U32 R18, R20, 0x10000, RZ ;  /* 0x0001000014127824 */ /* 0x001fce00078e00ff */
[----:B------:R0:W2:Y:S01]  /*3a40*/  F2F.BF16.F32 R8, R28 ;  /* 0x0000001c00087304 */ /* 0x0000a20000202000 */
[----:B-1----:R-:W-:Y:S01]  /*3a50*/  SHF.L.U32 R17, R9, 0x10, RZ ;  /* 0x0000001009117819 */ /* 0x002fe200000006ff */
[----:B------:R-:W-:Y:S01]  /*3a60*/  FMUL.FTZ R20, R0, R11 ;  /* 0x0000000b00147220 */ /* 0x000fe20000410000 */
[----:B------:R-:W-:Y:S01]  /*3a70*/  SHF.L.U32 R11, R12, 0x10, RZ ;  /* 0x000000100c0b7819 */ /* 0x000fe200000006ff */
[----:B------:R-:W-:Y:S01]  /*3a80*/  FMUL.FTZ R18, R18, R29 ;  /* 0x0000001d12127220 */ /* 0x000fe20000410000 */
[----:B------:R-:W-:Y:S02]  /*3a90*/  PRMT R12, R14, 0x7632, R12 ;  /* 0x000076320e0c7816 */ /* 0x000fe4000000000c */
[C---:B------:R-:W-:Y:S01]  /*3aa0*/  PRMT R14, R13.reuse, 0x7632, R14 ;  /* 0x000076320d0e7816 */ /* 0x040fe2000000000e */
[C---:B0-----:R-:W-:Y:S01]  /*3ab0*/  FMUL.FTZ R28, R0.reuse, R10 ;  /* 0x0000000a001c7220 */ /* 0x041fe20000410000 */
[----:B------:R-:W-:Y:S01]  /*3ac0*/  FMUL.FTZ R10, R0, R17 ;  /* 0x00000011000a7220 */ /* 0x000fe20000410000 */
[----:B------:R-:W-:-:S02]  /*3ad0*/  SHF.L.U32 R17, R13, 0x10, RZ ;  /* 0x000000100d117819 */ /* 0x000fc400000006ff */
[----:B------:R0:W1:Y:S01]  /*3ae0*/  F2F.BF16.F32 R9, R28 ;  /* 0x0000001c00097304 */ /* 0x0000620000202000 */
[----:B------:R-:W-:Y:S01]  /*3af0*/  PRMT R13, R12, 0x7632, R13 ;  /* 0x000076320c0d7816 */ /* 0x000fe2000000000d */
[----:B--2---:R-:W-:Y:S02]  /*3b00*/  IMAD.U32 R8, R8, 0x10000, RZ ;  /* 0x0001000008087824 */ /* 0x004fe400078e00ff */
[----:B------:R-:W-:Y:S01]  /*3b10*/  FMUL.FTZ R17, R16, R17 ;  /* 0x0000001110117220 */ /* 0x000fe20000410000 */
[----:B------:R-:W-:Y:S01]  /*3b20*/  IMAD.U32 R16, R6, 0x10000, RZ ;  /* 0x0001000006107824 */ /* 0x000fe200078e00ff */
[----:B------:R-:W-:Y:S01]  /*3b30*/  SHF.L.U32 R14, R14, 0x10, RZ ;  /* 0x000000100e0e7819 */ /* 0x000fe200000006ff */
[----:B------:R-:W-:Y:S01]  /*3b40*/  IMAD.U32 R12, R12, 0x10000, RZ ;  /* 0x000100000c0c7824 */ /* 0x000fe200078e00ff */
[----:B------:R-:W-:Y:S01]  /*3b50*/  SHF.L.U32 R13, R13, 0x10, RZ ;  /* 0x000000100d0d7819 */ /* 0x000fe200000006ff */
[----:B------:R-:W2:Y:S01]  /*3b60*/  F2F.BF16.F32 R10, R10 ;  /* 0x0000000a000a7304 */ /* 0x000ea20000202000 */
[----:B------:R-:W-:Y:S01]  /*3b70*/  FMUL.FTZ R16, R16, R11 ;  /* 0x0000000b10107220 */ /* 0x000fe20000410000 */
[----:B------:R-:W-:Y:S01]  /*3b80*/  PRMT R11, R15, 0x7632, R11 ;  /* 0x000076320f0b7816 */ /* 0x000fe2000000000b */
[----:B0-----:R-:W-:-:S03]  /*3b90*/  IMAD.WIDE.U32 R28, R5, 0x10, R24 ;  /* 0x00000010051c7825 */ /* 0x001fc600078e0018 */
[----:B------:R-:W-:Y:S02]  /*3ba0*/  SHF.L.U32 R11, R11, 0x10, RZ ;  /* 0x000000100b0b7819 */ /* 0x000fe400000006ff */
[----:B------:R-:W0:Y:S01]  /*3bb0*/  F2F.BF16.F32 R6, R20 ;  /* 0x0000001400067304 */ /* 0x000e220000202000 */
[----:B-1----:R-:W-:Y:S02]  /*3bc0*/  SHF.L.U32 R15, R9, 0x10, RZ ;  /* 0x00000010090f7819 */ /* 0x002fe400000006ff */
[----:B------:R-:W-:-:S03]  /*3bd0*/  FMUL.FTZ R8, R8, R11 ;  /* 0x0000000b08087220 */ /* 0x000fc60000410000 */
[----:B------:R-:W-:Y:S01]  /*3be0*/  FMUL.FTZ R15, R15, R12 ;  /* 0x0000000c0f0f7220 */ /* 0x000fe20000410000 */
[----:B--2---:R-:W-:Y:S02]  /*3bf0*/  SHF.L.U32 R9, R10, 0x10, RZ ;  /* 0x000000100a097819 */ /* 0x004fe400000006ff */
[----:B------:R-:W-:Y:S02]  /*3c00*/  F2FP.BF16.F32.PACK_AB R19, R8, R19 ;  /* 0x000000130813723e */ /* 0x000fe400000010ff */
[----:B------:R-:W-:Y:S01]  /*3c10*/  F2FP.BF16.F32.PACK_AB R18, R15, R18 ;  /* 0x000000120f12723e */ /* 0x000fe200000010ff */
[----:B------:R-:W-:Y:S01]  /*3c20*/  FMUL.FTZ R14, R9, R14 ;  /* 0x0000000e090e7220 */ /* 0x000fe20000410000 */
[----:B------:R-:W-:-:S04]  /*3c30*/  IMAD.WIDE.U32 R8, R21, 0x10, R22 ;  /* 0x0000001015087825 */ /* 0x000fc800078e0016 */
[----:B0-----:R-:W-:Y:S01]  /*3c40*/  IMAD.U32 R6, R6, 0x10000, RZ ;  /* 0x0001000006067824 */ /* 0x001fe200078e00ff */
[----:B------:R-:W-:-:S03]  /*3c50*/  F2FP.BF16.F32.PACK_AB R17, R14, R17 ;  /* 0x000000110e11723e */ /* 0x000fc600000010ff */
[----:B------:R-:W-:-:S05]  /*3c60*/  FMUL.FTZ R13, R6, R13 ;  /* 0x0000000d060d7220 */ /* 0x000fca0000410000 */
        /* <DEDUP_REMOVED lines=71> */
[C-C-:B------:R-:W-:Y:S02]  /*40e0*/  IADD3 R3, PT, PT, R2.reuse, R3, R2.reuse ;  /* 0x0000000302037210 */ /* 0x140fe40007ffe002 */
[C---:B------:R-:W-:Y:S02]  /*40f0*/  LEA R21, R2.reuse, R21, 0x2 ;  /* 0x0000001502157211 */ /* 0x040fe400078e10ff */
[C---:B------:R-:W-:Y:S02]  /*4100*/  IADD3 R3, PT, PT, R2.reuse, R3, R2 ;  /* 0x0000000302037210 */ /* 0x040fe40007ffe002 */
[----:B------:R-:W-:Y:S02]  /*4110*/  LEA R5, R2, R5, 0x2 ;  /* 0x0000000502057211 */ /* 0x000fe400078e10ff */
[----:B------:R-:W-:Y:S02]  /*4120*/  ISETP.GE.AND P0, PT, R3, R4, PT ;  /* 0x000000040300720c */ /* 0x000fe40003f06270 */
[----:B--2---:R-:W-:-:S02]  /*4130*/  SHF.L.U32 R27, R11, 0x10, RZ ;  /* 0x000000100b1b7819 */ /* 0x004fc400000006ff */
[----:B------:R-:W-:Y:S02]  /*4140*/  PRMT R11, R11, 0x7632, R11 ;  /* 0x000076320b0b7816 */ /* 0x000fe4000000000b */
[----:B------:R-:W-:Y:S01]  /*4150*/  SHF.L.U32 R6, R10, 0x10, RZ ;  /* 0x000000100a067819 */ /* 0x000fe200000006ff */
[----:B------:R-:W-:Y:S01]  /*4160*/  FMUL.FTZ R26, R0, R27 ;  /* 0x0000001b001a7220 */ /* 0x000fe20000410000 */
[----:B------:R-:W-:Y:S01]  /*4170*/  SHF.L.U32 R11, R11, 0x10, RZ ;  /* 0x000000100b0b7819 */ /* 0x000fe200000006ff */
[----:B------:R-:W-:Y:S01]  /*4180*/  IMAD.U32 R27, R9, 0x10000, RZ ;  /* 0x00010000091b7824 */ /* 0x000fe200078e00ff */
[----:B------:R-:W-:Y:S01]  /*4190*/  PRMT R10, R10, 0x7632, R10 ;  /* 0x000076320a0a7816 */ /* 0x000fe2000000000a */
[----:B------:R-:W-:Y:S01]  /*41a0*/  FMUL.FTZ R20, R0, R6 ;  /* 0x0000000600147220 */ /* 0x000fe20000410000 */
[----:B0-----:R-:W-:Y:S01]  /*41b0*/  SHF.L.U32 R19, R8, 0x10, RZ ;  /* 0x0000001008137819 */ /* 0x001fe200000006ff */
[----:B------:R-:W-:Y:S01]  /*41c0*/  FMUL.FTZ R18, R0, R11 ;  /* 0x0000000b00127220 */ /* 0x000fe20000410000 */
[----:B------:R-:W0:Y:S01]  /*41d0*/  F2F.BF16.F32 R26, R26 ;  /* 0x0000001a001a7304 */ /* 0x000e220000202000 */
[----:B------:R-:W-:-:S02]  /*41e0*/  IMAD.U32 R11, R10, 0x10000, RZ ;  /* 0x000100000a0b7824 */ /* 0x000fc400078e00ff */
[C---:B------:R-:W-:Y:S01]  /*41f0*/  FMUL.FTZ R17, R0.reuse, R27 ;  /* 0x0000001b00117220 */ /* 0x040fe20000410000 */
[----:B------:R-:W-:Y:S01]  /*4200*/  PRMT R9, R9, 0x7632, R9 ;  /* 0x0000763209097816 */ /* 0x000fe20000000009 */
[C---:B------:R-:W-:Y:S01]  /*4210*/  FMUL.FTZ R6, R0.reuse, R19 ;  /* 0x0000001300067220 */ /* 0x040fe20000410000 */
[----:B------:R-:W-:Y:S01]  /*4220*/  FMUL.FTZ R27, R0, R11 ;  /* 0x0000000b001b7220 */ /* 0x000fe20000410000 */
[----:B------:R-:W-:Y:S01]  /*4230*/  PRMT R11, R8, 0x7632, R11 ;  /* 0x00007632080b7816 */ /* 0x000fe2000000000b */
[----:B------:R-:W1:Y:S01]  /*4240*/  F2F.BF16.F32 R20, R20 ;  /* 0x0000001400147304 */ /* 0x000e620000202000 */
[----:B------:R-:W-:Y:S02]  /*4250*/  SHF.L.U32 R19, R9, 0x10, RZ ;  /* 0x0000001009137819 */ /* 0x000fe400000006ff */
[----:B------:R-:W-:Y:S02]  /*4260*/  SHF.L.U32 R9, R11, 0x10, RZ ;  /* 0x000000100b097819 */ /* 0x000fe400000006ff */
[C---:B---3--:R-:W-:Y:S01]  /*4270*/  SHF.L.U32 R29, R15.reuse, 0x10, RZ ;  /* 0x000000100f1d7819 */ /* 0x048fe200000006ff */
[----:B------:R-:W-:Y:S01]  /*4280*/  FMUL.FTZ R16, R0, R19 ;  /* 0x0000001300107220 */ /* 0x000fe20000410000 */
[----:B0-----:R-:W-:Y:S01]  /*4290*/  IMAD.U32 R26, R26, 0x10000, RZ ;  /* 0x000100001a1a7824 */ /* 0x001fe200078e00ff */
[----:B------:R-:W0:Y:S01]  /*42a0*/  F2F.BF16.F32 R17, R17 ;  /* 0x0000001100117304 */ /* 0x000e220000202000 */
[----:B------:R-:W-:-:S02]  /*42b0*/  PRMT R15, R15, 0x7632, R15 ;  /* 0x000076320f0f7816 */ /* 0x000fc4000000000f */
[----:B------:R-:W-:Y:S01]  /*42c0*/  FMUL.FTZ R11, R26, R29 ;  /* 0x0000001d1a0b7220 */ /* 0x000fe20000410000 */
[C---:B------:R-:W-:Y:S02]  /*42d0*/  SHF.L.U32 R26, R14.reuse, 0x10, RZ ;  /* 0x000000100e1a7819 */ /* 0x040fe400000006ff */
[----:B------:R-:W-:Y:S01]  /*42e0*/  PRMT R14, R14, 0x7632, R14 ;  /* 0x000076320e0e7816 */ /* 0x000fe2000000000e */
[----:B-1----:R-:W-:Y:S01]  /*42f0*/  IMAD.U32 R19, R20, 0x10000, RZ ;  /* 0x0001000014137824 */ /* 0x002fe200078e00ff */
[----:B------:R1:W2:Y:S01]  /*4300*/  F2F.BF16.F32 R10, R18 ;  /* 0x00000012000a7304 */ /* 0x0002a20000202000 */
[----:B------:R-:W-:Y:S02]  /*4310*/  SHF.L.U32 R20, R13, 0x10, RZ ;  /* 0x000000100d147819 */ /* 0x000fe400000006ff */
[----:B------:R-:W-:-:S05]  /*4320*/  SHF.L.U32 R14, R14, 0x10, RZ ;  /* 0x000000100e0e7819 */ /* 0x000fca00000006ff */
[----:B------:R-:W3:Y:S01]  /*4330*/  F2F.BF16.F32 R6, R6 ;  /* 0x0000000600067304 */ /* 0x000ee20000202000 */
[----:B-1----:R-:W-:Y:S01]  /*4340*/  FMUL.FTZ R18, R0, R9 ;  /* 0x0000000900127220 */ /* 0x002fe20000410000 */
[----:B0-----:R-:W-:Y:S01]  /*4350*/  SHF.L.U32 R9, R17, 0x10, RZ ;  /* 0x0000001011097819 */ /* 0x001fe200000006ff */
[----:B------:R-:W-:Y:S01]  /*4360*/  FMUL.FTZ R17, R19, R26 ;  /* 0x0000001a13117220 */ /* 0x000fe20000410000 */
[----:B------:R-:W-:Y:S01]  /*4370*/  PRMT R19, R13, 0x7632, R19 ;  /* 0x000076320d137816 */ /* 0x000fe20000000013 */
[C---:B------:R-:W-:Y:S02]  /*4380*/  IMAD.U32 R13, R12.reuse, 0x10000, RZ ;  /* 0x000100000c0d7824 */ /* 0x040fe400078e00ff */
[----:B------:R-:W-:Y:S01]  /*4390*/  FMUL.FTZ R9, R9, R20 ;  /* 0x0000001409097220 */ /* 0x000fe20000410000 */
[----:B------:R-:W0:Y:S01]  /*43a0*/  F2F.BF16.F32 R8, R27 ;  /* 0x0000001b00087304 */ /* 0x000e220000202000 */
[----:B------:R-:W-:Y:S01]  /*43b0*/  PRMT R20, R12, 0x7632, R20 ;  /* 0x000076320c147816 */ /* 0x000fe20000000014 */
[----:B--2---:R-:W-:Y:S01]  /*43c0*/  IMAD.U32 R29, R10, 0x10000, RZ ;  /* 0x000100000a1d7824 */ /* 0x004fe200078e00ff */
[----:B------:R-:W-:Y:S01]  /*43d0*/  SHF.L.U32 R12, R15, 0x10, RZ ;  /* 0x000000100f0c7819 */ /* 0x000fe200000006ff */
[----:B------:R-:W-:Y:S01]  /*43e0*/  IMAD.U32 R15, R19, 0x10000, RZ ;  /* 0x00010000130f7824 */ /* 0x000fe200078e00ff */
[----:B------:R-:W-:-:S02]  /*43f0*/  SHF.L.U32 R19, R20, 0x10, RZ ;  /* 0x0000001014137819 */ /* 0x000fc400000006ff */
[----:B---3--:R-:W-:Y:S01]  /*4400*/  SHF.L.U32 R6, R6, 0x10, RZ ;  /* 0x0000001006067819 */ /* 0x008fe200000006ff */
[----:B------:R-:W1:Y:S01]  /*4410*/  F2F.BF16.F32 R16, R16 ;  /* 0x0000001000107304 */ /* 0x000e620000202000 */
[----:B------:R-:W-:-:S05]  /*4420*/  FMUL.FTZ R12, R29, R12 ;  /* 0x0000000c1d0c7220 */ /* 0x000fca0000410000 */
[----:B------:R-:W-:Y:S02]  /*4430*/  F2FP.BF16.F32.PACK_AB R11, R12, R11 ;  /* 0x0000000b0c0b723e */ /* 0x000fe400000010ff */
[----:B------:R-:W2:Y:S01]  /*4440*/  F2F.BF16.F32 R18, R18 ;  /* 0x0000001200127304 */ /* 0x000ea20000202000 */
[----:B0-----:R-:W-:Y:S01]  /*4450*/  SHF.L.U32 R27, R8, 0x10, RZ ;  /* 0x00000010081b7819 */ /* 0x001fe200000006ff */
[----:B------:R-:W-:Y:S01]  /*4460*/  FMUL.FTZ R8, R6, R13 ;  /* 0x0000000d06087220 */ /* 0x000fe20000410000 */
[----:B------:R-:W-:-:S04]  /*4470*/  IMAD.WIDE.U32 R12, R7, 0x10, R24 ;  /* 0x00000010070c7825 */ /* 0x000fc800078e0018 */
[----:B------:R-:W-:Y:S01]  /*4480*/  FMUL.FTZ R10, R27, R14 ;  /* 0x0000000e1b0a7220 */ /* 0x000fe20000410000 */
[----:B-1----:R-:W-:Y:S01]  /*4490*/  SHF.L.U32 R16, R16, 0x10, RZ ;  /* 0x0000001010107819 */ /* 0x002fe200000006ff */
[----:B------:R-:W-:-:S03]  /*44a0*/  IMAD R7, R2, 0x4, R7 ;  /* 0x0000000402077824 */ /* 0x000fc600078e0207 */
[----:B------:R-:W-:Y:S01]  /*44b0*/  F2FP.BF16.F32.PACK_AB R10, R10, R17 ;  /* 0x000000110a0a723e */ /* 0x000fe200000010ff */
[----:B------:R-:W-:Y:S01]  /*44c0*/  FMUL.FTZ R16, R16, R15 ;  /* 0x0000000f10107220 */ /* 0x000fe20000410000 */
[----:B--2---:R-:W-:-:S04]  /*44d0*/  IMAD.U32 R18, R18, 0x10000, RZ ;  /* 0x0001000012127824 */ /* 0x004fc800078e00ff */
[----:B------:R-:W-:Y:S01]  /*44e0*/  F2FP.BF16.F32.PACK_AB R9, R16, R9 ;  /* 0x000000091009723e */ /* 0x000fe200000010ff */
[----:B------:R-:W-:-:S05]  /*44f0*/  FMUL.FTZ R19, R18, R19 ;  /* 0x0000001312137220 */ /* 0x000fca0000410000 */
[----:B------:R-:W-:-:S05]  /*4500*/  F2FP.BF16.F32.PACK_AB R8, R19, R8 ;  /* 0x000000081308723e */ /* 0x000fca00000010ff */
[----:B------:R2:W-:Y:S01]  /*4510*/  STG.E.128 desc[UR8][R12.64], R8 ;  /* 0x000000080c007986 */ /* 0x0005e2000c101d08 */
[----:B------:R-:W-:Y:S05]  /*4520*/  @!P0 BRA `(.L_x_630) ;  /* 0xffffffec00c08947 */ /* 0x000fea000383ffff */
[----:B------:R-:W-:Y:S05]  /*4530*/  EXIT ;  /* 0x000000000000794d */ /* 0x000fea0003800000 */
        .weak           $__internal_18_$__cuda_sm20_div_s64
        .type           $__internal_18_$__cuda_sm20_div_s64,@function
        .size           $__internal_18_$__cuda_sm20_div_s64,(.L_x_1367 - $__internal_18_$__cuda_sm20_div_s64)
$__internal_18_$__cuda_sm20_div_s64:
        /* <DEDUP_REMOVED lines=75> */
[----:B------:R-:W-:Y:S06]  /*49f0*/  RET.REL.NODEC R2 `(_ZN4vllm15rms_norm_kernelIN3c108BFloat16ELi8ELi3EEEvPT_PKS3_lllllS6_fii) ;  /* 0xffffffb402807950 */ /* 0x000fec0003c3ffff */
.L_x_631:
        /* <DEDUP_REMOVED lines=16> */
.L_x_1367:


//--------------------- .text._ZN4vllm15rms_norm_kernelIN3c108BFloat16ELi16ELi3EEEvPT_PKS3_lllllS6_fii --------------------------
	.section	.text._ZN4vllm15rms_norm_kernelIN3c108BFloat16ELi16ELi3EEEvPT_PKS3_lllllS6_fii,"ax",@progbits
	.align	128
        .global         _ZN4vllm15rms_norm_kernelIN3c108BFloat16ELi16ELi3EEEvPT_PKS3_lllllS6_fii
        .type           _ZN4vllm15rms_norm_kernelIN3c108BFloat16ELi16ELi3EEEvPT_PKS3_lllllS6_fii,@function
        .size           _ZN4vllm15rms_norm_kernelIN3c108BFloat16ELi16ELi3EEEvPT_PKS3_lllllS6_fii,(.L_x_1368 - _ZN4vllm15rms_norm_kernelIN3c108BFloat16ELi16ELi3EEEvPT_PKS3_lllllS6_fii)
        .other          _ZN4vllm15rms_norm_kernelIN3c108BFloat16ELi16ELi3EEEvPT_PKS3_lllllS6_fii,@"STO_CUDA_ENTRY STV_DEFAULT"
_ZN4vllm15rms_norm_kernelIN3c108BFloat16ELi16ELi3EEEvPT_PKS3_lllllS6_fii:
.text._ZN4vllm15rms_norm_kernelIN3c108BFloat16ELi16ELi3EEEvPT_PKS3_lllllS6_fii:
        /* <DEDUP_REMOVED lines=29> */
.L_x_632:
[----:B------:R-:W-:-:S07]  /*01d0*/  MOV R0, 0x1f0 ;  /* 0x000001f000007802 */ /* 0x000fce0000000f00 */
[----:B-1----:R-:W-:Y:S05]  /*01e0*/  CALL.REL.NOINC `($__internal_19_$__cuda_sm20_div_s64) ;  /* 0x00000044008c7944 */ /* 0x002fea0003c00000 */
        /* <DEDUP_REMOVED lines=12> */
.L_x_633:
[----:B------:R-:W0:Y:S01]  /*02b0*/  LDCU.128 UR4, c[0x0][0x390] ;  /* 0x00007200ff0477ac */ /* 0x000e220008000c00 */
[----:B------:R-:W1:Y:S01]  /*02c0*/  S2R R0, SR_TID.X ;  /* 0x0000000000007919 */ /* 0x000e620000002100 */
[----:B------:R-:W-:Y:S01]  /*02d0*/  BSSY.RECONVERGENT B0, `(.L_x_634) ;  /* 0x00001e1000007945 */ /* 0x000fe20003800200 */
[----:B------:R-:W2:Y:S01]  /*02e0*/  LDCU.64 UR10, c[0x0][0x388] ;  /* 0x00007100ff0a77ac */ /* 0x000ea20008000a00 */
[----:B------:R-:W3:Y:S01]  /*02f0*/  LDCU UR12, c[0x0][0x3c8] ;  /* 0x00007900ff0c77ac */ /* 0x000ee20008000800 */
[----:B------:R-:W4:Y:S01]  /*0300*/  LDCU.64 UR8, c[0x0][0x358] ;  /* 0x00006b00ff0877ac */ /* 0x000f220008000a00 */
[----:B0-----:R-:W-:Y:S02]  /*0310*/  IMAD R3, R3, UR6, RZ ;  /* 0x0000000603037c24 */ /* 0x001fe4000f8e02ff */
[----:B------:R-:W-:-:S04]  /*0320*/  IMAD.WIDE.U32 R4, R2, UR6, RZ ;  /* 0x0000000602047c25 */ /* 0x000fc8000f8e00ff */
[----:B------:R-:W-:Y:S02]  /*0330*/  IMAD R3, R2, UR7, R3 ;  /* 0x0000000702037c24 */ /* 0x000fe4000f8e0203 */
[----:B------:R-:W-:Y:S01]  /*0340*/  IMAD R8, R6, UR4, RZ ;  /* 0x0000000406087c24 */ /* 0x000fe2000f8e02ff */
[----:B---3--:R-:W-:Y:S01]  /*0350*/  ULOP3.LUT UP0, URZ, UR12, 0xf, URZ, 0xc0, !UPT ;  /* 0x0000000f0cff7892 */ /* 0x008fe2000f80c0ff */
[----:B------:R-:W-:Y:S01]  /*0360*/  IMAD.IADD R5, R5, 0x1, R3 ;  /* 0x0000000105057824 */ /* 0x000fe200078e0203 */
[----:B------:R-:W0:Y:S01]  /*0370*/  LDC R2, c[0x0][0x360] ;  /* 0x0000d800ff027b82 */ /* 0x000e220000000800 */
[C---:B------:R-:W-:Y:S02]  /*0380*/  IMAD R3, R7.reuse, UR5, R8 ;  /* 0x0000000507037c24 */ /* 0x040fe4000f8e0208 */
[----:B------:R-:W-:-:S04]  /*0390*/  IMAD.WIDE.U32 R4, R7, UR4, R4 ;  /* 0x0000000407047c25 */ /* 0x000fc8000f8e0004 */
[----:B------:R-:W-:Y:S01]  /*03a0*/  IMAD.IADD R3, R5, 0x1, R3 ;  /* 0x0000000105037824 */ /* 0x000fe200078e0203 */
[----:B------:R-:W-:-:S04]  /*03b0*/  SHF.L.U32 R6, R4, 0x1, RZ ;  /* 0x0000000104067819 */ /* 0x000fc800000006ff */
[----:B--2---:R-:W-:Y:S02]  /*03c0*/  IADD3 R20, P1, PT, R6, UR10, RZ ;  /* 0x0000000a06147c10 */ /* 0x004fe4000ff3e0ff */
[----:B------:R-:W-:Y:S02]  /*03d0*/  SHF.L.U64.HI R7, R4, 0x1, R3 ;  /* 0x0000000104077819 */ /* 0x000fe40000010203 */
[----:B------:R-:W-:Y:S02]  /*03e0*/  LOP3.LUT P0, RZ, R20, 0x1f, RZ, 0xc0, !PT ;  /* 0x0000001f14ff7812 */ /* 0x000fe4000780c0ff */
[----:B------:R-:W-:Y:S02]  /*03f0*/  IADD3.X R21, PT, PT, R7, UR11, RZ, P1, !PT ;  /* 0x0000000b07157c10 */ /* 0x000fe40008ffe4ff */
[----:B------:R-:W-:-:S13]  /*0400*/  PLOP3.LUT P0, PT, P0, PT, UP0, 0xea, 0xae ;  /* 0x0000000000ae781c */ /* 0x000fda000070fd0a */
[----:B-1--4-:R-:W-:Y:S05]  /*0410*/  @P0 BRA `(.L_x_635) ;  /* 0x0000000800b00947 */ /* 0x012fea0003800000 */
[----:B------:R-:W-:Y:S01]  /*0420*/  USHF.R.S32.HI UR4, URZ, 0x4, UR12 ;  /* 0x00000004ff047899 */ /* 0x000fe2000801140c */
[----:B------:R-:W-:-:S05]  /*0430*/  HFMA2 R3, -RZ, RZ, 0, 0 ;  /* 0x00000000ff037431 */ /* 0x000fca00000001ff */
[----:B------:R-:W-:-:S13]  /*0440*/  ISETP.GE.AND P0, PT, R0, UR4, PT ;  /* 0x0000000400007c0c */ /* 0x000fda000bf06270 */
[----:B------:R-:W-:Y:S05]  /*0450*/  @P0 BRA `(.L_x_636) ;  /* 0x0000001c00200947 */ /* 0x000fea0003800000 */
[----:B0-----:R-:W0:Y:S01]  /*0460*/  I2F.U32.RP R7, R2 ;  /* 0x0000000200077306 */ /* 0x001e220000209000 */
        /* <DEDUP_REMOVED lines=73> */
.L_x_638:
[----:B------:R-:W-:Y:S05]  /*0900*/  BSYNC.RECONVERGENT B1 ;  /* 0x0000000000017941 */ /* 0x000fea0003800200 */
.L_x_637:
[----:B------:R-:W-:Y:S05]  /*0910*/  @!P1 BRA `(.L_x_636) ;  /* 0x0000001400f09947 */ /* 0x000fea0003800000 */
[----:B------:R-:W-:Y:S01]  /*0920*/  BSSY.RECONVERGENT B1, `(.L_x_639) ;  /* 0x000005a000017945 */ /* 0x000fe20003800200 */
[----:B------:R-:W-:-:S07]  /*0930*/  IMAD.IADD R25, R23, 0x1, R2 ;  /* 0x0000000117197824 */ /* 0x000fce00078e0202 */
.L_x_640:
        /* <DEDUP_REMOVED lines=89> */
.L_x_639:
[----:B------:R-:W-:Y:S05]  /*0ed0*/  BRA `(.L_x_636) ;  /* 0x0000001000807947 */ /* 0x000fea0003800000 */
.L_x_635:
        /* <DEDUP_REMOVED lines=18> */
.L_x_643:
[----:B------:R-:W-:Y:S01]  /*1000*/  IMAD.MOV.U32 R8, RZ, RZ, R4 ;  /* 0x000000ffff087224 */ /* 0x000fe200078e0004 */
[----:B------:R-:W-:-:S05]  /*1010*/  MOV R9, R5 ;  /* 0x0000000500097202 */ /* 0x000fca0000000f00 */
[----:B------:R-:W2:Y:S01]  /*1020*/  LDG.E.U16 R11, desc[UR8][R8.64] ;  /* 0x00000008080b7981 */ /* 0x000ea2000c1e1500 */
[C---:B0-----:R-:W-:Y:S02]  /*1030*/  IMAD.IADD R10, R2.reuse, 0x1, R10 ;  /* 0x00000001020a7824 */ /* 0x041fe400078e020a */
[----:B------:R-:W-:-:S03]  /*1040*/  IMAD.WIDE.U32 R4, R2, 0x2, R8 ;  /* 0x0000000202047825 */ /* 0x000fc600078e0008 */
[----:B------:R-:W-:Y:S02]  /*1050*/  ISETP.GE.AND P0, PT, R10, R13, PT ;  /* 0x0000000d0a00720c */ /* 0x000fe40003f06270 */
[----:B--2---:R-:W-:-:S05]  /*1060*/  SHF.L.U32 R14, R11, 0x10, RZ ;  /* 0x000000100b0e7819 */ /* 0x004fca00000006ff */
[----:B------:R-:W-:-:S06]  /*1070*/  FFMA.FTZ R3, R14, R14, R3 ;  /* 0x0000000e0e037223 */ /* 0x000fcc0000010003 */
[----:B------:R-:W-:Y:S05]  /*1080*/  @!P0 BRA `(.L_x_643) ;  /* 0xfffffffc00dc8947 */ /* 0x000fea000383ffff */
.L_x_642:
[----:B------:R-:W-:Y:S05]  /*1090*/  BSYNC.RECONVERGENT B1 ;  /* 0x0000000000017941 */ /* 0x000fea0003800200 */
.L_x_641:
[----:B------:R-:W-:Y:S01]  /*10a0*/  BSSY.RECONVERGENT B1, `(.L_x_644) ;  /* 0x00000bc000017945 */ /* 0x000fe20003800200 */
[----:B------:R-:W-:-:S03]  /*10b0*/  IMAD.WIDE R4, R13, 0x2, R20 ;  /* 0x000000020d047825 */ /* 0x000fc600078e0214 */
[----:B------:R-:W-:Y:S05]  /*10c0*/  @P1 BRA `(.L_x_645) ;  /* 0x0000000800e41947 */ /* 0x000fea0003800000 */
[----:B0-----:R-:W0:Y:S01]  /*10d0*/  I2F.U32.RP R16, R2 ;  /* 0x0000000200107306 */ /* 0x001e220000209000 */
        /* <DEDUP_REMOVED lines=73> */
[----:B------:R-:W-:Y:S02]  /*1570*/  IMAD.MOV.U32 R17, RZ, RZ, R10 ;  /* 0x000000ffff117224 */ /* 0x000fe400078e000a */
[----:B------:R-:W-:Y:S02]  /*1580*/  IMAD.U32 R23, R23, 0x10000, RZ ;  /* 0x0001000017177824 */ /* 0x000fe400078e00ff */
[----:B------:R-:W-:Y:S01]  /*1590*/  FFMA.FTZ R26, R3, R3, R26 ;  /* 0x00000003031a7223 */ /* 0x000fe2000001001a */
[----:B------:R-:W-:-:S03]  /*15a0*/  SHF.L.U32 R25, R25, 0x10, RZ ;  /* 0x0000001019197819 */ /* 0x000fc600000006ff */
[----:B------:R-:W-:-:S04]  /*15b0*/  FFMA.FTZ R26, R23, R23, R26 ;  /* 0x00000017171a7223 */ /* 0x000fc8000001001a */
[----:B------:R-:W-:-:S07]  /*15c0*/  FFMA.FTZ R3, R25, R25, R26 ;  /* 0x0000001919037223 */ /* 0x000fce000001001a */
.L_x_647:
[----:B------:R-:W-:Y:S05]  /*15d0*/  BSYNC.RECONVERGENT B2 ;  /* 0x0000000000027941 */ /* 0x000fea0003800200 */
.L_x_646:
[----:B------:R-:W-:Y:S05]  /*15e0*/  @!P1 BRA `(.L_x_645) ;  /* 0x00000004009c9947 */ /* 0x000fea0003800000 */
[----:B------:R-:W-:-:S07]  /*15f0*/  IADD3 R19, PT, PT, R17, R2, RZ ;  /* 0x0000000211137210 */ /* 0x000fce0007ffe0ff */
.L_x_648:
        /* <DEDUP_REMOVED lines=11> */
[----:B---3--:R-:W-:Y:S02]  /*16b0*/  IMAD.U32 R10, R24, 0x10000, RZ ;  /* 0x00010000180a7824 */ /* 0x008fe400078e00ff */
[----:B------:R-:W2:Y:S02]  /*16c0*/  LDG.E.U16 R24, desc[UR8][R8.64+0x10] ;  /* 0x0000100808187981 */ /* 0x000ea4000c1e1500 */
[----:B------:R-:W-:Y:S02]  /*16d0*/  FFMA.FTZ R25, R10, R10, R3 ;  /* 0x0000000a0a197223 */ /* 0x000fe40000010003 */
[----:B------:R-:W3:Y:S04]  /*16e0*/  LDG.E.U16 R10, desc[UR8][R8.64+0x12] ;  /* 0x00001208080a7981 */ /* 0x000ee8000c1e1500 */
[----:B------:R-:W3:Y:S01]  /*16f0*/  LDG.E.U16 R3, desc[UR8][R8.64+0x14] ;  /* 0x0000140808037981 */ /* 0x000ee2000c1e1500 */
[----:B----4-:R-:W-:-:S05]  /*1700*/  SHF.L.U32 R14, R14, 0x10, RZ ;  /* 0x000000100e0e7819 */ /* 0x010fca00000006ff */
[----:B------:R-:W-:Y:S02]  /*1710*/  FFMA.FTZ R25, R14, R14, R25 ;  /* 0x0000000e0e197223 */ /* 0x000fe40000010019 */
[----:B------:R-:W4:Y:S01]  /*1720*/  LDG.E.U16 R14, desc[UR8][R8.64+0x16] ;  /* 0x00001608080e7981 */ /* 0x000f22000c1e1500 */
[----:B-----5:R-:W-:Y:S01]  /*1730*/  SHF.L.U32 R16, R16, 0x10, RZ ;  /* 0x0000001010107819 */ /* 0x020fe200000006ff */
[----:B------:R-:W-:-:S04]  /*1740*/  IMAD.U32 R18, R18, 0x10000, RZ ;  /* 0x0001000012127824 */ /* 0x000fc800078e00ff */
[----:B------:R-:W-:Y:S01]  /*1750*/  FFMA.FTZ R25, R16, R16, R25 ;  /* 0x0000001010197223 */ /* 0x000fe20000010019 */
[----:B------:R-:W-:Y:S01]  /*1760*/  SHF.L.U32 R22, R22, 0x10, RZ ;  /* 0x0000001016167819 */ /* 0x000fe200000006ff */
[----:B------:R-:W5:Y:S02]  /*1770*/  LDG.E.U16 R16, desc[UR8][R8.64+0x18] ;  /* 0x0000180808107981 */ /* 0x000f64000c1e1500 */
[----:B------:R-:W-:Y:S01]  /*1780*/  FFMA.FTZ R25, R18, R18, R25 ;  /* 0x0000001212197223 */ /* 0x000fe20000010019 */
[----:B------:R-:W-:-:S05]  /*1790*/  SHF.L.U32 R18, R11, 0x10, RZ ;  /* 0x000000100b127819 */ /* 0x000fca00000006ff */
[----:B------:R-:W-:Y:S02]  /*17a0*/  FFMA.FTZ R25, R18, R18, R25 ;  /* 0x0000001212197223 */ /* 0x000fe40000010019 */
[----:B------:R-:W5:Y:S02]  /*17b0*/  LDG.E.U16 R18, desc[UR8][R8.64+0x1a] ;  /* 0x00001a0808127981 */ /* 0x000f64000c1e1500 */
[----:B------:R-:W-:Y:S01]  /*17c0*/  FFMA.FTZ R25, R22, R22, R25 ;  /* 0x0000001616197223 */ /* 0x000fe20000010019 */
[----:B------:R-:W-:Y:S02]  /*17d0*/  IMAD.U32 R22, R23, 0x10000, RZ ;  /* 0x0001000017167824 */ /* 0x000fe400078e00ff */
[----:B------:R-:W5:Y:S02]  /*17e0*/  LDG.E.U16 R23, desc[UR8][R8.64+0x1e] ;  /* 0x00001e0808177981 */ /* 0x000f64000c1e1500 */
[----:B------:R-:W-:Y:S02]  /*17f0*/  FFMA.FTZ R25, R22, R22, R25 ;  /* 0x0000001616197223 */ /* 0x000fe40000010019 */
[----:B------:R5:W5:Y:S01]  /*1800*/  LDG.E.U16 R22, desc[UR8][R8.64+0x1c] ;  /* 0x00001c0808167981 */ /* 0x000b62000c1e1500 */
[----:B--2---:R-:W-:-:S05]  /*1810*/  SHF.L.U32 R24, R24, 0x10, RZ ;  /* 0x0000001018187819 */ /* 0x004fca00000006ff */
[----:B------:R-:W-:Y:S01]  /*1820*/  FFMA.FTZ R25, R24, R24, R25 ;  /* 0x0000001818197223 */ /* 0x000fe20000010019 */
[----:B---3--:R-:W-:Y:S01]  /*1830*/  SHF.L.U32 R24, R10, 0x10, RZ ;  /* 0x000000100a187819 */ /* 0x008fe200000006ff */
[----:B------:R-:W-:-:S04]  /*1840*/  IMAD.WIDE.U32 R10, R19, 0x20, R4 ;  /* 0x00000020130a7825 */ /* 0x000fc800078e0004 */
[----:B------:R-:W-:Y:S01]  /*1850*/  FFMA.FTZ R25, R24, R24, R25 ;  /* 0x0000001818197223 */ /* 0x000fe20000010019 */
[----:B------:R-:W-:Y:S01]  /*1860*/  IMAD.U32 R26, R3, 0x10000, RZ ;  /* 0x00010000031a7824 */ /* 0x000fe200078e00ff */
[----:B------:R-:W2:Y:S03]  /*1870*/  LDG.E.U16 R24, desc[UR8][R10.64] ;  /* 0x000000080a187981 */ /* 0x000ea6000c1e1500 */
[----:B------:R-:W-:Y:S01]  /*1880*/  FFMA.FTZ R3, R26, R26, R25 ;  /* 0x0000001a1a037223 */ /* 0x000fe20000010019 */
[----:B----4-:R-:W-:Y:S01]  /*1890*/  SHF.L.U32 R14, R14, 0x10, RZ ;  /* 0x000000100e0e7819 */ /* 0x010fe200000006ff */
[----:B------:R-:W3:Y:S04]  /*18a0*/  LDG.E.U16 R25, desc[UR8][R10.64+0x2] ;  /* 0x000002080a197981 */ /* 0x000ee8000c1e1500 */
[----:B------:R-:W4:Y:S01]  /*18b0*/  LDG.E.U16 R26, desc[UR8][R10.64+0x4] ;  /* 0x000004080a1a7981 */ /* 0x000f22000c1e1500 */
[----:B------:R-:W-:-:S03]  /*18c0*/  FFMA.FTZ R14, R14, R14, R3 ;  /* 0x0000000e0e0e7223 */ /* 0x000fc60000010003 */
[----:B------:R-:W4:Y:S04]  /*18d0*/  LDG.E.U16 R27, desc[UR8][R10.64+0x6] ;  /* 0x000006080a1b7981 */ /* 0x000f28000c1e1500 */
[----:B------:R-:W4:Y:S04]  /*18e0*/  LDG.E.U16 R3, desc[UR8][R10.64+0x8] ;  /* 0x000008080a037981 */ /* 0x000f28000c1e1500 */
[----:B------:R-:W4:Y:S01]  /*18f0*/  LDG.E.U16 R8, desc[UR8][R10.64+0xa] ;  /* 0x00000a080a087981 */ /* 0x000f22000c1e1500 */
[----:B-----5:R-:W-:-:S05]  /*1900*/  SHF.L.U32 R9, R16, 0x10, RZ ;  /* 0x0000001010097819 */ /* 0x020fca00000006ff */
[----:B------:R-:W-:Y:S01]  /*1910*/  FFMA.FTZ R14, R9, R9, R14 ;  /* 0x00000009090e7223 */ /* 0x000fe2000001000e */
[----:B------:R-:W-:Y:S01]  /*1920*/  IMAD.U32 R9, R18, 0x10000, RZ ;  /* 0x0001000012097824 */ /* 0x000fe200078e00ff */
[----:B------:R-:W-:Y:S01]  /*1930*/  SHF.L.U32 R23, R23, 0x10, RZ ;  /* 0x0000001017177819 */ /* 0x000fe200000006ff */
[----:B------:R-:W5:Y:S02]  /*1940*/  LDG.E.U16 R18, desc[UR8][R10.64+0x12] ;  /* 0x000012080a127981 */ /* 0x000f64000c1e1500 */
[----:B------:R-:W-:Y:S01]  /*1950*/  FFMA.FTZ R14, R9, R9, R14 ;  /* 0x00000009090e7223 */ /* 0x000fe2000001000e */
[----:B------:R-:W-:-:S05]  /*1960*/  SHF.L.U32 R9, R22, 0x10, RZ ;  /* 0x0000001016097819 */ /* 0x000fca00000006ff */
[----:B------:R-:W-:Y:S02]  /*1970*/  FFMA.FTZ R14, R9, R9, R14 ;  /* 0x00000009090e7223 */ /* 0x000fe4000001000e */
[----:B------:R-:W5:Y:S02]  /*1980*/  LDG.E.U16 R9, desc[UR8][R10.64+0xc] ;  /* 0x00000c080a097981 */ /* 0x000f64000c1e1500 */
[----:B------:R-:W-:Y:S01]  /*1990*/  FFMA.FTZ R14, R23, R23, R14 ;  /* 0x00000017170e7223 */ /* 0x000fe2000001000e */
[----:B--2---:R-:W-:-:S04]  /*19a0*/  IMAD.U32 R23, R24, 0x10000, RZ ;  /* 0x0001000018177824 */ /* 0x004fc800078e00ff */
[----:B------:R-:W-:Y:S01]  /*19b0*/  FFMA.FTZ R23, R23, R23, R14 ;  /* 0x0000001717177223 */ /* 0x000fe2000001000e */
[----:B---3--:R-:W-:Y:S01]  /*19c0*/  SHF.L.U32 R16, R25, 0x10, RZ ;  /* 0x0000001019107819 */ /* 0x008fe200000006ff */
[----:B------:R-:W2:Y:S01]  /*19d0*/  LDG.E.U16 R14, desc[UR8][R10.64+0xe] ;  /* 0x00000e080a0e7981 */ /* 0x000ea2000c1e1500 */
[----:B----4-:R-:W-:-:S03]  /*19e0*/  SHF.L.U32 R26, R26, 0x10, RZ ;  /* 0x000000101a1a7819 */ /* 0x010fc600000006ff */
[----:B------:R-:W-:Y:S01]  /*19f0*/  FFMA.FTZ R23, R16, R16, R23 ;  /* 0x0000001010177223 */ /* 0x000fe20000010017 */
[----:B------:R-:W3:Y:S04]  /*1a00*/  LDG.E.U16 R25, desc[UR8][R10.64+0x1e] ;  /* 0x00001e080a197981 */ /* 0x000ee8000c1e1500 */
[----:B------:R-:W4:Y:S01]  /*1a10*/  LDG.E.U16 R16, desc[UR8][R10.64+0x10] ;  /* 0x000010080a107981 */ /* 0x000f22000c1e1500 */
[----:B------:R-:W-:Y:S02]  /*1a20*/  IMAD.U32 R22, R27, 0x10000, RZ ;  /* 0x000100001b167824 */ /* 0x000fe400078e00ff */
[----:B------:R-:W-:Y:S01]  /*1a30*/  FFMA.FTZ R23, R26, R26, R23 ;  /* 0x0000001a1a177223 */ /* 0x000fe20000010017 */
[----:B------:R-:W-:Y:S02]  /*1a40*/  SHF.L.U32 R24, R3, 0x10, RZ ;  /* 0x0000001003187819 */ /* 0x000fe400000006ff */
[----:B------:R-:W3:Y:S01]  /*1a50*/  LDG.E.U16 R3, desc[UR8][R10.64+0x14] ;  /* 0x000014080a037981 */ /* 0x000ee2000c1e1500 */
[----:B------:R-:W-:-:S03]  /*1a60*/  FFMA.FTZ R23, R22, R22, R23 ;  /* 0x0000001616177223 */ /* 0x000fc60000010017 */
[----:B------:R-:W3:Y:S01]  /*1a70*/  LDG.E.U16 R22, desc[UR8][R10.64+0x16] ;  /* 0x000016080a167981 */ /* 0x000ee2000c1e1500 */
[----:B------:R-:W-:Y:S01]  /*1a80*/  FFMA.FTZ R23, R24, R24, R23 ;  /* 0x0000001818177223 */ /* 0x000fe20000010017 */
[----:B------:R-:W-:Y:S02]  /*1a90*/  SHF.L.U32 R24, R8, 0x10, RZ ;  /* 0x0000001008187819 */ /* 0x000fe400000006ff */
[----:B------:R-:W3:Y:S03]  /*1aa0*/  LDG.E.U16 R8, desc[UR8][R10.64+0x18] ;  /* 0x000018080a087981 */ /* 0x000ee6000c1e1500 */
[----:B------:R-:W-:Y:S02]  /*1ab0*/  FFMA.FTZ R26, R24, R24, R23 ;  /* 0x00000018181a7223 */ /* 0x000fe40000010017 */
[----:B------:R-:W3:Y:S04]  /*1ac0*/  LDG.E.U16 R24, desc[UR8][R10.64+0x1a] ;  /* 0x00001a080a187981 */ /* 0x000ee8000c1e1500 */
[----:B------:R-:W3:Y:S01]  /*1ad0*/  LDG.E.U16 R23, desc[UR8][R10.64+0x1c] ;  /* 0x00001c080a177981 */ /* 0x000ee2000c1e1500 */
[----:B-----5:R-:W-:-:S04]  /*1ae0*/  IMAD.U32 R9, R9, 0x10000, RZ ;  /* 0x0001000009097824 */ /* 0x020fc800078e00ff */
[----:B------:R-:W-:Y:S01]  /*1af0*/  FFMA.FTZ R26, R9, R9, R26 ;  /* 0x00000009091a7223 */ /* 0x000fe2000001001a */
[----:B------:R-:W-:-:S04]  /*1b00*/  IADD3 R17, PT, PT, R2, R17, R2 ;  /* 0x0000001102117210 */ /* 0x000fc80007ffe002 */
[----:B------:R-:W-:Y:S02]  /*1b10*/  ISETP.GE.AND P0, PT, R17, R15, PT ;  /* 0x0000000f1100720c */ /* 0x000fe40003f06270 */
[----:B------:R-:W-:Y:S02]  /*1b20*/  LEA R19, R2, R19, 0x1 ;  /* 0x0000001302137211 */ /* 0x000fe400078e08ff */
[----:B--2---:R-:W-:-:S05]  /*1b30*/  SHF.L.U32 R9, R14, 0x10, RZ ;  /* 0x000000100e097819 */ /* 0x004fca00000006ff */
[----:B------:R-:W-:Y:S01]  /*1b40*/  FFMA.FTZ R26, R9, R9, R26 ;  /* 0x00000009091a7223 */ /* 0x000fe2000001001a */
[----:B----4-:R-:W-:Y:S01]  /*1b50*/  SHF.L.U32 R27, R16, 0x10, RZ ;  /* 0x00000010101b7819 */ /* 0x010fe200000006ff */
[----:B------:R-:W-:-:S04]  /*1b60*/  IMAD.U32 R9, R18, 0x10000, RZ ;  /* 0x0001000012097824 */ /* 0x000fc800078e00ff */
[----:B------:R-:W-:Y:S01]  /*1b70*/  FFMA.FTZ R26, R27, R27, R26 ;  /* 0x0000001b1b1a7223 */ /* 0x000fe2000001001a */
[----:B---3--:R-:W-:-:S03]  /*1b80*/  SHF.L.U32 R3, R3, 0x10, RZ ;  /* 0x0000001003037819 */ /* 0x008fc600000006ff */
        /* <DEDUP_REMOVED lines=8> */
[----:B------:R-:W-:Y:S01]  /*1c10*/  FFMA.FTZ R26, R9, R9, R26 ;  /* 0x00000009091a7223 */ /* 0x000fe2000001001a */
[----:B------:R-:W-:-:S03]  /*1c20*/  IMAD.U32 R25, R25, 0x10000, RZ ;  /* 0x0001000019197824 */ /* 0x000fc600078e00ff */
[----:B------:R-:W-:-:S04]  /*1c30*/  FFMA.FTZ R26, R23, R23, R26 ;  /* 0x00000017171a7223 */ /* 0x000fc8000001001a */
[----:B------:R-:W-:Y:S01]  /*1c40*/  FFMA.FTZ R3, R25, R25, R26 ;  /* 0x0000001919037223 */ /* 0x000fe2000001001a */
[----:B------:R-:W-:Y:S06]  /*1c50*/  @!P0 BRA `(.L_x_648) ;  /* 0xfffffff800688947 */ /* 0x000fec000383ffff */
.L_x_645:
[----:B------:R-:W-:Y:S05]  /*1c60*/  BSYNC.RECONVERGENT B1 ;  /* 0x0000000000017941 */ /* 0x000fea0003800200 */
.L_x_644:
[----:B------:R-:W-:-:S04]  /*1c70*/  LEA R9, R15, R0, 0x4 ;  /* 0x000000000f097211 */ /* 0x000fc800078e20ff */
        /* <DEDUP_REMOVED lines=37> */
.L_x_651:
        /* <DEDUP_REMOVED lines=8> */
.L_x_650:
[----:B------:R-:W-:Y:S05]  /*1f50*/  BSYNC.RECONVERGENT B1 ;  /* 0x0000000000017941 */ /* 0x000fea0003800200 */
.L_x_649:
[----:B------:R-:W-:Y:S05]  /*1f60*/  @!P1 BRA `(.L_x_636) ;  /* 0x00000000005c9947 */ /* 0x000fea0003800000 */
[----:B------:R-:W-:-:S07]  /*1f70*/  SHF.L.U32 R13, R2, 0x1, RZ ;  /* 0x00000001020d7819 */ /* 0x000fce00000006ff */
.L_x_652:
        /* <DEDUP_REMOVED lines=8> */
[----:B------:R-:W4:Y:S01]  /*2000*/  LDG.E.U16 R6, desc[UR8][R6.64] ;  /* 0x0000000806067981 */ /* 0x000f22000c1e1500 */
[----:B------:R-:W-:-:S05]  /*2010*/  IADD3.X R11, PT, PT, RZ, R7, RZ, P0, !PT ;  /* 0x00000007ff0b7210 */ /* 0x000fca00007fe4ff */
[----:B------:R-:W5:Y:S01]  /*2020*/  LDG.E.U16 R10, desc[UR8][R10.64] ;  /* 0x000000080a0a7981 */ /* 0x000f62000c1e1500 */
[----:B------:R-:W-:-:S04]  /*2030*/  LEA R9, R2, R9, 0x2 ;  /* 0x0000000902097211 */ /* 0x000fc800078e10ff */
[----:B------:R-:W-:Y:S01]  /*2040*/  ISETP.GE.AND P0, PT, R9, R12, PT ;  /* 0x0000000c0900720c */ /* 0x000fe20003f06270 */
[----:B--2---:R-:W-:-:S04]  /*2050*/  IMAD.U32 R8, R14, 0x10000, RZ ;  /* 0x000100000e087824 */ /* 0x004fc800078e00ff */
[----:B------:R-:W-:Y:S01]  /*2060*/  FFMA.FTZ R3, R8, R8, R3 ;  /* 0x0000000808037223 */ /* 0x000fe20000010003 */
[----:B---3--:R-:W-:Y:S01]  /*2070*/  SHF.L.U32 R18, R16, 0x10, RZ ;  /* 0x0000001010127819 */ /* 0x008fe200000006ff */
[----:B----4-:R-:W-:-:S04]  /*2080*/  IMAD.U32 R8, R6, 0x10000, RZ ;  /* 0x0001000006087824 */ /* 0x010fc800078e00ff */
[----:B------:R-:W-:-:S04]  /*2090*/  FFMA.FTZ R3, R18, R18, R3 ;  /* 0x0000001212037223 */ /* 0x000fc80000010003 */
[----:B------:R-:W-:Y:S01]  /*20a0*/  FFMA.FTZ R3, R8, R8, R3 ;  /* 0x0000000808037223 */ /* 0x000fe20000010003 */
[----:B-----5:R-:W-:-:S05]  /*20b0*/  SHF.L.U32 R14, R10, 0x10, RZ ;  /* 0x000000100a0e7819 */ /* 0x020fca00000006ff */
[----:B------:R-:W-:Y:S01]  /*20c0*/  FFMA.FTZ R3, R14, R14, R3 ;  /* 0x0000000e0e037223 */ /* 0x000fe20000010003 */
[----:B------:R-:W-:Y:S06]  /*20d0*/  @!P0 BRA `(.L_x_652) ;  /* 0xfffffffc00a88947 */ /* 0x000fec000383ffff */
.L_x_636:
[----:B------:R-:W-:Y:S05]  /*20e0*/  BSYNC.RECONVERGENT B0 ;  /* 0x0000000000007941 */ /* 0x000fea0003800200 */
.L_x_634:
        /* <DEDUP_REMOVED lines=71> */
.L_x_654:
        /* <DEDUP_REMOVED lines=104> */
.L_x_656:
[----:B------:R-:W-:Y:S01]  /*2be0*/  I2FP.F32.S32 R4, UR12 ;  /* 0x0000000c00047c45 */ /* 0x000fe20008201400 */
[----:B------:R-:W0:Y:S03]  /*2bf0*/  LDCU UR4, c[0x0][0x3c0] ;  /* 0x00007800ff0477ac */ /* 0x000e260008000800 */
[----:B------:R-:W0:Y:S02]  /*2c00*/  MUFU.RCP R5, R4 ;  /* 0x0000000400057308 */ /* 0x000e240000001000 */
[----:B0-----:R-:W-:-:S06]  /*2c10*/  FFMA.FTZ R22, R5, R22, UR4 ;  /* 0x0000000405167e23 */ /* 0x001fcc0008010016 */
[----:B------:R-:W0:Y:S02]  /*2c20*/  MUFU.RSQ R22, R22 ;  /* 0x0000001600167308 */ /* 0x000e240000001400 */
[----:B0-----:R2:W-:Y:S02]  /*2c30*/  STS [R3], R22 ;  /* 0x0000001603007388 */ /* 0x0015e40000000800 */
.L_x_655:
[----:B------:R-:W-:Y:S05]  /*2c40*/  BSYNC.RECONVERGENT B0 ;  /* 0x0000000000007941 */ /* 0x000fea0003800200 */
.L_x_653:
[----:B------:R-:W-:Y:S01]  /*2c50*/  USHF.R.S32.HI UR4, URZ, 0x1f, UR12 ;  /* 0x0000001fff047899 */ /* 0x000fe2000801140c */
[----:B------:R-:W-:Y:S03]  /*2c60*/  BAR.SYNC.DEFER_BLOCKING 0x0 ;  /* 0x0000000000007b1d */ /* 0x000fe60000010000 */
[----:B------:R-:W-:-:S04]  /*2c70*/  ULEA.HI UR4, UR4, UR12, URZ, 0x4 ;  /* 0x0000000c04047291 */ /* 0x000fc8000f8f20ff */
[----:B------:R-:W-:-:S06]  /*2c80*/  USHF.R.S32.HI UR4, URZ, 0x4, UR4 ;  /* 0x00000004ff047899 */ /* 0x000fcc0008011404 */
[----:B------:R-:W-:-:S13]  /*2c90*/  ISETP.GE.AND P0, PT, R0, UR4, PT ;  /* 0x0000000400007c0c */ /* 0x000fda000bf06270 */
[----:B------:R-:W-:Y:S05]  /*2ca0*/  @P0 EXIT ;  /* 0x000000000000094d */ /* 0x000fea0003800000 */
[----:B------:R-:W3:Y:S01]  /*2cb0*/  I2F.U32.RP R8, R2 ;  /* 0x0000000200087306 */ /* 0x000ee20000209000 */
[----:B------:R-:W-:Y:S01]  /*2cc0*/  IMAD.IADD R7, R0, 0x1, R2 ;  /* 0x0000000100077824 */ /* 0x000fe200078e0202 */
[----:B------:R-:W4:Y:S01]  /*2cd0*/  S2UR UR5, SR_CgaCtaId ;  /* 0x00000000000579c3 */ /* 0x000f220000008800 */
[----:B------:R-:W-:Y:S01]  /*2ce0*/  ISETP.NE.U32.AND P2, PT, R2, RZ, PT ;  /* 0x000000ff0200720c */ /* 0x000fe20003f45070 */
[----:B------:R-:W-:Y:S02]  /*2cf0*/  BSSY.RECONVERGENT B0, `(.L_x_657) ;  /* 0x00000a4000007945 */ /* 0x000fe40003800200 */
[C---:B------:R-:W-:Y:S02]  /*2d00*/  ISETP.GE.U32.AND P0, PT, R7.reuse, UR4, PT ;  /* 0x0000000407007c0c */ /* 0x040fe4000bf06070 */
[----:B012---:R-:W-:Y:S01]  /*2d10*/  VIMNMX.U32 R3, PT, PT, R7, UR4, !PT ;  /* 0x0000000407037c48 */ /* 0x007fe2000ffe0000 */
[----:B------:R-:W-:Y:S01]  /*2d20*/  UMOV UR4, 0x400 ;  /* 0x0000040000047882 */ /* 0x000fe20000000000 */
[----:B------:R-:W-:-:S04]  /*2d30*/  SEL R6, RZ, 0x1, P0 ;  /* 0x00000001ff067807 */ /* 0x000fc80000000000 */
[----:B------:R-:W-:Y:S01]  /*2d40*/  IADD3 R3, PT, PT, R3, -R7, -R6 ;  /* 0x8000000703037210 */ /* 0x000fe20007ffe806 */
[----:B---3--:R-:W0:Y:S01]  /*2d50*/  MUFU.RCP R8, R8 ;  /* 0x0000000800087308 */ /* 0x008e220000001000 */
[----:B----4-:R-:W-:Y:S01]  /*2d60*/  ULEA UR4, UR5, UR4, 0x18 ;  /* 0x0000000405047291 */ /* 0x010fe2000f8ec0ff */
        /* <DEDUP_REMOVED lines=11> */
[----:B------:R-:W-:Y:S01]  /*2e20*/  @P0 IMAD.IADD R3, R3, 0x1, -R2 ;  /* 0x0000000103030824 */ /* 0x000fe200078e0a02 */
[----:B------:R-:W-:-:S04]  /*2e30*/  @P0 IADD3 R5, PT, PT, R5, 0x1, RZ ;  /* 0x0000000105050810 */ /* 0x000fc80007ffe0ff */
[----:B------:R-:W-:-:S13]  /*2e40*/  ISETP.GE.U32.AND P1, PT, R3, R2, PT ;  /* 0x000000020300720c */ /* 0x000fda0003f26070 */
[----:B------:R-:W-:Y:S02]  /*2e50*/  @P1 IADD3 R5, PT, PT, R5, 0x1, RZ ;  /* 0x0000000105051810 */ /* 0x000fe40007ffe0ff */
[----:B------:R-:W-:Y:S02]  /*2e60*/  @!P2 LOP3.LUT R5, RZ, R2, RZ, 0x33, !PT ;  /* 0x00000002ff05a212 */ /* 0x000fe400078e33ff */
[----:B0-----:R-:W-:-:S03]  /*2e70*/  R2UR UR7, R4 ;  /* 0x00000000040772ca */ /* 0x001fc600000e0000 */
[----:B------:R-:W-:-:S05]  /*2e80*/  IMAD.IADD R5, R6, 0x1, R5 ;  /* 0x0000000106057824 */ /* 0x000fca00078e0205 */
        /* <DEDUP_REMOVED lines=13> */
[----:B--2---:R-:W-:Y:S01]  /*2f60*/  SHF.L.U32 R2, R7, 0x10, RZ ;  /* 0x0000001007027819 */ /* 0x004fe200000006ff */
[----:B------:R-:W-:Y:S01]  /*2f70*/  IMAD.U32 R22, R5, 0x10000, RZ ;  /* 0x0001000005167824 */ /* 0x000fe200078e00ff */
[----:B------:R-:W-:Y:S01]  /*2f80*/  PRMT R7, R7, 0x7632, R7 ;  /* 0x0000763207077816 */ /* 0x000fe20000000007 */
[----:B------:R-:W-:Y:S01]  /*2f90*/  IMAD.U32 R23, R15, 0x10000, RZ ;  /* 0x000100000f177824 */ /* 0x000fe200078e00ff */
[----:B------:R-:W-:Y:S01]  /*2fa0*/  SHF.L.U32 R3, R6, 0x10, RZ ;  /* 0x0000001006037819 */ /* 0x000fe200000006ff */
[----:B------:R-:W-:Y:S01]  /*2fb0*/  FMUL.FTZ R2, R2, UR7 ;  /* 0x0000000702027c20 */ /* 0x000fe20008410000 */
[----:B------:R-:W-:Y:S01]  /*2fc0*/  SHF.L.U32 R7, R7, 0x10, RZ ;  /* 0x0000001007077819 */ /* 0x000fe200000006ff */
[----:B------:R-:W-:Y:S01]  /*2fd0*/  FMUL.FTZ R24, R22, UR7 ;  /* 0x0000000716187c20 */ /* 0x000fe20008410000 */
[----:B------:R-:W-:Y:S01]  /*2fe0*/  PRMT R25, R6, 0x7632, R25 ;  /* 0x0000763206197816 */ /* 0x000fe20000000019 */
[----:B------:R-:W-:Y:S01]  /*2ff0*/  FMUL.FTZ R3, R3, UR7 ;  /* 0x0000000703037c20 */ /* 0x000fe20008410000 */
[----:B------:R-:W-:Y:S01]  /*3000*/  SHF.L.U32 R22, R4, 0x10, RZ ;  /* 0x0000001004167819 */ /* 0x000fe200000006ff */
[----:B------:R-:W-:Y:S01]  /*3010*/  FMUL.FTZ R7, R7, UR7 ;  /* 0x0000000707077c20 */ /* 0x000fe20008410000 */
[----:B------:R-:W0:Y:S01]  /*3020*/  F2F.BF16.F32 R2, R2 ;  /* 0x0000000200027304 */ /* 0x000e220000202000 */
[----:B------:R-:W-:Y:S01]  /*3030*/  SHF.L.U32 R25, R25, 0x10, RZ ;  /* 0x0000001019197819 */ /* 0x000fe200000006ff */
[----:B------:R-:W-:Y:S01]  /*3040*/  FMUL.FTZ R23, R23, UR7 ;  /* 0x0000000717177c20 */ /* 0x000fe20008410000 */
[----:B------:R-:W-:Y:S01]  /*3050*/  PRMT R4, R5, 0x7632, R4 ;  /* 0x0000763205047816 */ /* 0x000fe20000000004 */
[----:B------:R-:W-:-:S04]  /*3060*/  FMUL.FTZ R22, R22, UR7 ;  /* 0x0000000716167c20 */ /* 0x000fc80008410000 */
[----:B------:R-:W1:Y:S01]  /*3070*/  F2F.BF16.F32 R7, R7 ;  /* 0x0000000700077304 */ /* 0x000e620000202000 */
[----:B---3--:R-:W-:Y:S01]  /*3080*/  PRMT R6, R19, 0x7632, R6 ;  /* 0x0000763213067816 */ /* 0x008fe20000000006 */
[----:B------:R-:W-:Y:S01]  /*3090*/  IMAD.U32 R28, R9, 0x10000, RZ ;  /* 0x00010000091c7824 */ /* 0x000fe200078e00ff */
[----:B------:R-:W-:-:S05]  /*30a0*/  SHF.L.U32 R5, R19, 0x10, RZ ;  /* 0x0000001013057819 */ /* 0x000fca00000006ff */
[----:B------:R-:W2:Y:S01]  /*30b0*/  F2F.BF16.F32 R3, R3 ;  /* 0x0000000300037304 */ /* 0x000ea20000202000 */
[----:B------:R-:W-:Y:S01]  /*30c0*/  FMUL.FTZ R19, R25, UR7 ;  /* 0x0000000719137c20 */ /* 0x000fe20008410000 */
[----:B0-----:R-:W-:Y:S01]  /*30d0*/  SHF.L.U32 R2, R2, 0x10, RZ ;  /* 0x0000001002027819 */ /* 0x001fe200000006ff */
[----:B------:R-:W-:Y:S01]  /*30e0*/  IMAD.U32 R25, R4, 0x10000, RZ ;  /* 0x0001000004197824 */ /* 0x000fe200078e00ff */
[----:B------:R-:W-:Y:S01]  /*30f0*/  SHF.L.U32 R26, R17, 0x10, RZ ;  /* 0x00000010111a7819 */ /* 0x000fe200000006ff */
[----:B------:R-:W-:Y:S01]  /*3100*/  IMAD.U32 R6, R6, 0x10000, RZ ;  /* 0x0001000006067824 */ /* 0x000fe200078e00ff */
[----:B------:R-:W-:Y:S01]  /*3110*/  PRMT R4, R4, 0x7632, R4 ;  /* 0x0000763204047816 */ /* 0x000fe20000000004 */
[----:B------:R-:W-:Y:S01]  /*3120*/  FMUL.FTZ R25, R25, UR7 ;  /* 0x0000000719197c20 */ /* 0x000fe20008410000 */
[----:B------:R-:W0:Y:S01]  /*3130*/  F2F.BF16.F32 R24, R24 ;  /* 0x0000001800187304 */ /* 0x000e220000202000 */
[----:B-1----:R-:W-:Y:S01]  /*3140*/  SHF.L.U32 R27, R7, 0x10, RZ ;  /* 0x00000010071b7819 */ /* 0x002fe200000006ff */
[----:B------:R-:W-:Y:S01]  /*3150*/  FMUL.FTZ R7, R2, R5 ;  /* 0x0000000502077220 */ /* 0x000fe20000410000 */
[----:B------:R-:W-:Y:S01]  /*3160*/  IMAD.U32 R4, R4, 0x10000, RZ ;  /* 0x0001000004047824 */ /* 0x000fe200078e00ff */
[----:B------:R-:W-:-:S02]  /*3170*/  PRMT R17, R17, 0x7632, R17 ;  /* 0x0000763211117816 */ /* 0x000fc40000000011 */
[----:B------:R-:W-:Y:S01]  /*3180*/  FMUL.FTZ R2, R27, R6 ;  /* 0x000000061b027220 */ /* 0x000fe20000410000 */
[----:B--2---:R-:W-:Y:S01]  /*3190*/  SHF.L.U32 R6, R3, 0x10, RZ ;  /* 0x0000001003067819 */ /* 0x004fe200000006ff */
[----:B------:R-:W1:Y:S01]  /*31a0*/  F2F.BF16.F32 R19, R19 ;  /* 0x0000001300137304 */ /* 0x000e620000202000 */
[C---:B------:R-:W-:Y:S02]  /*31b0*/  SHF.L.U32 R27, R18.reuse, 0x10, RZ ;  /* 0x00000010121b7819 */ /* 0x040fe400000006ff */
[----:B------:R-:W-:Y:S02]  /*31c0*/  PRMT R18, R18, 0x7632, R18 ;  /* 0x0000763212127816 */ /* 0x000fe40000000012 */
[----:B------:R-:W-:Y:S01]  /*31d0*/  F2FP.BF16.F32.PACK_AB R7, R2, R7 ;  /* 0x000000070207723e */ /* 0x000fe200000010ff */
[----:B------:R-:W-:Y:S01]  /*31e0*/  FMUL.FTZ R6, R6, R27 ;  /* 0x0000001b06067220 */ /* 0x000fe20000410000 */
[----:B0-----:R-:W-:Y:S01]  /*31f0*/  IMAD.U32 R5, R24, 0x10000, RZ ;  /* 0x0001000018057824 */ /* 0x001fe200078e00ff */
[----:B------:R-:W0:Y:S01]  /*3200*/  F2F.BF16.F32 R3, R25 ;  /* 0x0000001900037304 */ /* 0x000e220000202000 */
[----:B------:R-:W-:-:S02]  /*3210*/  SHF.L.U32 R24, R14, 0x10, RZ ;  /* 0x000000100e187819 */ /* 0x000fc400000006ff */
[----:B------:R-:W-:Y:S01]  /*3220*/  FMUL.FTZ R5, R5, R26 ;  /* 0x0000001a05057220 */ /* 0x000fe20000410000 */
[----:B------:R-:W-:Y:S01]  /*3230*/  IMAD.U32 R26, R18, 0x10000, RZ ;  /* 0x00010000121a7824 */ /* 0x000fe200078e00ff */
[----:B------:R-:W-:Y:S01]  /*3240*/  PRMT R14, R14, 0x7632, R14 ;  /* 0x000076320e0e7816 */ /* 0x000fe2000000000e */
[----:B------:R-:W-:Y:S01]  /*3250*/  FMUL.FTZ R24, R24, UR7 ;  /* 0x0000000718187c20 */ /* 0x000fe20008410000 */
[----:B-1----:R-:W-:Y:S01]  /*3260*/  SHF.L.U32 R19, R19, 0x10, RZ ;  /* 0x0000001013137819 */ /* 0x002fe200000006ff */
[----:B------:R-:W1:Y:S01]  /*3270*/  F2F.BF16.F32 R22, R22 ;  /* 0x0000001600167304 */ /* 0x000e620000202000 */
[----:B------:R-:W-:Y:S02]  /*3280*/  SHF.L.U32 R14, R14, 0x10, RZ ;  /* 0x000000100e0e7819 */ /* 0x000fe400000006ff */
[----:B------:R-:W-:Y:S01]  /*3290*/  SHF.L.U32 R27, R17, 0x10, RZ ;  /* 0x00000010111b7819 */ /* 0x000fe200000006ff */
[----:B------:R-:W-:Y:S01]  /*32a0*/  IMAD.U32 R17, R13, 0x10000, RZ ;  /* 0x000100000d117824 */ /* 0x000fe200078e00ff */
[----:B0-----:R-:W-:-:S03]  /*32b0*/  SHF.L.U32 R18, R3, 0x10, RZ ;  /* 0x0000001003127819 */ /* 0x001fc600000006ff */
[----:B------:R-:W0:Y:S01]  /*32c0*/  F2F.BF16.F32 R23, R23 ;  /* 0x0000001700177304 */ /* 0x000e220000202000 */
[----:B------:R-:W-:Y:S01]  /*32d0*/  FMUL.FTZ R3, R19, R26 ;  /* 0x0000001a13037220 */ /* 0x000fe20000410000 */
[----:B------:R-:W-:Y:S01]  /*32e0*/  SHF.L.U32 R19, R12, 0x10, RZ ;  /* 0x000000100c137819 */ /* 0x000fe200000006ff */
[----:B------:R-:W-:Y:S01]  /*32f0*/  IMAD.U32 R26, R16, 0x10000, RZ ;  /* 0x00010000101a7824 */ /* 0x000fe200078e00ff */
[----:B------:R-:W-:Y:S01]  /*3300*/  PRMT R12, R15, 0x7632, R12 ;  /* 0x000076320f0c7816 */ /* 0x000fe2000000000c */
[----:B------:R-:W-:Y:S01]  /*3310*/  FMUL.FTZ R15, R4, UR7 ;  /* 0x00000007040f7c20 */ /* 0x000fe20008410000 */
[----:B------:R-:W-:Y:S01]  /*3320*/  FMUL.FTZ R17, R17, UR7 ;  /* 0x0000000711117c20 */ /* 0x000fe20008410000 */
[----:B-1----:R-:W-:Y:S01]  /*3330*/  SHF.L.U32 R25, R22, 0x10, RZ ;  /* 0x0000001016197819 */ /* 0x002fe200000006ff */
[----:B------:R-:W1:Y:S01]  /*3340*/  F2F.BF16.F32 R24, R24 ;  /* 0x0000001800187304 */ /* 0x000e620000202000 */
[----:B------:R-:W-:Y:S01]  /*3350*/  SHF.L.U32 R4, R12, 0x10, RZ ;  /* 0x000000100c047819 */ /* 0x000fe200000006ff */
[----:B------:R-:W-:Y:S01]  /*3360*/  FMUL.FTZ R19, R19, UR7 ;  /* 0x0000000713137c20 */ /* 0x000fe20008410000 */
[----:B------:R-:W-:Y:S01]  /*3370*/  FMUL.FTZ R18, R18, R27 ;  /* 0x0000001b12127220 */ /* 0x000fe20000410000 */
[----:B------:R-:W-:Y:S01]  /*3380*/  IMAD.U32 R27, R10, 0x10000, RZ ;  /* 0x000100000a1b7824 */ /* 0x000fe200078e00ff */
[----:B------:R-:W-:Y:S01]  /*3390*/  PRMT R10, R16, 0x7632, R10 ;  /* 0x00007632100a7816 */ /* 0x000fe2000000000a */
[----:B------:R-:W-:Y:S01]  /*33a0*/  FMUL.FTZ R22, R4, UR7 ;  /* 0x0000000704167c20 */ /* 0x000fe20008410000 */
[----:B------:R-:W-:Y:S01]  /*33b0*/  FMUL.FTZ R4, R25, R26 ;  /* 0x0000001a19047220 */ /* 0x000fe20000410000 */
[----:B0-----:R-:W-:Y:S01]  /*33c0*/  SHF.L.U32 R25, R23, 0x10, RZ ;  /* 0x0000001017197819 */ /* 0x001fe200000006ff */
[----:B------:R-:W-:Y:S01]  /*33d0*/  IMAD.U32 R26, R11, 0x10000, RZ ;  /* 0x000100000b1a7824 */ /* 0x000fe200078e00ff */
[----:B------:R-:W-:Y:S01]  /*33e0*/  PRMT R11, R13, 0x7632, R11 ;  /* 0x000076320d0b7816 */ /* 0x000fe2000000000b */
[----:B------:R-:W-:Y:S01]  /*33f0*/  FMUL.FTZ R23, R14, UR7 ;  /* 0x000000070e177c20 */ /* 0x000fe20008410000 */
[----:B------:R-:W-:Y:S01]  /*3400*/  PRMT R14, R12, 0x7632, R14 ;  /* 0x000076320c0e7816 */ /* 0x000fe2000000000e */
[----:B------:R-:W-:Y:S01]  /*3410*/  FMUL.FTZ R13, R25, R26 ;  /* 0x0000001a190d7220 */ /* 0x000fe20000410000 */
[----:B------:R-:W-:Y:S01]  /*3420*/  SHF.L.U32 R25, R11, 0x10, RZ ;  /* 0x000000100b197819 */ /* 0x000fe200000006ff */
[----:B------:R-:W0:Y:S01]  /*3430*/  F2F.BF16.F32 R19, R19 ;  /* 0x0000001300137304 */ /* 0x000e220000202000 */
[----:B-1----:R-:W-:-:S02]  /*3440*/  SHF.L.U32 R26, R24, 0x10, RZ ;  /* 0x00000010181a7819 */ /* 0x002fc400000006ff */
[----:B------:R-:W-:Y:S01]  /*3450*/  SHF.L.U32 R14, R14, 0x10, RZ ;  /* 0x000000100e0e7819 */ /* 0x000fe200000006ff */
[----:B------:R-:W-:Y:S01]  /*3460*/  FMUL.FTZ R24, R25, UR7 ;  /* 0x0000000719187c20 */ /* 0x000fe20008410000 */
[----:B------:R-:W-:Y:S01]  /*3470*/  PRMT R9, R11, 0x7632, R9 ;  /* 0x000076320b097816 */ /* 0x000fe20000000009 */
[----:B------:R-:W-:Y:S01]  /*3480*/  FMUL.FTZ R12, R26, R27 ;  /* 0x0000001b1a0c7220 */ /* 0x000fe20000410000 */
[----:B------:R-:W-:Y:S01]  /*3490*/  SHF.L.U32 R26, R8, 0x10, RZ ;  /* 0x00000010081a7819 */ /* 0x000fe200000006ff */
[----:B------:R-:W-:Y:S01]  /*34a0*/  FMUL.FTZ R25, R14, UR7 ;  /* 0x000000070e197c20 */ /* 0x000fe20008410000 */
[----:B------:R-:W1:Y:S01]  /*34b0*/  F2F.BF16.F32 R15, R15 ;  /* 0x0000000f000f7304 */ /* 0x000e620000202000 */
[C---:B------:R-:W-:Y:S01]  /*34c0*/  PRMT R8, R10.reuse, 0x7632, R8 ;  /* 0x000076320a087816 */ /* 0x040fe20000000008 */
[----:B------:R-:W-:Y:S01]  /*34d0*/  IMAD.U32 R10, R10, 0x10000, RZ ;  /* 0x000100000a0a7824 */ /* 0x000fe200078e00ff */
[----:B------:R-:W-:Y:S02]  /*34e0*/  F2FP.BF16.F32.PACK_AB R6, R3, R6 ;  /* 0x000000060306723e */ /* 0x000fe400000010ff */
[----:B------:R-:W-:-:S02]  /*34f0*/  PRMT R11, R8, 0x7632, R11 ;  /* 0x00007632080b7816 */ /* 0x000fc4000000000b */
[----:B0-----:R-:W-:Y:S01]  /*3500*/  SHF.L.U32 R19, R19, 0x10, RZ ;  /* 0x0000001013137819 */ /* 0x001fe200000006ff */
[----:B------:R-:W0:Y:S01]  /*3510*/  F2F.BF16.F32 R24, R24 ;  /* 0x0000001800187304 */ /* 0x000e220000202000 */
[----:B------:R-:W-:Y:S02]  /*3520*/  SHF.L.U32 R8, R8, 0x10, RZ ;  /* 0x0000001008087819 */ /* 0x000fe400000006ff */
[----:B------:R-:W-:Y:S01]  /*3530*/  SHF.L.U32 R11, R11, 0x10, RZ ;  /* 0x000000100b0b7819 */ /* 0x000fe200000006ff */
[----:B------:R-:W-:Y:S01]  /*3540*/  FMUL.FTZ R14, R19, R26 ;  /* 0x0000001a130e7220 */ /* 0x000fe20000410000 */
[----:B------:R-:W-:Y:S02]  /*3550*/  PRMT R19, R9, 0x7632, R19 ;  /* 0x0000763209137816 */ /* 0x000fe40000000013 */
[----:B-1----:R-:W-:Y:S01]  /*3560*/  SHF.L.U32 R15, R15, 0x10, RZ ;  /* 0x000000100f0f7819 */ /* 0x002fe200000006ff */
[----:B------:R-:W1:Y:S01]  /*3570*/  F2F.BF16.F32 R17, R17 ;  /* 0x0000001100117304 */ /* 0x000e620000202000 */
[----:B------:R-:W-:Y:S01]  /*3580*/  SHF.L.U32 R9, R9, 0x10, RZ ;  /* 0x0000001009097819 */ /* 0x000fe200000006ff */
[----:B------:R-:W-:Y:S01]  /*3590*/  IMAD.U32 R19, R19, 0x10000, RZ ;  /* 0x0001000013137824 */ /* 0x000fe200078e00ff */
[----:B------:R-:W-:Y:S01]  /*35a0*/  MOV R3, 0x20 ;  /* 0x0000002000037802 */ /* 0x000fe20000000f00 */
[----:B------:R-:W-:Y:S01]  /*35b0*/  FMUL.FTZ R15, R15, R10 ;  /* 0x0000000a0f0f7220 */ /* 0x000fe20000410000 */
[----:B------:R-:W-:-:S02]  /*35c0*/  F2FP.BF16.F32.PACK_AB R5, R18, R5 ;  /* 0x000000051205723e */ /* 0x000fc400000010ff */
[----:B0-----:R-:W-:Y:S01]  /*35d0*/  SHF.L.U32 R24, R24, 0x10, RZ ;  /* 0x0000001018187819 */ /* 0x001fe200000006ff */
[----:B------:R-:W0:Y:S01]  /*35e0*/  F2F.BF16.F32 R22, R22 ;  /* 0x0000001600167304 */ /* 0x000e220000202000 */
[----:B------:R-:W-:Y:S01]  /*35f0*/  F2FP.BF16.F32.PACK_AB R4, R15, R4 ;  /* 0x000000040f04723e */ /* 0x000fe200000010ff */
[----:B------:R-:W-:Y:S01]  /*3600*/  IMAD.WIDE.U32 R2, R0, R3, UR4 ;  /* 0x0000000400027e25 */ /* 0x000fe2000f8e0003 */
[----:B------:R-:W2:Y:S03]  /*3610*/  LDCU UR4, c[0x0][0x360] ;  /* 0x00006c00ff0477ac */ /* 0x000ea60008000800 */
[----:B------:R-:W-:Y:S01]  /*3620*/  FMUL.FTZ R24, R24, R19 ;  /* 0x0000001318187220 */ /* 0x000fe20000410000 */
[----:B-1----:R-:W-:Y:S01]  /*3630*/  SHF.L.U32 R17, R17, 0x10, RZ ;  /* 0x0000001011117819 */ /* 0x002fe200000006ff */
[----:B------:R-:W1:Y:S04]  /*3640*/  F2F.BF16.F32 R23, R23 ;  /* 0x0000001700177304 */ /* 0x000e680000202000 */
[----:B------:R-:W-:Y:S01]  /*3650*/  FMUL.FTZ R17, R17, R28 ;  /* 0x0000001c11117220 */ /* 0x000fe20000410000 */
[----:B0-----:R-:W-:-:S03]  /*3660*/  IMAD.U32 R22, R22, 0x10000, RZ ;  /* 0x0001000016167824 */ /* 0x001fc600078e00ff */
[----:B------:R-:W0:Y:S01]  /*3670*/  F2F.BF16.F32 R16, R25 ;  /* 0x0000001900107304 */ /* 0x000e220000202000 */
[----:B------:R-:W-:Y:S01]  /*3680*/  FMUL.FTZ R10, R22, R9 ;  /* 0x00000009160a7220 */ /* 0x000fe20000410000 */
[----:B------:R-:W-:Y:S02]  /*3690*/  F2FP.BF16.F32.PACK_AB R9, R24, R17 ;  /* 0x000000111809723e */ /* 0x000fe400000010ff */
[----:B--2---:R-:W-:Y:S02]  /*36a0*/  IADD3 R0, PT, PT, R0, UR4, RZ ;  /* 0x0000000400007c10 */ /* 0x004fe4000fffe0ff */
[----:B-1----:R-:W-:-:S05]  /*36b0*/  SHF.L.U32 R23, R23, 0x10, RZ ;  /* 0x0000001017177819 */ /* 0x002fca00000006ff */
[----:B------:R-:W-:Y:S01]  /*36c0*/  FMUL.FTZ R23, R23, R8 ;  /* 0x0000000817177220 */ /* 0x000fe20000410000 */
[----:B0-----:R-:W-:-:S04]  /*36d0*/  IMAD.U32 R16, R16, 0x10000, RZ ;  /* 0x0001000010107824 */ /* 0x001fc800078e00ff */
[----:B------:R-:W-:Y:S01]  /*36e0*/  FMUL.FTZ R19, R16, R11 ;  /* 0x0000000b10137220 */ /* 0x000fe20000410000 */
[----:B------:R-:W-:Y:S02]  /*36f0*/  F2FP.BF16.F32.PACK_AB R11, R10, R13 ;  /* 0x0000000d0a0b723e */ /* 0x000fe400000010ff */
[----:B------:R-:W-:Y:S02]  /*3700*/  F2FP.BF16.F32.PACK_AB R10, R23, R12 ;  /* 0x0000000c170a723e */ /* 0x000fe400000010ff */
[----:B------:R-:W-:-:S05]  /*3710*/  F2FP.BF16.F32.PACK_AB R8, R19, R14 ;  /* 0x0000000e1308723e */ /* 0x000fca00000010ff */
[----:B------:R0:W-:Y:S02]  /*3720*/  STG.E.ENL2.256 desc[UR8][R2.64], R8, R4 ;  /* 0xf80000080204797f */ /* 0x0001e4000f121808 */
.L_x_658:
[----:B------:R-:W-:Y:S05]  /*3730*/  BSYNC.RECONVERGENT B0 ;  /* 0x0000000000007941 */ /* 0x000fea0003800200 */
.L_x_657:
[----:B------:R-:W-:Y:S05]  /*3740*/  @!P1 EXIT ;  /* 0x000000000000994d */ /* 0x000fea0003800000 */
[----:B0-----:R-:W0:Y:S01]  /*3750*/  LDC R2, c[0x0][0x360] ;  /* 0x0000d800ff027b82 */ /* 0x001e220000000800 */
[----:B------:R-:W1:Y:S07]  /*3760*/  LDCU.64 UR10, c[0x0][0x380] ;  /* 0x00007000ff0a77ac */ /* 0x000e6e0008000a00 */
[----:B------:R-:W2:Y:S02]  /*3770*/  S2UR UR6, SR_CTAID.X ;  /* 0x00000000000679c3 */ /* 0x000ea40000002500 */
[----:B012---:R-:W-:-:S07]  /*3780*/  IMAD.IADD R3, R0, 0x1, R2 ;  /* 0x0000000100037824 */ /* 0x007fce00078e0202 */
.L_x_659:
[C---:B0-----:R-:W-:Y:S01]  /*3790*/  IMAD.WIDE.U32 R4, R0.reuse, 0x20, R20 ;  /* 0x0000002000047825 */ /* 0x041fe200078e0014 */
[----:B------:R-:W0:Y:S05]  /*37a0*/  LDC.64 R22, c[0x0][0x3b8] ;  /* 0x0000ee00ff167b82 */ /* 0x000e2a0000000a00 */
[----:B------:R-:W2:Y:S01]  /*37b0*/  LDG.E.ENL2.256 R8, R4, desc[UR8][R4.64] ;  /* 0xfe0000080404797e */ /* 0x000ea20008121908 */
[----:B0-----:R-:W-:-:S06]  /*37c0*/  IMAD.WIDE.U32 R12, R0, 0x20, R22 ;  /* 0x00000020000c7825 */ /* 0x001fcc00078e0016 */
[----:B------:R-:W3:Y:S01]  /*37d0*/  LDG.E.ENL2.256.CONSTANT R16, R12, desc[UR8][R12.64] ;  /* 0xfe0000080c0c797e */ /* 0x000ee20008129910 */
[----:B------:R-:W-:-:S04]  /*37e0*/  UIMAD UR4, UR6, UR12, URZ ;  /* 0x0000000c060472a4 */ /* 0x000fc8000f8e02ff */
[----:B------:R-:W-:Y:S01]  /*37f0*/  UIMAD.WIDE.U32 UR4, UR4, 0x2, UR10 ;  /* 0x00000002040478a5 */ /* 0x000fe2000f8e000a */
[C---:B--2---:R-:W-:Y:S02]  /*3800*/  SHF.L.U32 R24, R8.reuse, 0x10, RZ ;  /* 0x0000001008187819 */ /* 0x044fe400000006ff */
[----:B------:R-:W-:-:S03]  /*3810*/  PRMT R8, R8, 0x7632, R8 ;  /* 0x0000763208087816 */ /* 0x000fc60000000008 */
[----:B------:R-:W-:Y:S01]  /*3820*/  FMUL.FTZ R26, R24, UR7 ;  /* 0x00000007181a7c20 */ /* 0x000fe20008410000 */
[----:B------:R-:W-:-:S05]  /*3830*/  SHF.L.U32 R8, R8, 0x10, RZ ;  /* 0x0000001008087819 */ /* 0x000fca00000006ff */
[----:B------:R-:W0:Y:S01]  /*3840*/  F2F.BF16.F32 R26, R26 ;  /* 0x0000001a001a7304 */ /* 0x000e220000202000 */
[----:B------:R-:W-:Y:S01]  /*3850*/  FMUL.FTZ R25, R8, UR7 ;  /* 0x0000000708197c20 */ /* 0x000fe20008410000 */
[C---:B------:R-:W-:Y:S01]  /*3860*/  IMAD.U32 R8, R7.reuse, 0x10000, RZ ;  /* 0x0001000007087824 */ /* 0x040fe200078e00ff */
[----:B------:R-:W-:-:S03]  /*3870*/  PRMT R7, R7, 0x7632, R7 ;  /* 0x0000763207077816 */ /* 0x000fc60000000007 */
[----:B------:R-:W-:Y:S02]  /*3880*/  FMUL.FTZ R24, R8, UR7 ;  /* 0x0000000708187c20 */ /* 0x000fe40008410000 */
[----:B------:R-:W1:Y:S01]  /*3890*/  F2F.BF16.F32 R25, R25 ;  /* 0x0000001900197304 */ /* 0x000e620000202000 */
[----:B------:R-:W-:Y:S01]  /*38a0*/  IMAD.U32 R7, R7, 0x10000, RZ ;  /* 0x0001000007077824 */ /* 0x000fe200078e00ff */
[----:B---3--:R-:W-:Y:S01]  /*38b0*/  SHF.L.U32 R28, R16, 0x10, RZ ;  /* 0x00000010101c7819 */ /* 0x008fe200000006ff */
[----:B------:R-:W-:Y:S01]  /*38c0*/  IMAD.U32 R29, R17, 0x10000, RZ ;  /* 0x00010000111d7824 */ /* 0x000fe200078e00ff */
[----:B0-----:R-:W-:-:S04]  /*38d0*/  SHF.L.U32 R27, R26, 0x10, RZ ;  /* 0x000000101a1b7819 */ /* 0x001fc800000006ff */
[----:B------:R-:W0:Y:S01]  /*38e0*/  F2F.BF16.F32 R24, R24 ;  /* 0x0000001800187304 */ /* 0x000e220000202000 */
[----:B------:R-:W-:Y:S01]  /*38f0*/  PRMT R16, R16, 0x7632, R16 ;  /* 0x0000763210107816 */ /* 0x000fe20000000010 */
[----:B------:R-:W-:-:S03]  /*3900*/  FMUL.FTZ R8, R27, R28 ;  /* 0x0000001c1b087220 */ /* 0x000fc60000410000 */
[----:B------:R-:W-:Y:S02]  /*3910*/  SHF.L.U32 R27, R16, 0x10, RZ ;  /* 0x00000010101b7819 */ /* 0x000fe400000006ff */
[----:B-1----:R-:W-:Y:S01]  /*3920*/  SHF.L.U32 R16, R25, 0x10, RZ ;  /* 0x0000001019107819 */ /* 0x002fe200000006ff */
[----:B------:R-:W-:Y:S01]  /*3930*/  FMUL.FTZ R25, R7, UR7 ;  /* 0x0000000707197c20 */ /* 0x000fe20008410000 */
[C---:B------:R-:W-:Y:S01]  /*3940*/  IMAD.U32 R7, R6.reuse, 0x10000, RZ ;  /* 0x0001000006077824 */ /* 0x040fe200078e00ff */
[----:B------:R-:W-:Y:S02]  /*3950*/  PRMT R6, R6, 0x7632, R6 ;  /* 0x0000763206067816 */ /* 0x000fe40000000006 */
[----:B------:R-:W-:Y:S01]  /*3960*/  FMUL.FTZ R16, R16, R27 ;  /* 0x0000001b10107220 */ /* 0x000fe20000410000 */
[----:B------:R-:W-:Y:S01]  /*3970*/  SHF.L.U32 R27, R15, 0x10, RZ ;  /* 0x000000100f1b7819 */ /* 0x000fe200000006ff */
[----:B------:R-:W1:Y:S01]  /*3980*/  F2F.BF16.F32 R25, R25 ;  /* 0x0000001900197304 */ /* 0x000e620000202000 */
[----:B0-----:R-:W-:Y:S01]  /*3990*/  SHF.L.U32 R26, R24, 0x10, RZ ;  /* 0x00000010181a7819 */ /* 0x001fe200000006ff */
[----:B------:R-:W-:Y:S01]  /*39a0*/  FMUL.FTZ R24, R7, UR7 ;  /* 0x0000000707187c20 */ /* 0x000fe20008410000 */
[----:B------:R-:W-:Y:S01]  /*39b0*/  IMAD.U32 R6, R6, 0x10000, RZ ;  /* 0x0001000006067824 */ /* 0x000fe200078e00ff */
[----:B------:R-:W-:-:S02]  /*39c0*/  PRMT R15, R15, 0x7632, R15 ;  /* 0x000076320f0f7816 */ /* 0x000fc4000000000f */
[----:B------:R-:W-:Y:S01]  /*39d0*/  FMUL.FTZ R7, R26, R27 ;  /* 0x0000001b1a077220 */ /* 0x000fe20000410000 */
[----:B------:R-:W-:Y:S01]  /*39e0*/  FMUL.FTZ R26, R6, UR7 ;  /* 0x00000007061a7c20 */ /* 0x000fe20008410000 */
[----:B------:R-:W0:Y:S01]  /*39f0*/  F2F.BF16.F32 R24, R24 ;  /* 0x0000001800187304 */ /* 0x000e220000202000 */
[----:B------:R-:W-:Y:S01]  /*3a00*/  IMAD.U32 R6, R5, 0x10000, RZ ;  /* 0x0001000005067824 */ /* 0x000fe200078e00ff */
[----:B------:R-:W-:Y:S02]  /*3a10*/  SHF.L.U32 R28, R15, 0x10, RZ ;  /* 0x000000100f1c7819 */ /* 0x000fe400000006ff */
[----:B------:R-:W-:Y:S02]  /*3a20*/  PRMT R5, R5, 0x7632, R5 ;  /* 0x0000763205057816 */ /* 0x000fe40000000005 */
[----:B------:R-:W-:Y:S02]  /*3a30*/  F2FP.BF16.F32.PACK_AB R8, R16, R8 ;  /* 0x000000081008723e */ /* 0x000fe400000010ff */
[----:B-1----:R-:W-:Y:S01]  /*3a40*/  SHF.L.U32 R15, R25, 0x10, RZ ;  /* 0x00000010190f7819 */ /* 0x002fe200000006ff */
[----:B------:R-:W-:Y:S01]  /*3a50*/  FMUL.FTZ R25, R6, UR7 ;  /* 0x0000000706197c20 */ /* 0x000fe20008410000 */
[----:B------:R-:W1:Y:S01]  /*3a60*/  F2F.BF16.F32 R26, R26 ;  /* 0x0000001a001a7304 */ /* 0x000e620000202000 */
[----:B------:R-:W-:-:S02]  /*3a70*/  IMAD.U32 R5, R5, 0x10000, RZ ;  /* 0x0001000005057824 */ /* 0x000fc400078e00ff */
[----:B------:R-:W-:Y:S02]  /*3a80*/  FMUL.FTZ R15, R15, R28 ;  /* 0x0000001c0f0f7220 */ /* 0x000fe40000410000 */
[----:B------:R-:W-:Y:S01]  /*3a90*/  FMUL.FTZ R5, R5, UR7 ;  /* 0x0000000705057c20 */ /* 0x000fe20008410000 */
[----:B0-----:R-:W-:Y:S02]  /*3aa0*/  SHF.L.U32 R27, R24, 0x10, RZ ;  /* 0x00000010181b7819 */ /* 0x001fe400000006ff */
[----:B------:R-:W0:Y:S01]  /*3ab0*/  F2F.BF16.F32 R25, R25 ;  /* 0x0000001900197304 */ /* 0x000e220000202000 */
[C---:B------:R-:W-:Y:S02]  /*3ac0*/  SHF.L.U32 R24, R14.reuse, 0x10, RZ ;  /* 0x000000100e187819 */ /* 0x040fe400000006ff */
[----:B------:R-:W-:Y:S02]  /*3ad0*/  PRMT R14, R14, 0x7632, R14 ;  /* 0x000076320e0e7816 */ /* 0x000fe4000000000e */
[----:B------:R-:W-:Y:S01]  /*3ae0*/  F2FP.BF16.F32.PACK_AB R7, R15, R7 ;  /* 0x000000070f07723e */ /* 0x000fe200000010ff */
[----:B------:R-:W-:Y:S01]  /*3af0*/  FMUL.FTZ R6, R27, R24 ;  /* 0x000000181b067220 */ /* 0x000fe20000410000 */
[----:B------:R-:W-:Y:S01]  /*3b00*/  SHF.L.U32 R27, R14, 0x10, RZ ;  /* 0x000000100e1b7819 */ /* 0x000fe200000006ff */
[----:B------:R-:W2:Y:S01]  /*3b10*/  F2F.BF16.F32 R5, R5 ;  /* 0x0000000500057304 */ /* 0x000ea20000202000 */
[----:B-1----:R-:W-:Y:S01]  /*3b20*/  SHF.L.U32 R24, R26, 0x10, RZ ;  /* 0x000000101a187819 */ /* 0x002fe200000006ff */
[C---:B------:R-:W-:Y:S01]  /*3b30*/  IMAD.U32 R14, R4.reuse, 0x10000, RZ ;  /* 0x00010000040e7824 */ /* 0x040fe200078e00ff */
[----:B------:R-:W-:-:S02]  /*3b40*/  PRMT R4, R4, 0x7632, R4 ;  /* 0x0000763204047816 */ /* 0x000fc40000000004 */
[----:B------:R-:W-:Y:S01]  /*3b50*/  MOV R15, 0x20 ;  /* 0x00000020000f7802 */ /* 0x000fe20000000f00 */
[----:B------:R-:W-:Y:S01]  /*3b60*/  FMUL.FTZ R24, R24, R27 ;  /* 0x0000001b18187220 */ /* 0x000fe20000410000 */
[----:B0-----:R-:W-:Y:S01]  /*3b70*/  SHF.L.U32 R26, R25, 0x10, RZ ;  /* 0x00000010191a7819 */ /* 0x001fe200000006ff */
[----:B------:R-:W-:Y:S01]  /*3b80*/  FMUL.FTZ R25, R14, UR7 ;  /* 0x000000070e197c20 */ /* 0x000fe20008410000 */
[C---:B------:R-:W-:Y:S01]  /*3b90*/  SHF.L.U32 R27, R13.reuse, 0x10, RZ ;  /* 0x000000100d1b7819 */ /* 0x040fe200000006ff */
[----:B------:R-:W-:Y:S01]  /*3ba0*/  IMAD.U32 R4, R4, 0x10000, RZ ;  /* 0x0001000004047824 */ /* 0x000fe200078e00ff */
[----:B------:R-:W-:Y:S02]  /*3bb0*/  PRMT R13, R13, 0x7632, R13 ;  /* 0x000076320d0d7816 */ /* 0x000fe4000000000d */
[----:B------:R-:W-:Y:S01]  /*3bc0*/  F2FP.BF16.F32.PACK_AB R6, R24, R6 ;  /* 0x000000061806723e */ /* 0x000fe200000010ff */
[----:B------:R-:W0:Y:S01]  /*3bd0*/  F2F.BF16.F32 R25, R25 ;  /* 0x0000001900197304 */ /* 0x000e220000202000 */
[----:B------:R-:W-:Y:S01]  /*3be0*/  FMUL.FTZ R14, R26, R27 ;  /* 0x0000001b1a0e7220 */ /* 0x000fe20000410000 */
[----:B------:R-:W-:Y:S01]  /*3bf0*/  SHF.L.U32 R27, R13, 0x10, RZ ;  /* 0x000000100d1b7819 */ /* 0x000fe200000006ff */
[----:B------:R-:W-:Y:S01]  /*3c00*/  FMUL.FTZ R13, R4, UR7 ;  /* 0x00000007040d7c20 */ /* 0x000fe20008410000 */
[----:B--2---:R-:W-:-:S05]  /*3c10*/  SHF.L.U32 R26, R5, 0x10, RZ ;  /* 0x00000010051a7819 */ /* 0x004fca00000006ff */
[----:B------:R-:W-:Y:S01]  /*3c20*/  FMUL.FTZ R5, R26, R27 ;  /* 0x0000001b1a057220 */ /* 0x000fe20000410000 */
[C---:B------:R-:W-:Y:S01]  /*3c30*/  IMAD.U32 R26, R11.reuse, 0x10000, RZ ;  /* 0x000100000b1a7824 */ /* 0x040fe200078e00ff */
[----:B------:R-:W1:Y:S01]  /*3c40*/  F2F.BF16.F32 R13, R13 ;  /* 0x0000000d000d7304 */ /* 0x000e620000202000 */
[----:B------:R-:W-:Y:S02]  /*3c50*/  PRMT R11, R11, 0x7632, R11 ;  /* 0x000076320b0b7816 */ /* 0x000fe4000000000b */
[----:B------:R-:W-:Y:S01]  /*3c60*/  FMUL.FTZ R26, R26, UR7 ;  /* 0x000000071a1a7c20 */ /* 0x000fe20008410000 */
[----:B0-----:R-:W-:Y:S02]  /*3c70*/  SHF.L.U32 R4, R25, 0x10, RZ ;  /* 0x0000001019047819 */ /* 0x001fe400000006ff */
[----:B------:R-:W-:Y:S02]  /*3c80*/  SHF.L.U32 R25, R12, 0x10, RZ ;  /* 0x000000100c197819 */ /* 0x000fe400000006ff */
[----:B------:R-:W-:Y:S01]  /*3c90*/  SHF.L.U32 R11, R11, 0x10, RZ ;  /* 0x000000100b0b7819 */ /* 0x000fe200000006ff */
[----:B------:R-:W0:Y:S01]  /*3ca0*/  F2F.BF16.F32 R26, R26 ;  /* 0x0000001a001a7304 */ /* 0x000e220000202000 */
[----:B------:R-:W-:Y:S01]  /*3cb0*/  F2FP.BF16.F32.PACK_AB R5, R5, R14 ;  /* 0x0000000e0505723e */ /* 0x000fe200000010ff */
[----:B------:R-:W-:Y:S01]  /*3cc0*/  FMUL.FTZ R4, R4, R25 ;  /* 0x0000001904047220 */ /* 0x000fe20000410000 */
[----:B------:R-:W-:Y:S01]  /*3cd0*/  IMAD.U32 R25, R9, 0x10000, RZ ;  /* 0x0001000009197824 */ /* 0x000fe200078e00ff */
[----:B------:R-:W-:-:S02]  /*3ce0*/  PRMT R9, R12, 0x7632, R9 ;  /* 0x000076320c097816 */ /* 0x000fc40000000009 */
[----:B-1----:R-:W-:Y:S01]  /*3cf0*/  SHF.L.U32 R13, R13, 0x10, RZ ;  /* 0x000000100d0d7819 */ /* 0x002fe200000006ff */
[----:B------:R-:W-:Y:S01]  /*3d00*/  FMUL.FTZ R27, R25, UR7 ;  /* 0x00000007191b7c20 */ /* 0x000fe20008410000 */
[----:B------:R-:W-:-:S03]  /*3d10*/  SHF.L.U32 R28, R9, 0x10, RZ ;  /* 0x00000010091c7819 */ /* 0x000fc600000006ff */
[----:B------:R1:W2:Y:S02]  /*3d20*/  F2F.BF16.F32 R12, R27 ;  /* 0x0000001b000c7304 */ /* 0x0002a40000202000 */
[----:B------:R-:W-:Y:S01]  /*3d30*/  FMUL.FTZ R25, R13, R28 ;  /* 0x0000001c0d197220 */ /* 0x000fe20000410000 */
[----:B------:R-:W-:Y:S01]  /*3d40*/  SHF.L.U32 R28, R19, 0x10, RZ ;  /* 0x00000010131c7819 */ /* 0x000fe200000006ff */
[----:B0-----:R-:W-:Y:S01]  /*3d50*/  IMAD.U32 R13, R26, 0x10000, RZ ;  /* 0x000100001a0d7824 */ /* 0x001fe200078e00ff */
[----:B------:R-:W-:Y:S02]  /*3d60*/  SHF.L.U32 R26, R10, 0x10, RZ ;  /* 0x000000100a1a7819 */ /* 0x000fe400000006ff */
[----:B------:R-:W-:Y:S01]  /*3d70*/  PRMT R10, R9, 0x7632, R10 ;  /* 0x00007632090a7816 */ /* 0x000fe2000000000a */
[----:B------:R-:W-:Y:S01]  /*3d80*/  FMUL.FTZ R9, R11, UR7 ;  /* 0x000000070b097c20 */ /* 0x000fe20008410000 */
[----:B------:R-:W-:Y:S01]  /*3d90*/  FMUL.FTZ R13, R13, R28 ;  /* 0x0000001c0d0d7220 */ /* 0x000fe20000410000 */
[----:B------:R-:W-:Y:S01]  /*3da0*/  FMUL.FTZ R26, R26, UR7 ;  /* 0x000000071a1a7c20 */ /* 0x000fe20008410000 */
[C---:B-1----:R-:W-:Y:S01]  /*3db0*/  PRMT R27, R10.reuse, 0x7632, R27 ;  /* 0x000076320a1b7816 */ /* 0x042fe2000000001b */
[----:B------:R-:W-:Y:S01]  /*3dc0*/  IMAD.U32 R10, R10, 0x10000, RZ ;  /* 0x000100000a0a7824 */ /* 0x000fe200078e00ff */
[----:B------:R-:W-:Y:S01]  /*3dd0*/  F2FP.BF16.F32.PACK_AB R4, R25, R4 ;  /* 0x000000041904723e */ /* 0x000fe200000010ff */
[----:B------:R-:W0:Y:S01]  /*3de0*/  F2F.BF16.F32 R9, R9 ;  /* 0x0000000900097304 */ /* 0x000e220000202000 */
[----:B--2---:R-:W-:Y:S01]  /*3df0*/  SHF.L.U32 R12, R12, 0x10, RZ ;  /* 0x000000100c0c7819 */ /* 0x004fe200000006ff */
[----:B------:R-:W-:Y:S01]  /*3e00*/  FMUL.FTZ R11, R10, UR7 ;  /* 0x000000070a0b7c20 */ /* 0x000fe20008410000 */
[----:B------:R-:W-:Y:S01]  /*3e10*/  SHF.L.U32 R27, R27, 0x10, RZ ;  /* 0x000000101b1b7819 */ /* 0x000fe200000006ff */
[----:B------:R-:W-:-:S04]  /*3e20*/  IMAD.WIDE.U32 R24, R0, R15, UR4 ;  /* 0x0000000400187e25 */ /* 0x000fc8000f8e000f */
[----:B------:R-:W-:Y:S01]  /*3e30*/  FMUL.FTZ R12, R12, R29 ;  /* 0x0000001d0c0c7220 */ /* 0x000fe20000410000 */
[----:B------:R-:W1:Y:S01]  /*3e40*/  F2F.BF16.F32 R26, R26 ;  /* 0x0000001a001a7304 */ /* 0x000e620000202000 */
[----:B------:R-:W-:Y:S01]  /*3e50*/  FMUL.FTZ R29, R27, UR7 ;  /* 0x000000071b1d7c20 */ /* 0x000fe20008410000 */
[----:B------:R-:W-:Y:S01]  /*3e60*/  IMAD.U32 R27, R18, 0x10000, RZ ;  /* 0x00010000121b7824 */ /* 0x000fe200078e00ff */
[----:B------:R-:W-:Y:S02]  /*3e70*/  PRMT R18, R19, 0x7632, R18 ;  /* 0x0000763213127816 */ /* 0x000fe40000000012 */
[----:B------:R-:W-:Y:S02]  /*3e80*/  PRMT R19, R17, 0x7632, R19 ;  /* 0x0000763211137816 */ /* 0x000fe40000000013 */
[C---:B------:R-:W-:Y:S01]  /*3e90*/  PRMT R17, R18.reuse, 0x7632, R17 ;  /* 0x0000763212117816 */ /* 0x040fe20000000011 */
[----:B------:R-:W2:Y:S01]  /*3ea0*/  F2F.BF16.F32 R11, R11 ;  /* 0x0000000b000b7304 */ /* 0x000ea20000202000 */
[----:B------:R-:W-:-:S02]  /*3eb0*/  SHF.L.U32 R18, R18, 0x10, RZ ;  /* 0x0000001012127819 */ /* 0x000fc400000006ff */
[----:B0-----:R-:W-:Y:S01]  /*3ec0*/  SHF.L.U32 R9, R9, 0x10, RZ ;  /* 0x0000001009097819 */ /* 0x001fe200000006ff */
[----:B------:R-:W-:Y:S01]  /*3ed0*/  IMAD.U32 R17, R17, 0x10000, RZ ;  /* 0x0001000011117824 */ /* 0x000fe200078e00ff */
        /* <DEDUP_REMOVED lines=8> */
[----:B0-----:R-:W-:-:S04]  /*3f60*/  IMAD.U32 R26, R26, 0x10000, RZ ;  /* 0x000100001a1a7824 */ /* 0x001fc800078e00ff */
        /* <DEDUP_REMOVED lines=11> */
[----:B------:R-:W-:Y:S02]  /*4020*/  FMUL.FTZ R28, R23, UR7 ;  /* 0x00000007171c7c20 */ /* 0x000fe40008410000 */
[----:B------:R-:W-:-:S04]  /*4030*/  IMAD.U32 R23, R22, 0x10000, RZ ;  /* 0x0001000016177824 */ /* 0x000fc800078e00ff */
[----:B------:R-:W-:Y:S01]  /*4040*/  FMUL.FTZ R29, R23, UR7 ;  /* 0x00000007171d7c20 */ /* 0x000fe20008410000 */
[----:B------:R-:W-:-:S03]  /*4050*/  SHF.L.U32 R23, R6, 0x10, RZ ;  /* 0x0000001006177819 */ /* 0x000fc600000006ff */
[----:B------:R-:W0:Y:S02]  /*4060*/  F2F.BF16.F32 R7, R29 ;  /* 0x0000001d00077304 */ /* 0x000e240000202000 */
[----:B------:R-:W-:Y:S01]  /*4070*/  FMUL.FTZ R23, R23, UR7 ;  /* 0x0000000717177c20 */ /* 0x000fe20008410000 */
[----:B--2---:R-:W-:-:S05]  /*4080*/  PRMT R6, R15, 0x7632, R6 ;  /* 0x000076320f067816 */ /* 0x004fca0000000006 */
[----:B------:R-:W1:Y:S01]  /*4090*/  F2F.BF16.F32 R22, R28 ;  /* 0x0000001c00167304 */ /* 0x000e620000202000 */
[----:B------:R-:W-:Y:S02]  /*40a0*/  SHF.L.U32 R25, R5, 0x10, RZ ;  /* 0x0000001005197819 */ /* 0x000fe400000006ff */
[----:B------:R-:W-:-:S05]  /*40b0*/  PRMT R5, R6, 0x7632, R5 ;  /* 0x0000763206057816 */ /* 0x000fca0000000005 */
[----:B------:R-:W2:Y:S01]  /*40c0*/  F2F.BF16.F32 R23, R23 ;  /* 0x0000001700177304 */ /* 0x000ea20000202000 */
[----:B------:R-:W-:Y:S02]  /*40d0*/  IMAD.U32 R24, R15, 0x10000, RZ ;  /* 0x000100000f187824 */ /* 0x000fe400078e00ff */
[----:B------:R-:W-:Y:S01]  /*40e0*/  FMUL.FTZ R15, R25, UR7 ;  /* 0x00000007190f7c20 */ /* 0x000fe20008410000 */
[----:B------:R-:W-:Y:S02]  /*40f0*/  SHF.L.U32 R6, R6, 0x10, RZ ;  /* 0x0000001006067819 */ /* 0x000fe400000006ff */
[----:B------:R-:W-:Y:S02]  /*4100*/  SHF.L.U32 R25, R5, 0x10, RZ ;  /* 0x0000001005197819 */ /* 0x000fe400000006ff */
[----:B0-----:R-:W-:Y:S01]  /*4110*/  SHF.L.U32 R7, R7, 0x10, RZ ;  /* 0x0000001007077819 */ /* 0x001fe200000006ff */
[----:B-1----:R-:W-:Y:S02]  /*4120*/  IMAD.U32 R27, R22, 0x10000, RZ ;  /* 0x00010000161b7824 */ /* 0x002fe400078e00ff */
[----:B------:R-:W-:-:S02]  /*4130*/  FMUL.FTZ R26, R25, UR7 ;  /* 0x00000007191a7c20 */ /* 0x000fc40008410000 */
[----:B------:R-:W-:Y:S01]  /*4140*/  FMUL.FTZ R7, R7, R6 ;  /* 0x0000000607077220 */ /* 0x000fe20000410000 */
[----:B------:R-:W-:Y:S01]  /*4150*/  SHF.L.U32 R6, R4, 0x10, RZ ;  /* 0x0000001004067819 */ /* 0x000fe200000006ff */
[----:B------:R-:W-:Y:S01]  /*4160*/  FMUL.FTZ R22, R27, R24 ;  /* 0x000000181b167220 */ /* 0x000fe20000410000 */
[----:B------:R-:W0:Y:S01]  /*4170*/  F2F.BF16.F32 R15, R15 ;  /* 0x0000000f000f7304 */ /* 0x000e220000202000 */
[----:B--2---:R-:W-:Y:S01]  /*4180*/  IMAD.U32 R24, R23, 0x10000, RZ ;  /* 0x0001000017187824 */ /* 0x004fe200078e00ff */
[----:B------:R-:W-:Y:S01]  /*4190*/  SHF.L.U32 R27, R14, 0x10, RZ ;  /* 0x000000100e1b7819 */ /* 0x000fe200000006ff */
[----:B------:R-:W-:Y:S01]  /*41a0*/  FMUL.FTZ R25, R6, UR7 ;  /* 0x0000000706197c20 */ /* 0x000fe20008410000 */
[----:B------:R-:W-:-:S04]  /*41b0*/  PRMT R5, R5, 0x7632, R5 ;  /* 0x0000763205057816 */ /* 0x000fc80000000005 */
[----:B------:R1:W2:Y:S01]  /*41c0*/  F2F.BF16.F32 R23, R26 ;  /* 0x0000001a00177304 */ /* 0x0002a20000202000 */
[----:B------:R-:W-:Y:S01]  /*41d0*/  FMUL.FTZ R6, R24, R27 ;  /* 0x0000001b18067220 */ /* 0x000fe20000410000 */
[----:B------:R-:W-:Y:S02]  /*41e0*/  PRMT R4, R14, 0x7632, R4 ;  /* 0x000076320e047816 */ /* 0x000fe40000000004 */
[----:B------:R-:W-:-:S04]  /*41f0*/  SHF.L.U32 R24, R5, 0x10, RZ ;  /* 0x0000001005187819 */ /* 0x000fc800000006ff */
[----:B------:R-:W3:Y:S01]  /*4200*/  F2F.BF16.F32 R14, R25 ;  /* 0x00000019000e7304 */ /* 0x000ee20000202000 */
[----:B------:R-:W-:Y:S01]  /*4210*/  PRMT R5, R4, 0x7632, R5 ;  /* 0x0000763204057816 */ /* 0x000fe20000000005 */
[----:B------:R-:W-:-:S03]  /*4220*/  FMUL.FTZ R24, R24, UR7 ;  /* 0x0000000718187c20 */ /* 0x000fc60008410000 */
[----:B-1----:R-:W-:Y:S02]  /*4230*/  SHF.L.U32 R26, R5, 0x10, RZ ;  /* 0x00000010051a7819 */ /* 0x002fe400000006ff */
[----:B0-----:R-:W-:Y:S01]  /*4240*/  SHF.L.U32 R5, R15, 0x10, RZ ;  /* 0x000000100f057819 */ /* 0x001fe200000006ff */
[----:B------:R-:W-:Y:S01]  /*4250*/  IMAD.U32 R4, R4, 0x10000, RZ ;  /* 0x0001000004047824 */ /* 0x000fe200078e00ff */
[----:B--2---:R-:W-:Y:S01]  /*4260*/  SHF.L.U32 R15, R23, 0x10, RZ ;  /* 0x00000010170f7819 */ /* 0x004fe200000006ff */
[----:B------:R-:W0:Y:S01]  /*4270*/  F2F.BF16.F32 R24, R24 ;  /* 0x0000001800187304 */ /* 0x000e220000202000 */
[----:B------:R-:W-:-:S03]  /*4280*/  FMUL.FTZ R26, R26, UR7 ;  /* 0x000000071a1a7c20 */ /* 0x000fc60008410000 */
[----:B------:R-:W-:Y:S01]  /*4290*/  FMUL.FTZ R15, R15, R4 ;  /* 0x000000040f0f7220 */ /* 0x000fe20000410000 */
[----:B---3--:R-:W-:-:S03]  /*42a0*/  IMAD.U32 R4, R14, 0x10000, RZ ;  /* 0x000100000e047824 */ /* 0x008fc600078e00ff */
[----:B------:R-:W1:Y:S01]  /*42b0*/  F2F.BF16.F32 R14, R26 ;  /* 0x0000001a000e7304 */ /* 0x000e620000202000 */
[----:B------:R-:W-:Y:S01]  /*42c0*/  SHF.L.U32 R23, R12, 0x10, RZ ;  /* 0x000000100c177819 */ /* 0x000fe200000006ff */
[C---:B------:R-:W-:Y:S01]  /*42d0*/  IMAD.U32 R28, R13.reuse, 0x10000, RZ ;  /* 0x000100000d1c7824 */ /* 0x040fe200078e00ff */
[----:B------:R-:W-:Y:S02]  /*42e0*/  PRMT R13, R13, 0x7632, R13 ;  /* 0x000076320d0d7816 */ /* 0x000fe4000000000d */
[----:B------:R-:W-:Y:S01]  /*42f0*/  SHF.L.U32 R25, R8, 0x10, RZ ;  /* 0x0000001008197819 */ /* 0x000fe200000006ff */
[----:B------:R-:W-:Y:S01]  /*4300*/  FMUL.FTZ R4, R4, R23 ;  /* 0x0000001704047220 */ /* 0x000fe20000410000 */
[----:B------:R-:W-:Y:S01]  /*4310*/  SHF.L.U32 R13, R13, 0x10, RZ ;  /* 0x000000100d0d7819 */ /* 0x000fe200000006ff */
[----:B0-----:R-:W-:Y:S01]  /*4320*/  IMAD.U32 R24, R24, 0x10000, RZ ;  /* 0x0001000018187824 */ /* 0x001fe200078e00ff */
[----:B------:R-:W-:Y:S01]  /*4330*/  SHF.L.U32 R23, R11, 0x10, RZ ;  /* 0x000000100b177819 */ /* 0x000fe200000006ff */
[----:B------:R-:W-:Y:S01]  /*4340*/  FMUL.FTZ R27, R25, UR7 ;  /* 0x00000007191b7c20 */ /* 0x000fe20008410000 */
[----:B------:R-:W-:Y:S01]  /*4350*/  PRMT R8, R12, 0x7632, R8 ;  /* 0x000076320c087816 */ /* 0x000fe20000000008 */
[----:B------:R-:W-:-:S02]  /*4360*/  FMUL.FTZ R12, R24, R13 ;  /* 0x0000000d180c7220 */ /* 0x000fc40000410000 */
[----:B------:R-:W-:Y:S01]  /*4370*/  FMUL.FTZ R25, R23, UR7 ;  /* 0x0000000717197c20 */ /* 0x000fe20008410000 */
[----:B-1----:R-:W-:Y:S01]  /*4380*/  IMAD.U32 R13, R14, 0x10000, RZ ;  /* 0x000100000e0d7824 */ /* 0x002fe200078e00ff */
[----:B------:R0:W1:Y:S01]  /*4390*/  F2F.BF16.F32 R24, R27 ;  /* 0x0000001b00187304 */ /* 0x0000620000202000 */
[----:B------:R-:W-:-:S05]  /*43a0*/  SHF.L.U32 R14, R9, 0x10, RZ ;  /* 0x00000010090e7819 */ /* 0x000fca00000006ff */
[----:B------:R-:W-:Y:S02]  /*43b0*/  FMUL.FTZ R23, R14, UR7 ;  /* 0x000000070e177c20 */ /* 0x000fe40008410000 */
[----:B------:R-:W2:Y:S01]  /*43c0*/  F2F.BF16.F32 R25, R25 ;  /* 0x0000001900197304 */ /* 0x000ea20000202000 */
[----:B------:R-:W-:Y:S02]  /*43d0*/  SHF.L.U32 R26, R8, 0x10, RZ ;  /* 0x00000010081a7819 */ /* 0x000fe400000006ff */
[----:B------:R-:W-:Y:S02]  /*43e0*/  SHF.L.U32 R14, R10, 0x10, RZ ;  /* 0x000000100a0e7819 */ /* 0x000fe400000006ff */
[----:B------:R-:W-:Y:S02]  /*43f0*/  PRMT R8, R8, 0x7632, R8 ;  /* 0x0000763208087816 */ /* 0x000fe40000000008 */
[----:B------:R-:W-:Y:S01]  /*4400*/  PRMT R9, R11, 0x7632, R9 ;  /* 0x000076320b097816 */ /* 0x000fe20000000009 */
[----:B------:R-:W3:Y:S01]  /*4410*/  F2F.BF16.F32 R23, R23 ;  /* 0x0000001700177304 */ /* 0x000ee20000202000 */
[----:B------:R-:W-:Y:S01]  /*4420*/  FMUL.FTZ R13, R13, R26 ;  /* 0x0000001a0d0d7220 */ /* 0x000fe20000410000 */
[----:B------:R-:W-:Y:S01]  /*4430*/  FMUL.FTZ R14, R14, UR7 ;  /* 0x000000070e0e7c20 */ /* 0x000fe20008410000 */
[----:B0-----:R-:W-:Y:S01]  /*4440*/  SHF.L.U32 R27, R16, 0x10, RZ ;  /* 0x00000010101b7819 */ /* 0x001fe200000006ff */
[----:B-1----:R-:W-:Y:S01]  /*4450*/  IMAD.U32 R24, R24, 0x10000, RZ ;  /* 0x0001000018187824 */ /* 0x002fe200078e00ff */
[----:B------:R-:W-:-:S02]  /*4460*/  SHF.L.U32 R26, R8, 0x10, RZ ;  /* 0x00000010081a7819 */ /* 0x000fc400000006ff */
[C---:B------:R-:W-:Y:S01]  /*4470*/  PRMT R16, R9.reuse, 0x7632, R16 ;  /* 0x0000763209107816 */ /* 0x040fe20000000010 */
[----:B------:R-:W-:Y:S02]  /*4480*/  IMAD.U32 R9, R9, 0x10000, RZ ;  /* 0x0001000009097824 */ /* 0x000fe400078e00ff */
[----:B------:R-:W-:Y:S01]  /*4490*/  FMUL.FTZ R8, R24, R27 ;  /* 0x0000001b18087220 */ /* 0x000fe20000410000 */
[----:B--2---:R-:W-:Y:S01]  /*44a0*/  SHF.L.U32 R11, R25, 0x10, RZ ;  /* 0x00000010190b7819 */ /* 0x004fe200000006ff */
[----:B------:R-:W0:Y:S01]  /*44b0*/  F2F.BF16.F32 R14, R14 ;  /* 0x0000000e000e7304 */ /* 0x000e220000202000 */
[----:B------:R-:W-:Y:S01]  /*44c0*/  FMUL.FTZ R24, R26, UR7 ;  /* 0x000000071a187c20 */ /* 0x000fe20008410000 */
[----:B------:R-:W-:Y:S01]  /*44d0*/  FMUL.FTZ R25, R9, UR7 ;  /* 0x0000000709197c20 */ /* 0x000fe20008410000 */
[----:B------:R-:W-:Y:S01]  /*44e0*/  SHF.L.U32 R26, R19, 0x10, RZ ;  /* 0x00000010131a7819 */ /* 0x000fe200000006ff */
[----:B------:R-:W-:Y:S01]  /*44f0*/  IMAD.U32 R9, R16, 0x10000, RZ ;  /* 0x0001000010097824 */ /* 0x000fe200078e00ff */
[----:B------:R-:W-:-:S03]  /*4500*/  PRMT R10, R10, 0x7632, R10 ;  /* 0x000076320a0a7816 */ /* 0x000fc6000000000a */
[----:B------:R-:W-:Y:S01]  /*4510*/  FMUL.FTZ R27, R9, UR7 ;  /* 0x00000007091b7c20 */ /* 0x000fe20008410000 */
[----:B------:R-:W-:Y:S01]  /*4520*/  FMUL.FTZ R11, R11, R26 ;  /* 0x0000001a0b0b7220 */ /* 0x000fe20000410000 */
[----:B---3--:R-:W-:Y:S01]  /*4530*/  SHF.L.U32 R9, R23, 0x10, RZ ;  /* 0x0000001017097819 */ /* 0x008fe200000006ff */
[----:B------:R-:W-:Y:S01]  /*4540*/  IMAD.U32 R26, R17, 0x10000, RZ ;  /* 0x00010000111a7824 */ /* 0x000fe200078e00ff */
[----:B------:R-:W-:-:S03]  /*4550*/  SHF.L.U32 R10, R10, 0x10, RZ ;  /* 0x000000100a0a7819 */ /* 0x000fc600000006ff */
[----:B------:R-:W-:Y:S02]  /*4560*/  FMUL.FTZ R9, R9, R26 ;  /* 0x0000001a09097220 */ /* 0x000fe40000410000 */
[----:B------:R-:W-:Y:S01]  /*4570*/  FMUL.FTZ R26, R10, UR7 ;  /* 0x000000070a1a7c20 */ /* 0x000fe20008410000 */
[----:B------:R-:W1:Y:S01]  /*4580*/  F2F.BF16.F32 R25, R25 ;  /* 0x0000001900197304 */ /* 0x000e620000202000 */
[----:B0-----:R-:W-:Y:S01]  /*4590*/  SHF.L.U32 R10, R14, 0x10, RZ ;  /* 0x000000100e0a7819 */ /* 0x001fe200000006ff */
[----:B------:R-:W-:Y:S01]  /*45a0*/  FMUL.FTZ R5, R5, R28 ;  /* 0x0000001c05057220 */ /* 0x000fe20000410000 */
[----:B------:R-:W-:-:S05]  /*45b0*/  PRMT R19, R16, 0x7632, R19 ;  /* 0x0000763210137816 */ /* 0x000fca0000000013 */
[----:B------:R-:W0:Y:S01]  /*45c0*/  F2F.BF16.F32 R23, R27 ;  /* 0x0000001b00177304 */ /* 0x000e220000202000 */
[----:B------:R-:W-:-:S07]  /*45d0*/  SHF.L.U32 R29, R18, 0x10, RZ ;  /* 0x00000010121d7819 */ /* 0x000fce00000006ff */
[----:B------:R-:W2:Y:S01]  /*45e0*/  F2F.BF16.F32 R24, R24 ;  /* 0x0000001800187304 */ /* 0x000ea20000202000 */
[----:B------:R-:W-:-:S07]  /*45f0*/  PRMT R18, R19, 0x7632, R18 ;  /* 0x0000763213127816 */ /* 0x000fce0000000012 */
[----:B------:R0:W3:Y:S01]  /*4600*/  F2F.BF16.F32 R14, R26 ;  /* 0x0000001a000e7304 */ /* 0x0000e20000202000 */
[----:B------:R-:W-:Y:S01]  /*4610*/  F2FP.BF16.F32.PACK_AB R5, R12, R5 ;  /* 0x000000050c05723e */ /* 0x000fe200000010ff */
[----:B------:R-:W-:Y:S01]  /*4620*/  HFMA2 R12, -RZ, RZ, 0, 1.9073486328125e-06 ;  /* 0x00000020ff0c7431 */ /* 0x000fe200000001ff */
[----:B------:R-:W-:Y:S02]  /*4630*/  PRMT R17, R17, 0x7632, R17 ;  /* 0x0000763211117816 */ /* 0x000fe40000000011 */
[C---:B------:R-:W-:Y:S02]  /*4640*/  PRMT R16, R18.reuse, 0x7632, R16 ;  /* 0x0000763212107816 */ /* 0x040fe40000000010 */
[----:B------:R-:W-:Y:S02]  /*4650*/  SHF.L.U32 R18, R18, 0x10, RZ ;  /* 0x0000001012127819 */ /* 0x000fe400000006ff */
[----:B-1----:R-:W-:Y:S01]  /*4660*/  SHF.L.U32 R25, R25, 0x10, RZ ;  /* 0x0000001019197819 */ /* 0x002fe200000006ff */
[----:B0-----:R-:W-:Y:S01]  /*4670*/  IMAD.U32 R26, R23, 0x10000, RZ ;  /* 0x00010000171a7824 */ /* 0x001fe200078e00ff */
[----:B------:R-:W-:Y:S01]  /*4680*/  SHF.L.U32 R17, R17, 0x10, RZ ;  /* 0x0000001011117819 */ /* 0x000fe200000006ff */
[----:B------:R-:W-:Y:S01]  /*4690*/  IMAD.U32 R19, R19, 0x10000, RZ ;  /* 0x0001000013137824 */ /* 0x000fe200078e00ff */
[----:B--2---:R-:W-:Y:S01]  /*46a0*/  SHF.L.U32 R24, R24, 0x10, RZ ;  /* 0x0000001018187819 */ /* 0x004fe200000006ff */
[----:B------:R-:W-:Y:S01]  /*46b0*/  IMAD.U32 R16, R16, 0x10000, RZ ;  /* 0x0001000010107824 */ /* 0x000fe200078e00ff */
[----:B---3--:R-:W-:Y:S01]  /*46c0*/  SHF.L.U32 R23, R14, 0x10, RZ ;  /* 0x000000100e177819 */ /* 0x008fe200000006ff */
        /* <DEDUP_REMOVED lines=17> */
[----:B------:R-:W-:Y:S01]  /*47e0*/  ISETP.GE.AND P0, PT, R0, UR4, PT ;  /* 0x0000000400007c0c */ /* 0x000fe2000bf06270 */
[----:B------:R-:W-:-:S12]  /*47f0*/  IMAD R3, R2, 0x2, R3 ;  /* 0x0000000202037824 */ /* 0x000fd800078e0203 */
[----:B------:R-:W-:Y:S05]  /*4800*/  @!P0 BRA `(.L_x_659) ;  /* 0xffffffec00e08947 */ /* 0x000fea000383ffff */
[----:B------:R-:W-:Y:S05]  /*4810*/  EXIT ;  /* 0x000000000000794d */ /* 0x000fea0003800000 */
        .weak           $__internal_19_$__cuda_sm20_div_s64
        .type           $__internal_19_$__cuda_sm20_div_s64,@function
        .size           $__internal_19_$__cuda_sm20_div_s64,(.L_x_1368 - $__internal_19_$__cuda_sm20_div_s64)
$__internal_19_$__cuda_sm20_div_s64:
        /* <DEDUP_REMOVED lines=75> */
[----:B------:R-:W-:Y:S06]  /*4cd0*/  RET.REL.NODEC R2 `(_ZN4vllm15rms_norm_kernelIN3c108BFloat16ELi16ELi3EEEvPT_PKS3_lllllS6_fii) ;  /* 0xffffffb002c87950 */ /* 0x000fec0003c3ffff */
.L_x_660:
        /* <DEDUP_REMOVED lines=10> */
.L_x_1368:


//--------------------- .text._ZN4vllm15rms_norm_kernelIN3c104HalfELi1ELi3EEEvPT_PKS3_lllllS6_fii --------------------------
	.section	.text._ZN4vllm15rms_norm_kernelIN3c104HalfELi1ELi3EEEvPT_PKS3_lllllS6_fii,"ax",@progbits
	.align	128
        .global         _ZN4vllm15rms_norm_kernelIN3c104HalfELi1ELi3EEEvPT_PKS3_lllllS6_fii
        .type           _ZN4vllm15rms_norm_kernelIN3c104HalfELi1ELi3EEEvPT_PKS3_lllllS6_fii,@function
        .size           _ZN4vllm15rms_norm_kernelIN3c104HalfELi1ELi3EEEvPT_PKS3_lllllS6_fii,(.L_x_1369 - _ZN4vllm15rms_norm_kernelIN3c104HalfELi1ELi3EEEvPT_PKS3_lllllS6_fii)
        .other          _ZN4vllm15rms_norm_kernelIN3c104HalfELi1ELi3EEEvPT_PKS3_lllllS6_fii,@"STO_CUDA_ENTRY STV_DEFAULT"
_ZN4vllm15rms_norm_kernelIN3c104HalfELi1ELi3EEEvPT_PKS3_lllllS6_fii:
.text._ZN4vllm15rms_norm_kernelIN3c104HalfELi1ELi3EEEvPT_PKS3_lllllS6_fii:
        /* <DEDUP_REMOVED lines=29> */
.L_x_661:
[----:B------:R-:W-:-:S07]  /*01d0*/  MOV R0, 0x1f0 ;  /* 0x000001f000007802 */ /* 0x000fce0000000f00 */
[----:B-1----:R-:W-:Y:S05]  /*01e0*/  CALL.REL.NOINC `($__internal_20_$__cuda_sm20_div_s64) ;  /* 0x0000001800587944 */ /* 0x002fea0003c00000 */
[----:B------:R-:W0:Y:S01]  /*01f0*/  LDC.64 R6, c[0x0][0x3a8] ;  /* 0x0000ea00ff067b82 */ /* 0x000e220000000a00 */
[----:B------:R-:W-:Y:S01]  /*0200*/  IADD3 R9, P0, PT, RZ, -R4, RZ ;  /* 0x80000004ff097210 */ /* 0x000fe20007f1e0ff */
[----:B------:R-:W-:-:S03]  /*0210*/  IMAD.U32 R2, RZ, RZ, UR6 ;  /* 0x00000006ff027e24 */ /* 0x000fc6000f8e00ff */
[----:B------:R-:W-:-:S05]  /*0220*/  IADD3.X R3, PT, PT, RZ, ~R5, RZ, P0, !PT ;  /* 0x80000005ff037210 */ /* 0x000fca00007fe4ff */
[----:B0-----:R-:W-:Y:S02]  /*0230*/  IMAD R0, R3, R6, RZ ;  /* 0x0000000603007224 */ /* 0x001fe400078e02ff */
[----:B------:R-:W-:-:S03]  /*0240*/  HFMA2 R3, -RZ, RZ, 0, 0 ;  /* 0x00000000ff037431 */ /* 0x000fc600000001ff */
[----:B------:R-:W-:-:S04]  /*0250*/  IMAD.WIDE.U32 R2, R9, R6, R2 ;  /* 0x0000000609027225 */ /* 0x000fc800078e0002 */
[----:B------:R-:W-:Y:S01]  /*0260*/  IMAD R9, R9, R7, R0 ;  /* 0x0000000709097224 */ /* 0x000fe200078e0200 */
[----:B------:R-:W-:Y:S02]  /*0270*/  MOV R7, R2 ;  /* 0x0000000200077202 */ /* 0x000fe40000000f00 */
[----:B------:R-:W-:Y:S01]  /*0280*/  MOV R2, R4 ;  /* 0x0000000400027202 */ /* 0x000fe20000000f00 */
[----:B------:R-:W-:Y:S01]  /*0290*/  IMAD.IADD R0, R3, 0x1, R9 ;  /* 0x0000000103007824 */ /* 0x000fe200078e0209 */
[----:B------:R-:W-:-:S07]  /*02a0*/  MOV R3, R5 ;  /* 0x0000000500037202 */ /* 0x000fce0000000f00 */
.L_x_662:
[----:B------:R-:W0:Y:S01]  /*02b0*/  LDCU.128 UR8, c[0x0][0x390] ;  /* 0x00007200ff0877ac */ /* 0x000e220008000c00 */
[----:B------:R-:W1:Y:S01]  /*02c0*/  S2R R20, SR_TID.X ;  /* 0x0000000000147919 */ /* 0x000e620000002100 */
[----:B------:R-:W-:Y:S01]  /*02d0*/  BSSY.RECONVERGENT B0, `(.L_x_663) ;  /* 0x00000b5000007945 */ /* 0x000fe20003800200 */
[----:B------:R-:W2:Y:S01]  /*02e0*/  LDCU.64 UR4, c[0x0][0x388] ;  /* 0x00007100ff0477ac */ /* 0x000ea20008000a00 */
[----:B0-----:R-:W-:Y:S02]  /*02f0*/  IMAD R3, R3, UR10, RZ ;  /* 0x0000000a03037c24 */ /* 0x001fe4000f8e02ff */
[----:B------:R-:W-:-:S04]  /*0300*/  IMAD.WIDE.U32 R4, R2, UR10, RZ ;  /* 0x0000000a02047c25 */ /* 0x000fc8000f8e00ff */
[----:B------:R-:W-:Y:S02]  /*0310*/  IMAD R3, R2, UR11, R3 ;  /* 0x0000000b02037c24 */ /* 0x000fe4000f8e0203 */
[----:B------:R-:W-:Y:S02]  /*0320*/  IMAD R0, R0, UR8, RZ ;  /* 0x0000000800007c24 */ /* 0x000fe4000f8e02ff */
[----:B------:R-:W-:Y:S02]  /*0330*/  IMAD.IADD R5, R5, 0x1, R3 ;  /* 0x0000000105057824 */ /* 0x000fe400078e0203 */
[----:B------:R-:W0:Y:S01]  /*0340*/  LDC R3, c[0x0][0x360] ;  /* 0x0000d800ff037b82 */ /* 0x000e220000000800 */
[----:B------:R-:W-:Y:S02]  /*0350*/  IMAD.MOV.U32 R2, RZ, RZ, RZ ;  /* 0x000000ffff027224 */ /* 0x000fe400078e00ff */
[----:B------:R-:W-:-:S04]  /*0360*/  IMAD.WIDE.U32 R4, R7, UR8, R4 ;  /* 0x0000000807047c25 */ /* 0x000fc8000f8e0004 */
[----:B------:R-:W-:Y:S01]  /*0370*/  IMAD R7, R7, UR9, R0 ;  /* 0x0000000907077c24 */ /* 0x000fe2000f8e0200 */
[----:B------:R-:W-:Y:S01]  /*0380*/  SHF.L.U32 R6, R4, 0x1, RZ ;  /* 0x0000000104067819 */ /* 0x000fe200000006ff */
[----:B------:R-:W3:Y:S03]  /*0390*/  LDCU.64 UR8, c[0x0][0x358] ;  /* 0x00006b00ff0877ac */ /* 0x000ee60008000a00 */
[----:B--2---:R-:W-:Y:S02]  /*03a0*/  IADD3 R22, P1, PT, R6, UR4, RZ ;  /* 0x0000000406167c10 */ /* 0x004fe4000ff3e0ff */
[----:B------:R-:W-:Y:S02]  /*03b0*/  IADD3 R5, PT, PT, R5, R7, RZ ;  /* 0x0000000705057210 */ /* 0x000fe40007ffe0ff */
[----:B------:R-:W-:Y:S02]  /*03c0*/  LOP3.LUT R0, R22, 0x1, RZ, 0xc0, !PT ;  /* 0x0000000116007812 */ /* 0x000fe400078ec0ff */
[----:B------:R-:W-:-:S02]  /*03d0*/  SHF.L.U64.HI R7, R4, 0x1, R5 ;  /* 0x0000000104077819 */ /* 0x000fc40000010205 */
[----:B------:R-:W-:Y:S02]  /*03e0*/  ISETP.NE.U32.AND P0, PT, R0, 0x1, PT ;  /* 0x000000010000780c */ /* 0x000fe40003f05070 */
[----:B------:R-:W-:Y:S02]  /*03f0*/  IADD3.X R23, PT, PT, R7, UR5, RZ, P1, !PT ;  /* 0x0000000507177c10 */ /* 0x000fe40008ffe4ff */
[----:B------:R-:W-:-:S13]  /*0400*/  ISETP.NE.U32.AND.EX P0, PT, RZ, RZ, PT, P0 ;  /* 0x000000ffff00720c */ /* 0x000fda0003f05100 */
[----:B-1-3--:R-:W-:Y:S05]  /*0410*/  @!P0 BRA `(.L_x_664) ;  /* 0x0000000400408947 */ /* 0x00afea0003800000 */
[----:B------:R-:W1:Y:S02]  /*0420*/  LDCU UR7, c[0x0][0x3c8] ;  /* 0x00007900ff0777ac */ /* 0x000e640008000800 */
[----:B-1----:R-:W-:-:S04]  /*0430*/  MOV R0, UR7 ;  /* 0x0000000700007c02 */ /* 0x002fc80008000f00 */
[----:B------:R-:W-:-:S13]  /*0440*/  ISETP.GE.AND P0, PT, R20, R0, PT ;  /* 0x000000001400720c */ /* 0x000fda0003f06270 */
[----:B------:R-:W-:Y:S05]  /*0450*/  @P0 BRA `(.L_x_665) ;  /* 0x0000000800700947 */ /* 0x000fea0003800000 */
[----:B0-----:R-:W0:Y:S01]  /*0460*/  I2F.U32.RP R10, R3 ;  /* 0x00000003000a7306 */ /* 0x001e220000209000 */
[----:B------:R-:W-:Y:S01]  /*0470*/  IADD3 R9, PT, PT, R20, R3, RZ ;  /* 0x0000000314097210 */ /* 0x000fe20007ffe0ff */
[----:B------:R-:W-:Y:S01]  /*0480*/  BSSY.RECONVERGENT B1, `(.L_x_666) ;  /* 0x000002f000017945 */ /* 0x000fe20003800200 */
[----:B------:R-:W-:Y:S01]  /*0490*/  ISETP.NE.U32.AND P2, PT, R3, RZ, PT ;  /* 0x000000ff0300720c */ /* 0x000fe20003f45070 */
[----:B------:R-:W-:Y:S01]  /*04a0*/  IMAD.MOV.U32 R12, RZ, RZ, R20 ;  /* 0x000000ffff0c7224 */ /* 0x000fe200078e0014 */
[CC--:B------:R-:W-:Y:S02]  /*04b0*/  ISETP.GE.U32.AND P0, PT, R9.reuse, R0.reuse, PT ;  /* 0x000000000900720c */ /* 0x0c0fe40003f06070 */
[----:B------:R-:W-:Y:S01]  /*04c0*/  VIMNMX.U32 R2, PT, PT, R9, R0, !PT ;  /* 0x0000000009027248 */ /* 0x000fe20007fe0000 */
[----:B0-----:R-:W0:Y:S02]  /*04d0*/  MUFU.RCP R10, R10 ;  /* 0x0000000a000a7308 */ /* 0x001e240000001000 */
[----:B0-----:R-:W-:-:S06]  /*04e0*/  IADD3 R4, PT, PT, R10, 0xffffffe, RZ ;  /* 0x0ffffffe0a047810 */ /* 0x001fcc0007ffe0ff */
[----:B------:R0:W1:Y:S02]  /*04f0*/  F2I.FTZ.U32.TRUNC.NTZ R5, R4 ;  /* 0x0000000400057305 */ /* 0x000064000021f000 */
[----:B0-----:R-:W-:Y:S02]  /*0500*/  HFMA2 R4, -RZ, RZ, 0, 0 ;  /* 0x00000000ff047431 */ /* 0x001fe400000001ff */
[----:B-1----:R-:W-:-:S04]  /*0510*/  IMAD.MOV R8, RZ, RZ, -R5 ;  /* 0x000000ffff087224 */ /* 0x002fc800078e0a05 */
        /* <DEDUP_REMOVED lines=17> */
[----:B------:R-:W-:-:S11]  /*0630*/  MOV R2, RZ ;  /* 0x000000ff00027202 */ /* 0x000fd60000000f00 */
[----:B------:R-:W-:Y:S05]  /*0640*/  @!P0 BRA `(.L_x_667) ;  /* 0x0000000000488947 */ /* 0x000fea0003800000 */
[----:B------:R-:W-:Y:S01]  /*0650*/  IMAD.WIDE.U32 R6, R20, 0x2, R6 ;  /* 0x0000000214067825 */ /* 0x000fe200078e0006 */
[----:B------:R-:W-:-:S03]  /*0660*/  IADD3 R2, PT, PT, R5, 0x1, RZ ;  /* 0x0000000105027810 */ /* 0x000fc60007ffe0ff */
[----:B------:R-:W-:Y:S01]  /*0670*/  IMAD.MOV.U32 R12, RZ, RZ, R20 ;  /* 0x000000ffff0c7224 */ /* 0x000fe200078e0014 */
[----:B------:R-:W-:Y:S02]  /*0680*/  IADD3 R6, P0, PT, R6, UR4, RZ ;  /* 0x0000000406067c10 */ /* 0x000fe4000ff1e0ff */
[----:B------:R-:W-:Y:S02]  /*0690*/  LOP3.LUT R4, R2, 0x3, RZ, 0xc0, !PT ;  /* 0x0000000302047812 */ /* 0x000fe400078ec0ff */
[----:B------:R-:W-:Y:S02]  /*06a0*/  MOV R2, RZ ;  /* 0x000000ff00027202 */ /* 0x000fe40000000f00 */
[----:B------:R-:W-:Y:S02]  /*06b0*/  IADD3.X R5, PT, PT, R7, UR5, RZ, P0, !PT ;  /* 0x0000000507057c10 */ /* 0x000fe400087fe4ff */
[----:B------:R-:W-:-:S07]  /*06c0*/  IADD3 R8, PT, PT, -R4, RZ, RZ ;  /* 0x000000ff04087210 */ /* 0x000fce0007ffe1ff */
.L_x_668:
[----:B------:R-:W-:-:S05]  /*06d0*/  MOV R7, R5 ;  /* 0x0000000500077202 */ /* 0x000fca0000000f00 */
[----:B------:R0:W2:Y:S01]  /*06e0*/  LDG.E.U16 R9, desc[UR8][R6.64] ;  /* 0x0000000806097981 */ /* 0x0000a2000c1e1500 */
[----:B------:R-:W-:Y:S01]  /*06f0*/  VIADD R8, R8, 0x1 ;  /* 0x0000000108087836 */ /* 0x000fe20000000000 */
[C---:B------:R-:W-:Y:S01]  /*0700*/  IADD3 R12, PT, PT, R3.reuse, R12, RZ ;  /* 0x0000000c030c7210 */ /* 0x040fe20007ffe0ff */
[----:B------:R-:W-:-:S03]  /*0710*/  IMAD.WIDE.U32 R4, R3, 0x2, R6 ;  /* 0x0000000203047825 */ /* 0x000fc600078e0006 */
[----:B------:R-:W-:Y:S02]  /*0720*/  ISETP.NE.AND P0, PT, R8, RZ, PT ;  /* 0x000000ff0800720c */ /* 0x000fe40003f05270 */
[----:B0-----:R-:W-:Y:S01]  /*0730*/  MOV R6, R4 ;  /* 0x0000000400067202 */ /* 0x001fe20000000f00 */
[----:B--2---:R-:W-:-:S05]  /*0740*/  HADD2.F32 R9, -RZ, R9.H0_H0 ;  /* 0x20000009ff097230 */ /* 0x004fca0000004100 */
[----:B------:R-:W-:-:S05]  /*0750*/  FFMA.FTZ R2, R9, R9, R2 ;  /* 0x0000000909027223 */ /* 0x000fca0000010002 */
[----:B------:R-:W-:Y:S05]  /*0760*/  @P0 BRA `(.L_x_668) ;  /* 0xfffffffc00d80947 */ /* 0x000fea000383ffff */
.L_x_667:
[----:B------:R-:W-:Y:S05]  /*0770*/  BSYNC.RECONVERGENT B1 ;  /* 0x0000000000017941 */ /* 0x000fea0003800200 */
.L_x_666:
[----:B------:R-:W-:Y:S05]  /*0780*/  @!P1 BRA `(.L_x_665) ;  /* 0x0000000400a49947 */ /* 0x000fea0003800000 */
[----:B------:R-:W-:Y:S01]  /*0790*/  BSSY.RECONVERGENT B1, `(.L_x_669) ;  /* 0x0000017000017945 */ /* 0x000fe20003800200 */
.L_x_670:
[----:B------:R-:W-:Y:S02]  /*07a0*/  IMAD.IADD R6, R3, 0x1, R12 ;  /* 0x0000000103067824 */ /* 0x000fe400078e020c */
[----:B------:R-:W-:-:S03]  /*07b0*/  IMAD.WIDE.U32 R4, R12, 0x2, R22 ;  /* 0x000000020c047825 */ /* 0x000fc600078e0016 */
[CC--:B------:R-:W-:Y:S01]  /*07c0*/  IADD3 R8, PT, PT, R6.reuse, R3.reuse, RZ ;  /* 0x0000000306087210 */ /* 0x0c0fe20007ffe0ff */
[--C-:B------:R-:W-:Y:S02]  /*07d0*/  IMAD.WIDE.U32 R6, R6, 0x2, R22.reuse ;  /* 0x0000000206067825 */ /* 0x100fe400078e0016 */
[----:B------:R-:W2:Y:S01]  /*07e0*/  LDG.E.U16 R4, desc[UR8][R4.64] ;  /* 0x0000000804047981 */ /* 0x000ea2000c1e1500 */
[C---:B------:R-:W-:Y:S01]  /*07f0*/  IADD3 R12, PT, PT, R8.reuse, R3, RZ ;  /* 0x00000003080c7210 */ /* 0x040fe20007ffe0ff */
[--C-:B------:R-:W-:Y:S02]  /*0800*/  IMAD.WIDE.U32 R8, R8, 0x2, R22.reuse ;  /* 0x0000000208087825 */ /* 0x100fe400078e0016 */
[----:B------:R-:W3:Y:S02]  /*0810*/  LDG.E.U16 R6, desc[UR8][R6.64] ;  /* 0x0000000806067981 */ /* 0x000ee4000c1e1500 */
[C---:B------:R-:W-:Y:S02]  /*0820*/  IMAD.WIDE.U32 R10, R12.reuse, 0x2, R22 ;  /* 0x000000020c0a7825 */ /* 0x040fe400078e0016 */
[----:B------:R-:W4:Y:S04]  /*0830*/  LDG.E.U16 R8, desc[UR8][R8.64] ;  /* 0x0000000808087981 */ /* 0x000f28000c1e1500 */
[----:B------:R-:W5:Y:S01]  /*0840*/  LDG.E.U16 R10, desc[UR8][R10.64] ;  /* 0x000000080a0a7981 */ /* 0x000f62000c1e1500 */
[----:B------:R-:W-:-:S05]  /*0850*/  IMAD.IADD R12, R12, 0x1, R3 ;  /* 0x000000010c0c7824 */ /* 0x000fca00078e0203 */
        /* <DEDUP_REMOVED lines=11> */
.L_x_669:
[----:B------:R-:W-:Y:S05]  /*0910*/  BRA `(.L_x_665) ;  /* 0x0000000400407947 */ /* 0x000fea0003800000 */
.L_x_664:
[----:B------:R-:W1:Y:S02]  /*0920*/  LDC R0, c[0x0][0x3c8] ;  /* 0x0000f200ff007b82 */ /* 0x000e640000000800 */
[----:B-1----:R-:W-:-:S04]  /*0930*/  VIMNMX R9, PT, PT, RZ, R0, PT ;  /* 0x00000000ff097248 */ /* 0x002fc80003fe0100 */
[----:B------:R-:W-:-:S04]  /*0940*/  IADD3 R5, PT, PT, -R9, R0, RZ ;  /* 0x0000000009057210 */ /* 0x000fc80007ffe1ff */
        /* <DEDUP_REMOVED lines=30> */
[----:B------:R-:W-:Y:S02]  /*0b30*/  ISETP.NE.AND P0, PT, R2, 0x3, PT ;  /* 0x000000030200780c */ /* 0x000fe40003f05270 */
[----:B------:R-:W-:-:S11]  /*0b40*/  MOV R2, RZ ;  /* 0x000000ff00027202 */ /* 0x000fd60000000f00 */
        /* <DEDUP_REMOVED lines=10> */
.L_x_673:
        /* <DEDUP_REMOVED lines=10> */
.L_x_672:
[----:B------:R-:W-:Y:S05]  /*0c90*/  BSYNC.RECONVERGENT B1 ;  /* 0x0000000000017941 */ /* 0x000fea0003800200 */
.L_x_671:
[----:B------:R-:W-:Y:S05]  /*0ca0*/  @!P1 BRA `(.L_x_665) ;  /* 0x00000000005c9947 */ /* 0x000fea0003800000 */
[----:B------:R-:W-:-:S07]  /*0cb0*/  IMAD.WIDE R6, R9, 0x2, R22 ;  /* 0x0000000209067825 */ /* 0x000fce00078e0216 */
.L_x_674:
        /* <DEDUP_REMOVED lines=22> */
.L_x_665:
[----:B------:R-:W-:Y:S05]  /*0e20*/  BSYNC.RECONVERGENT B0 ;  /* 0x0000000000007941 */ /* 0x000fea0003800200 */
.L_x_663:
        /* <DEDUP_REMOVED lines=71> */
.L_x_676:
        /* <DEDUP_REMOVED lines=104> */
.L_x_678:
[----:B------:R-:W-:Y:S01]  /*1920*/  I2FP.F32.S32 R4, R0 ;  /* 0x0000000000047245 */ /* 0x000fe20000201400 */
[----:B------:R-:W0:Y:S05]  /*1930*/  LDCU UR4, c[0x0][0x3c0] ;  /* 0x00007800ff0477ac */ /* 0x000e2a0008000800 */
[----:B------:R-:W0:Y:S02]  /*1940*/  MUFU.RCP R4, R4 ;  /* 0x0000000400047308 */ /* 0x000e240000001000 */
[----:B0-----:R-:W-:-:S06]  /*1950*/  FFMA.FTZ R21, R4, R21, UR4 ;  /* 0x0000000404157e23 */ /* 0x001fcc0008010015 */
[----:B------:R-:W0:Y:S02]  /*1960*/  MUFU.RSQ R21, R21 ;  /* 0x0000001500157308 */ /* 0x000e240000001400 */
[----:B0-----:R2:W-:Y:S02]  /*1970*/  STS [R2], R21 ;  /* 0x0000001502007388 */ /* 0x0015e40000000800 */
.L_x_677:
[----:B------:R-:W-:Y:S05]  /*1980*/  BSYNC.RECONVERGENT B0 ;  /* 0x0000000000007941 */ /* 0x000fea0003800200 */
.L_x_675:
        /* <DEDUP_REMOVED lines=11> */
.L_x_679:
        /* <DEDUP_REMOVED lines=11> */
[----:B------:R-:W-:-:S04]  /*1af0*/  IMAD.WIDE R12, R20, 0x2, R6 ;  /* 0x00000002140c7825 */ /* 0x000fc800078e0206 */
[----:B------:R-:W-:Y:S01]  /*1b00*/  IMAD.IADD R20, R3, 0x1, R20 ;  /* 0x0000000103147824 */ /* 0x000fe200078e0214 */
[----:B------:R1:W-:Y:S04]  /*1b10*/  STG.E.U16 desc[UR8][R12.64], R9 ;  /* 0x000000090c007986 */ /* 0x0003e8000c101508 */
[----:B------:R-:W-:-:S13]  /*1b20*/  ISETP.GE.AND P0, PT, R20, R0, PT ;  /* 0x000000001400720c */ /* 0x000fda0003f06270 */
[----:B-1----:R-:W-:Y:S05]  /*1b30*/  @!P0 BRA `(.L_x_679) ;  /* 0xfffffffc00c08947 */ /* 0x002fea000383ffff */
[----:B------:R-:W-:Y:S05]  /*1b40*/  EXIT ;  /* 0x000000000000794d */ /* 0x000fea0003800000 */
        .weak           $__internal_20_$__cuda_sm20_div_s64
        .type           $__internal_20_$__cuda_sm20_div_s64,@function
        .size           $__internal_20_$__cuda_sm20_div_s64,(.L_x_1369 - $__internal_20_$__cuda_sm20_div_s64)
$__internal_20_$__cuda_sm20_div_s64:
        /* <DEDUP_REMOVED lines=75> */
[----:B------:R-:W-:Y:S06]  /*2000*/  RET.REL.NODEC R2 `(_ZN4vllm15rms_norm_kernelIN3c104HalfELi1ELi3EEEvPT_PKS3_lllllS6_fii) ;  /* 0xffffffdc02fc7950 */ /* 0x000fec0003c3ffff */
.L_x_680:
        /* <DEDUP_REMOVED lines=15> */
.L_x_1369:


//--------------------- .text._ZN4vllm15rms_norm_kernelIN3c104HalfELi2ELi3EEEvPT_PKS3_lllllS6_fii --------------------------
	.section	.text._ZN4vllm15rms_norm_kernelIN3c104HalfELi2ELi3EEEvPT_PKS3_lllllS6_fii,"ax",@progbits
	.align	128
        .global         _ZN4vllm15rms_norm_kernelIN3c104HalfELi2ELi3EEEvPT_PKS3_lllllS6_fii
        .type           _ZN4vllm15rms_norm_kernelIN3c104HalfELi2ELi3EEEvPT_PKS3_lllllS6_fii,@function
        .size           _ZN4vllm15rms_norm_kernelIN3c104HalfELi2ELi3EEEvPT_PKS3_lllllS6_fii,(.L_x_1370 - _ZN4vllm15rms_norm_kernelIN3c104HalfELi2ELi3EEEvPT_PKS3_lllllS6_fii)
        .other          _ZN4vllm15rms_norm_kernelIN3c104HalfELi2ELi3EEEvPT_PKS3_lllllS6_fii,@"STO_CUDA_ENTRY STV_DEFAULT"
_ZN4vllm15rms_norm_kernelIN3c104HalfELi2ELi3EEEvPT_PKS3_lllllS6_fii:
.text._ZN4vllm15rms_norm_kernelIN3c104HalfELi2ELi3EEEvPT_PKS3_lllllS6_fii:
        /* <DEDUP_REMOVED lines=12> */
[----:B0-----:R-:W-:Y:S01]  /*00c0*/  HFMA2 R2, -RZ, RZ, 0, 0 ;  /* 0x00000000ff027431 */ /* 0x001fe200000001ff */
[----:B--2---:R-:W-:-:S05]  /*00d0*/  IADD3 R5, PT, PT, RZ, -R3, RZ ;  /* 0x80000003ff057210 */ /* 0x004fca0007ffe0ff */
[----:B------:R-:W-:-:S04]  /*00e0*/  IMAD R5, R5, R4, RZ ;  /* 0x0000000405057224 */ /* 0x000fc800078e02ff */
[----:B------:R-:W-:-:S06]  /*00f0*/  IMAD.HI.U32 R3, R3, R5, R2 ;  /* 0x0000000503037227 */ /* 0x000fcc00078e0002 */
[----:B-1----:R-:W-:-:S04]  /*0100*/  IMAD.HI.U32 R2, R3, UR6, RZ ;  /* 0x0000000603027c27 */ /* 0x002fc8000f8e00ff */
[----:B------:R-:W-:-:S04]  /*0110*/  IMAD.MOV R3, RZ, RZ, -R2 ;  /* 0x000000ffff037224 */ /* 0x000fc800078e0a02 */
[----:B------:R-:W-:-:S05]  /*0120*/  IMAD R3, R4, R3, UR6 ;  /* 0x0000000604037e24 */ /* 0x000fca000f8e0203 */
[----:B------:R-:W-:-:S13]  /*0130*/  ISETP.GE.U32.AND P0, PT, R3, R4, PT ;  /* 0x000000040300720c */ /* 0x000fda0003f06070 */
[-C--:B------:R-:W-:Y:S02]  /*0140*/  @P0 IADD3 R3, PT, PT, R3, -R4.reuse, RZ ;  /* 0x8000000403030210 */ /* 0x080fe40007ffe0ff */
[----:B------:R-:W-:Y:S02]  /*0150*/  @P0 IADD3 R2, PT, PT, R2, 0x1, RZ ;  /* 0x0000000102020810 */ /* 0x000fe40007ffe0ff */
[----:B------:R-:W-:Y:S01]  /*0160*/  ISETP.GE.U32.AND P1, PT, R3, R4, PT ;  /* 0x000000040300720c */ /* 0x000fe20003f26070 */
[----:B------:R-:W-:-:S12]  /*0170*/  HFMA2 R3, -RZ, RZ, 0, 0 ;  /* 0x00000000ff037431 */ /* 0x000fd800000001ff */
[----:B------:R-:W-:Y:S01]  /*0180*/  @P1 VIADD R2, R2, 0x1 ;  /* 0x0000000102021836 */ /* 0x000fe20000000000 */
[----:B------:R-:W-:-:S04]  /*0190*/  @!P2 LOP3.LUT R2, RZ, R4, RZ, 0x33, !PT ;  /* 0x00000004ff02a212 */ /* 0x000fc800078e33ff */
[----:B------:R-:W-:-:S05]  /*01a0*/  IADD3 R7, PT, PT, -R2, RZ, RZ ;  /* 0x000000ff02077210 */ /* 0x000fca0007ffe1ff */
[----:B------:R-:W-:Y:S01]  /*01b0*/  IMAD R7, R4, R7, UR6 ;  /* 0x0000000604077e24 */ /* 0x000fe2000f8e0207 */
[----:B------:R-:W-:Y:S06]  /*01c0*/  BRA `(.L_x_682) ;  /* 0x0000000000387947 */ /* 0x000fec0003800000 */
.L_x_681:
[----:B------:R-:W-:-:S07]  /*01d0*/  MOV R0, 0x1f0 ;  /* 0x000001f000007802 */ /* 0x000fce0000000f00 */
[----:B-1----:R-:W-:Y:S05]  /*01e0*/  CALL.REL.NOINC `($__internal_21_$__cuda_sm20_div_s64) ;  /* 0x0000002800447944 */ /* 0x002fea0003c00000 */
[----:B------:R-:W0:Y:S01]  /*01f0*/  LDC.64 R6, c[0x0][0x3a8] ;  /* 0x0000ea00ff067b82 */ /* 0x000e220000000a00 */
[----:B------:R-:W-:Y:S02]  /*0200*/  IADD3 R9, P0, PT, RZ, -R4, RZ ;  /* 0x80000004ff097210 */ /* 0x000fe40007f1e0ff */
[----:B------:R-:W-:-:S03]  /*0210*/  MOV R2, UR6 ;  /* 0x0000000600027c02 */ /* 0x000fc60008000f00 */
[----:B------:R-:W-:-:S04]  /*0220*/  IMAD.X R3, RZ, RZ, ~R5, P0 ;  /* 0x000000ffff037224 */ /* 0x000fc800000e0e05 */
[----:B0-----:R-:W-:Y:S01]  /*0230*/  IMAD R0, R3, R6, RZ ;  /* 0x0000000603007224 */ /* 0x001fe200078e02ff */
[----:B------:R-:W-:-:S03]  /*0240*/  MOV R3, RZ ;  /* 0x000000ff00037202 */ /* 0x000fc60000000f00 */
[----:B------:R-:W-:-:S04]  /*0250*/  IMAD.WIDE.U32 R2, R9, R6, R2 ;  /* 0x0000000609027225 */ /* 0x000fc800078e0002 */
[----:B------:R-:W-:Y:S01]  /*0260*/  IMAD R9, R9, R7, R0 ;  /* 0x0000000709097224 */ /* 0x000fe200078e0200 */
[----:B------:R-:W-:Y:S02]  /*0270*/  MOV R7, R2 ;  /* 0x0000000200077202 */ /* 0x000fe40000000f00 */
[----:B------:R-:W-:Y:S01]  /*0280*/  MOV R2, R4 ;  /* 0x0000000400027202 */ /* 0x000fe20000000f00 */
[----:B------:R-:W-:Y:S01]  /*0290*/  IMAD.IADD R6, R3, 0x1, R9 ;  /* 0x0000000103067824 */ /* 0x000fe200078e0209 */
[----:B------:R-:W-:-:S07]  /*02a0*/  MOV R3, R5 ;  /* 0x0000000500037202 */ /* 0x000fce0000000f00 */
.L_x_682:
        /* <DEDUP_REMOVED lines=8> */
[----:B------:R-:W-:-:S03]  /*0330*/  IMAD R2, R6, UR8, RZ ;  /* 0x0000000806027c24 */ /* 0x000fc6000f8e02ff */
[----:B------:R-:W-:Y:S02]  /*0340*/  IADD3 R5, PT, PT, R5, R3, RZ ;  /* 0x0000000305057210 */ /* 0x000fe40007ffe0ff */
[----:B------:R-:W0:Y:S01]  /*0350*/  LDC R3, c[0x0][0x360] ;  /* 0x0000d800ff037b82 */ /* 0x000e220000000800 */
[----:B------:R-:W-:-:S04]  /*0360*/  IMAD.WIDE.U32 R4, R7, UR8, R4 ;  /* 0x0000000807047c25 */ /* 0x000fc8000f8e0004 */
[----:B------:R-:W-:Y:S02]  /*0370*/  IMAD.SHL.U32 R6, R4, 0x2, RZ ;  /* 0x0000000204067824 */ /* 0x000fe400078e00ff */
[----:B------:R-:W-:Y:S01]  /*0380*/  IMAD R7, R7, UR9, R2 ;  /* 0x0000000907077c24 */ /* 0x000fe2000f8e0202 */
[----:B-1----:R-:W-:Y:S01]  /*0390*/  LOP3.LUT R2, R0, 0x1, RZ, 0xc0, !PT ;  /* 0x0000000100027812 */ /* 0x002fe200078ec0ff */
[----:B------:R-:W1:Y:S01]  /*03a0*/  LDCU.64 UR8, c[0x0][0x358] ;  /* 0x00006b00ff0877ac */ /* 0x000e620008000a00 */
[----:B---3--:R-:W-:Y:S02]  /*03b0*/  IADD3 R22, P1, PT, R6, UR4, RZ ;  /* 0x0000000406167c10 */ /* 0x008fe4000ff3e0ff */
[----:B------:R-:W-:Y:S02]  /*03c0*/  IADD3 R5, PT, PT, R5, R7, RZ ;  /* 0x0000000705057210 */ /* 0x000fe40007ffe0ff */
[----:B------:R-:W-:Y:S02]  /*03d0*/  LOP3.LUT P0, RZ, R22, 0x3, RZ, 0xc0, !PT ;  /* 0x0000000316ff7812 */ /* 0x000fe4000780c0ff */
[----:B------:R-:W-:-:S02]  /*03e0*/  SHF.L.U64.HI R7, R4, 0x1, R5 ;  /* 0x0000000104077819 */ /* 0x000fc40000010205 */
[----:B------:R-:W-:Y:S02]  /*03f0*/  ISETP.EQ.U32.OR P0, PT, R2, 0x1, P0 ;  /* 0x000000010200780c */ /* 0x000fe40000702470 */
[----:B------:R-:W-:-:S11]  /*0400*/  IADD3.X R23, PT, PT, R7, UR5, RZ, P1, !PT ;  /* 0x0000000507177c10 */ /* 0x000fd60008ffe4ff */
[----:B-12---:R-:W-:Y:S05]  /*0410*/  @P0 BRA `(.L_x_684) ;  /* 0x0000000400780947 */ /* 0x006fea0003800000 */
[----:B------:R-:W-:Y:S01]  /*0420*/  SHF.R.S32.HI R5, RZ, 0x1, R0 ;  /* 0x00000001ff057819 */ /* 0x000fe20000011400 */
[----:B------:R-:W-:-:S03]  /*0430*/  HFMA2 R14, -RZ, RZ, 0, 0 ;  /* 0x00000000ff0e7431 */ /* 0x000fc600000001ff */
[----:B------:R-:W-:-:S13]  /*0440*/  ISETP.GE.AND P0, PT, R20, R5, PT ;  /* 0x000000051400720c */ /* 0x000fda0003f06270 */
[----:B------:R-:W-:Y:S05]  /*0450*/  @P0 BRA `(.L_x_685) ;  /* 0x0000001000400947 */ /* 0x000fea0003800000 */
[----:B0-----:R-:W0:Y:S01]  /*0460*/  I2F.U32.RP R10, R3 ;  /* 0x00000003000a7306 */ /* 0x001e220000209000 */
[----:B------:R-:W-:Y:S01]  /*0470*/  IADD3 R2, PT, PT, R20, R3, RZ ;  /* 0x0000000314027210 */ /* 0x000fe20007ffe0ff */
[----:B------:R-:W-:Y:S01]  /*0480*/  BSSY.RECONVERGENT B1, `(.L_x_686) ;  /* 0x0000031000017945 */ /* 0x000fe20003800200 */
[----:B------:R-:W-:Y:S01]  /*0490*/  ISETP.NE.U32.AND P2, PT, R3, RZ, PT ;  /* 0x000000ff0300720c */ /* 0x000fe20003f45070 */
[----:B------:R-:W-:Y:S01]  /*04a0*/  IMAD.MOV.U32 R14, RZ, RZ, RZ ;  /* 0x000000ffff0e7224 */ /* 0x000fe200078e00ff */
[----:B------:R-:W-:Y:S02]  /*04b0*/  ISETP.GE.U32.AND P0, PT, R2, R5, PT ;  /* 0x000000050200720c */ /* 0x000fe40003f06070 */
[----:B------:R-:W-:Y:S01]  /*04c0*/  VIMNMX.U32 R11, PT, PT, R5, R2, !PT ;  /* 0x00000002050b7248 */ /* 0x000fe20007fe0000 */
[----:B0-----:R-:W0:Y:S02]  /*04d0*/  MUFU.RCP R10, R10 ;  /* 0x0000000a000a7308 */ /* 0x001e240000001000 */
[----:B0-----:R-:W-:-:S06]  /*04e0*/  IADD3 R8, PT, PT, R10, 0xffffffe, RZ ;  /* 0x0ffffffe0a087810 */ /* 0x001fcc0007ffe0ff */
[----:B------:R0:W1:Y:S02]  /*04f0*/  F2I.FTZ.U32.TRUNC.NTZ R9, R8 ;  /* 0x0000000800097305 */ /* 0x000064000021f000 */
[----:B0-----:R-:W-:Y:S01]  /*0500*/  MOV R8, RZ ;  /* 0x000000ff00087202 */ /* 0x001fe20000000f00 */
        /* <DEDUP_REMOVED lines=24> */
[----:B------:R-:W-:Y:S01]  /*0690*/  LOP3.LUT R4, R2, 0x3, RZ, 0xc0, !PT ;  /* 0x0000000302047812 */ /* 0x000fe200078ec0ff */
[----:B------:R-:W-:Y:S01]  /*06a0*/  IMAD.MOV.U32 R2, RZ, RZ, R20 ;  /* 0x000000ffff027224 */ /* 0x000fe200078e0014 */
[----:B------:R-:W-:Y:S02]  /*06b0*/  IADD3.X R7, PT, PT, R7, UR5, RZ, P0, !PT ;  /* 0x0000000507077c10 */ /* 0x000fe400087fe4ff */
[----:B------:R-:W-:-:S07]  /*06c0*/  IADD3 R4, PT, PT, -R4, RZ, RZ ;  /* 0x000000ff04047210 */ /* 0x000fce0007ffe1ff */
.L_x_688:
[----:B------:R-:W-:Y:S02]  /*06d0*/  MOV R8, R6 ;  /* 0x0000000600087202 */ /* 0x000fe40000000f00 */
[----:B------:R-:W-:-:S05]  /*06e0*/  MOV R9, R7 ;  /* 0x0000000700097202 */ /* 0x000fca0000000f00 */
[----:B------:R-:W2:Y:S01]  /*06f0*/  LDG.E R10, desc[UR8][R8.64] ;  /* 0x00000008080a7981 */ /* 0x000ea2000c1e1900 */
[----:B------:R-:W-:Y:S01]  /*0700*/  VIADD R4, R4, 0x1 ;  /* 0x0000000104047836 */ /* 0x000fe20000000000 */
[C---:B------:R-:W-:Y:S01]  /*0710*/  IADD3 R2, PT, PT, R3.reuse, R2, RZ ;  /* 0x0000000203027210 */ /* 0x040fe20007ffe0ff */
[----:B------:R-:W-:-:S03]  /*0720*/  IMAD.WIDE.U32 R6, R3, 0x4, R8 ;  /* 0x0000000403067825 */ /* 0x000fc600078e0008 */
[----:B------:R-:W-:Y:S01]  /*0730*/  ISETP.NE.AND P0, PT, R4, RZ, PT ;  /* 0x000000ff0400720c */ /* 0x000fe20003f05270 */
[--C-:B--2---:R-:W-:Y:S02]  /*0740*/  HADD2.F32 R11, -RZ, R10.reuse.H0_H0 ;  /* 0x2000000aff0b7230 */ /* 0x104fe40000004100 */
[----:B------:R-:W-:-:S03]  /*0750*/  HADD2.F32 R13, -RZ, R10.H1_H1 ;  /* 0x3000000aff0d7230 */ /* 0x000fc60000004100 */
[----:B------:R-:W-:-:S04]  /*0760*/  FFMA.FTZ R14, R11, R11, R14 ;  /* 0x0000000b0b0e7223 */ /* 0x000fc8000001000e */
[----:B------:R-:W-:-:S03]  /*0770*/  FFMA.FTZ R14, R13, R13, R14 ;  /* 0x0000000d0d0e7223 */ /* 0x000fc6000001000e */
[----:B------:R-:W-:Y:S05]  /*0780*/  @P0 BRA `(.L_x_688) ;  /* 0xfffffffc00d00947 */ /* 0x000fea000383ffff */
.L_x_687:
[----:B------:R-:W-:Y:S05]  /*0790*/  BSYNC.RECONVERGENT B1 ;  /* 0x0000000000017941 */ /* 0x000fea0003800200 */
.L_x_686:
[----:B------:R-:W-:Y:S05]  /*07a0*/  @!P1 BRA `(.L_x_685) ;  /* 0x0000000c006c9947 */ /* 0x000fea0003800000 */
[----:B------:R-:W-:Y:S01]  /*07b0*/  BSSY.RECONVERGENT B1, `(.L_x_689) ;  /* 0x0000023000017945 */ /* 0x000fe20003800200 */
[C---:B------:R-:W-:Y:S01]  /*07c0*/  LEA R4, R3.reuse, R2, 0x1 ;  /* 0x0000000203047211 */ /* 0x040fe200078e08ff */
[----:B------:R-:W-:Y:S01]  /*07d0*/  IMAD R6, R3, 0x3, R2 ;  /* 0x0000000303067824 */ /* 0x000fe200078e0202 */
[----:B------:R-:W-:-:S07]  /*07e0*/  IADD3 R7, PT, PT, R2, R3, RZ ;  /* 0x0000000302077210 */ /* 0x000fce0007ffe0ff */
.L_x_690:
        /* <DEDUP_REMOVED lines=32> */
.L_x_689:
[----:B------:R-:W-:Y:S05]  /*09f0*/  BRA `(.L_x_685) ;  /* 0x0000000800d87947 */ /* 0x000fea0003800000 */
.L_x_684:
[----:B------:R-:W-:-:S04]  /*0a00*/  IADD3 R2, PT, PT, -R22, RZ, RZ ;  /* 0x000000ff16027210 */ /* 0x000fc80007ffe1ff */
[----:B------:R-:W-:-:S04]  /*0a10*/  SHF.R.U32.HI R2, RZ, 0x1, R2 ;  /* 0x00000001ff027819 */ /* 0x000fc80000011602 */
[----:B------:R-:W-:-:S04]  /*0a20*/  LOP3.LUT R15, R2, 0x1, RZ, 0xc0, !PT ;  /* 0x00000001020f7812 */ /* 0x000fc800078ec0ff */
[----:B------:R-:W-:-:S04]  /*0a30*/  VIMNMX R15, PT, PT, R15, R0, PT ;  /* 0x000000000f0f7248 */ /* 0x000fc80003fe0100 */
[----:B------:R-:W-:-:S13]  /*0a40*/  ISETP.GE.AND P0, PT, R20, R15, PT ;  /* 0x0000000f1400720c */ /* 0x000fda0003f06270 */
[----:B------:R-:W-:-:S05]  /*0a50*/  @!P0 IMAD.WIDE.U32 R8, R20, 0x2, R22 ;  /* 0x0000000214088825 */ /* 0x000fca00078e0016 */
[----:B------:R-:W2:Y:S01]  /*0a60*/  @!P0 LDG.E.U16 R2, desc[UR8][R8.64] ;  /* 0x0000000808028981 */ /* 0x000ea2000c1e1500 */
[----:B------:R-:W-:Y:S02]  /*0a70*/  IMAD.IADD R16, R0, 0x1, -R15 ;  /* 0x0000000100107824 */ /* 0x000fe400078e0a0f */
[----:B------:R-:W-:Y:S01]  /*0a80*/  HFMA2 R14, -RZ, RZ, 0, 0 ;  /* 0x00000000ff0e7431 */ /* 0x000fe200000001ff */
[----:B------:R-:W-:Y:S01]  /*0a90*/  BSSY.RECONVERGENT B1, `(.L_x_691) ;  /* 0x0000065000017945 */ /* 0x000fe20003800200 */
[----:B------:R-:W-:Y:S01]  /*0aa0*/  IMAD.WIDE R4, R15, 0x2, R22 ;  /* 0x000000020f047825 */ /* 0x000fe200078e0216 */
[----:B------:R-:W-:-:S04]  /*0ab0*/  LEA.HI R17, R16, R16, RZ, 0x1 ;  /* 0x0000001010117211 */ /* 0x000fc800078f08ff */
[----:B------:R-:W-:-:S04]  /*0ac0*/  SHF.R.S32.HI R17, RZ, 0x1, R17 ;  /* 0x00000001ff117819 */ /* 0x000fc80000011411 */
[----:B------:R-:W-:Y:S01]  /*0ad0*/  ISETP.GE.AND P1, PT, R20, R17, PT ;  /* 0x000000111400720c */ /* 0x000fe20003f26270 */
[----:B--2---:R-:W-:-:S05]  /*0ae0*/  @!P0 HADD2.F32 R2, -RZ, R2.H0_H0 ;  /* 0x20000002ff028230 */ /* 0x004fca0000004100 */
[----:B------:R-:W-:-:S07]  /*0af0*/  @!P0 FFMA.FTZ R14, R2, R2, RZ ;  /* 0x00000002020e8223 */ /* 0x000fce00000100ff */
        /* <DEDUP_REMOVED lines=39> */
[----:B------:R-:W-:-:S02]  /*0d70*/  IADD3 R12, PT, PT, -R8, RZ, RZ ;  /* 0x000000ff080c7210 */ /* 0x000fc40007ffe1ff */
[----:B------:R-:W-:-:S07]  /*0d80*/  IADD3.X R11, PT, PT, RZ, R9, RZ, P3, !PT ;  /* 0x00000009ff0b7210 */ /* 0x000fce0001ffe4ff */
.L_x_695:
[----:B------:R-:W-:Y:S01]  /*0d90*/  IMAD.MOV.U32 R8, RZ, RZ, R10 ;  /* 0x000000ffff087224 */ /* 0x000fe200078e000a */
[----:B------:R-:W-:-:S05]  /*0da0*/  MOV R9, R11 ;  /* 0x0000000b00097202 */ /* 0x000fca0000000f00 */
        /* <DEDUP_REMOVED lines=11> */
.L_x_694:
[----:B------:R-:W-:Y:S05]  /*0e60*/  BSYNC.RECONVERGENT B2 ;  /* 0x0000000000027941 */ /* 0x000fea0003800200 */
.L_x_693:
[----:B------:R-:W-:Y:S05]  /*0e70*/  @!P0 BRA `(.L_x_692) ;  /* 0x0000000000988947 */ /* 0x000fea0003800000 */
[C-C-:B------:R-:W-:Y:S01]  /*0e80*/  IMAD R21, R3.reuse, 0x2, R2.reuse ;  /* 0x0000000203157824 */ /* 0x140fe200078e0202 */
[----:B------:R-:W-:Y:S01]  /*0e90*/  IADD3 R25, PT, PT, R2, R3, RZ ;  /* 0x0000000302197210 */ /* 0x000fe20007ffe0ff */
[----:B------:R-:W-:-:S07]  /*0ea0*/  IMAD R24, R3, 0x3, R2 ;  /* 0x0000000303187824 */ /* 0x000fce00078e0202 */
.L_x_696:
        /* <DEDUP_REMOVED lines=27> */
[C---:B------:R-:W-:Y:S01]  /*1060*/  LEA R25, R3.reuse, R25, 0x2 ;  /* 0x0000001903197211 */ /* 0x040fe200078e10ff */
[C---:B------:R-:W-:Y:S01]  /*1070*/  IMAD R24, R3.reuse, 0x4, R24 ;  /* 0x0000000403187824 */ /* 0x040fe200078e0218 */
[----:B------:R-:W-:Y:S01]  /*1080*/  LEA R21, R3, R21, 0x2 ;  /* 0x0000001503157211 */ /* 0x000fe200078e10ff */
[----:B--2---:R-:W-:Y:S02]  /*1090*/  HADD2.F32 R11, -RZ, R8.H0_H0 ;  /* 0x20000008ff0b7230 */ /* 0x004fe40000004100 */
[----:B---3--:R-:W-:-:S03]  /*10a0*/  HADD2.F32 R9, -RZ, R9.H0_H0 ;  /* 0x20000009ff097230 */ /* 0x008fc60000004100 */
[----:B------:R-:W-:-:S04]  /*10b0*/  FFMA.FTZ R14, R11, R11, R14 ;  /* 0x0000000b0b0e7223 */ /* 0x000fc8000001000e */
[----:B------:R-:W-:Y:S01]  /*10c0*/  FFMA.FTZ R14, R9, R9, R14 ;  /* 0x00000009090e7223 */ /* 0x000fe2000001000e */
[----:B------:R-:W-:Y:S06]  /*10d0*/  @!P0 BRA `(.L_x_696) ;  /* 0xfffffffc00748947 */ /* 0x000fec000383ffff */
.L_x_692:
[----:B------:R-:W-:Y:S05]  /*10e0*/  BSYNC.RECONVERGENT B1 ;  /* 0x0000000000017941 */ /* 0x000fea0003800200 */
.L_x_691:
        /* <DEDUP_REMOVED lines=38> */
.L_x_699:
        /* <DEDUP_REMOVED lines=8> */
.L_x_698:
[----:B------:R-:W-:Y:S05]  /*13d0*/  BSYNC.RECONVERGENT B1 ;  /* 0x0000000000017941 */ /* 0x000fea0003800200 */
.L_x_697:
[----:B------:R-:W-:Y:S05]  /*13e0*/  @!P1 BRA `(.L_x_685) ;  /* 0x00000000005c9947 */ /* 0x000fea0003800000 */
[----:B------:R-:W-:-:S07]  /*13f0*/  SHF.L.U32 R11, R3, 0x1, RZ ;  /* 0x00000001030b7819 */ /* 0x000fce00000006ff */
.L_x_700:
        /* <DEDUP_REMOVED lines=15> */
[----:B---3--:R-:W-:Y:S02]  /*14f0*/  HADD2.F32 R17, -RZ, R18.H0_H0 ;  /* 0x20000012ff117230 */ /* 0x008fe40000004100 */
[----:B----4-:R-:W-:-:S03]  /*1500*/  HADD2.F32 R13, -RZ, R6.H0_H0 ;  /* 0x20000006ff0d7230 */ /* 0x010fc60000004100 */
[----:B------:R-:W-:-:S04]  /*1510*/  FFMA.FTZ R14, R17, R17, R14 ;  /* 0x00000011110e7223 */ /* 0x000fc8000001000e */
[----:B------:R-:W-:Y:S01]  /*1520*/  FFMA.FTZ R14, R13, R13, R14 ;  /* 0x0000000d0d0e7223 */ /* 0x000fe2000001000e */
[----:B-----5:R-:W-:-:S05]  /*1530*/  HADD2.F32 R15, -RZ, R8.H0_H0 ;  /* 0x20000008ff0f7230 */ /* 0x020fca0000004100 */
[----:B------:R-:W-:Y:S01]  /*1540*/  FFMA.FTZ R14, R15, R15, R14 ;  /* 0x0000000f0f0e7223 */ /* 0x000fe2000001000e */
[----:B------:R-:W-:Y:S06]  /*1550*/  @!P0 BRA `(.L_x_700) ;  /* 0xfffffffc00a88947 */ /* 0x000fec000383ffff */
.L_x_685:
[----:B------:R-:W-:Y:S05]  /*1560*/  BSYNC.RECONVERGENT B0 ;  /* 0x0000000000007941 */ /* 0x000fea0003800200 */
.L_x_683:
        /* <DEDUP_REMOVED lines=71> */
.L_x_702:
        /* <DEDUP_REMOVED lines=104> */
.L_x_704:
[----:B------:R-:W-:Y:S01]  /*2060*/  I2FP.F32.S32 R4, R0 ;  /* 0x0000000000047245 */ /* 0x000fe20000201400 */
[----:B------:R-:W0:Y:S05]  /*2070*/  LDCU UR4, c[0x0][0x3c0] ;  /* 0x00007800ff0477ac */ /* 0x000e2a0008000800 */
[----:B------:R-:W0:Y:S02]  /*2080*/  MUFU.RCP R4, R4 ;  /* 0x0000000400047308 */ /* 0x000e240000001000 */
[----:B0-----:R-:W-:-:S06]  /*2090*/  FFMA.FTZ R21, R4, R21, UR4 ;  /* 0x0000000404157e23 */ /* 0x001fcc0008010015 */
[----:B------:R-:W0:Y:S02]  /*20a0*/  MUFU.RSQ R21, R21 ;  /* 0x0000001500157308 */ /* 0x000e240000001400 */
[----:B0-----:R2:W-:Y:S02]  /*20b0*/  STS [R2], R21 ;  /* 0x0000001502007388 */ /* 0x0015e40000000800 */
.L_x_703:
[----:B------:R-:W-:Y:S05]  /*20c0*/  BSYNC.RECONVERGENT B0 ;  /* 0x0000000000007941 */ /* 0x000fea0003800200 */
.L_x_701:
        /* <DEDUP_REMOVED lines=41> */
[----:B--2---:R-:W-:Y:S05]  /*2360*/  @!P1 BRA `(.L_x_706) ;  /* 0x00000000007c9947 */ /* 0x004fea0003800000 */
[----:B------:R-:W-:Y:S01]  /*2370*/  IADD3 R2, PT, PT, R2, 0x1, RZ ;  /* 0x0000000102027810 */ /* 0x000fe20007ffe0ff */
[----:B------:R-:W-:-:S03]  /*2380*/  IMAD.WIDE.U32 R6, R20, 0x4, RZ ;  /* 0x0000000414067825 */ /* 0x000fc600078e00ff */
[----:B------:R-:W-:-:S05]  /*2390*/  LOP3.LUT R2, R2, 0x3, RZ, 0xc0, !PT ;  /* 0x0000000302027812 */ /* 0x000fca00078ec0ff */
[C---:B------:R-:W-:Y:S01]  /*23a0*/  IMAD R20, R2.reuse, R3, R20 ;  /* 0x0000000302147224 */ /* 0x040fe200078e0214 */
[----:B------:R-:W-:-:S07]  /*23b0*/  IADD3 R2, PT, PT, -R2, RZ, RZ ;  /* 0x000000ff02027210 */ /* 0x000fce0007ffe1ff */
.L_x_707:
[----:B-1----:R-:W-:-:S04]  /*23c0*/  IADD3 R10, P1, PT, R6, R22, RZ ;  /* 0x00000016060a7210 */ /* 0x002fc80007f3e0ff */
[----:B------:R-:W-:-:S05]  /*23d0*/  IADD3.X R11, PT, PT, R7, R23, RZ, P1, !PT ;  /* 0x00000017070b7210 */ /* 0x000fca0000ffe4ff */
[----:B------:R-:W2:Y:S01]  /*23e0*/  LDG.E R10, desc[UR8][R10.64] ;  /* 0x000000080a0a7981 */ /* 0x000ea2000c1e1900 */
[----:B------:R-:W-:-:S04]  /*23f0*/  IADD3 R12, P1, PT, R6, UR6, RZ ;  /* 0x00000006060c7c10 */ /* 0x000fc8000ff3e0ff */
[----:B------:R-:W-:-:S05]  /*2400*/  IADD3.X R13, PT, PT, R7, UR7, RZ, P1, !PT ;  /* 0x00000007070d7c10 */ /* 0x000fca0008ffe4ff */
[----:B------:R-:W3:Y:S01]  /*2410*/  LDG.E.CONSTANT R12, desc[UR8][R12.64] ;  /* 0x000000080c0c7981 */ /* 0x000ee2000c1e9900 */
[----:B------:R-:W-:Y:S01]  /*2420*/  IADD3 R2, PT, PT, R2, 0x1, RZ ;  /* 0x0000000102027810 */ /* 0x000fe20007ffe0ff */
[--C-:B--2---:R-:W-:Y:S02]  /*2430*/  HADD2.F32 R15, -RZ, R10.reuse.H0_H0 ;  /* 0x2000000aff0f7230 */ /* 0x104fe40000004100 */
[----:B------:R-:W-:Y:S01]  /*2440*/  HADD2.F32 R17, -RZ, R10.H1_H1 ;  /* 0x3000000aff117230 */ /* 0x000fe20000004100 */
[----:B------:R-:W-:Y:S02]  /*2450*/  IADD3 R10, P1, PT, R4, R6, RZ ;  /* 0x00000006040a7210 */ /* 0x000fe40007f3e0ff */
[C---:B0-----:R-:W-:Y:S02]  /*2460*/  FMUL.FTZ R15, R0.reuse, R15 ;  /* 0x0000000f000f7220 */ /* 0x041fe40000410000 */
[----:B------:R-:W-:Y:S01]  /*2470*/  FMUL.FTZ R17, R0, R17 ;  /* 0x0000001100117220 */ /* 0x000fe20000410000 */
[--C-:B------:R-:W-:Y:S01]  /*2480*/  IMAD.X R11, R5, 0x1, R7.reuse, P1 ;  /* 0x00000001050b7824 */ /* 0x100fe200008e0607 */
[----:B------:R-:W-:Y:S01]  /*2490*/  ISETP.NE.AND P1, PT, R2, RZ, PT ;  /* 0x000000ff0200720c */ /* 0x000fe20003f25270 */
[--C-:B---3--:R-:W-:Y:S01]  /*24a0*/  HADD2.F32 R8, -RZ, R12.reuse.H0_H0 ;  /* 0x2000000cff087230 */ /* 0x108fe20000004100 */
        /* <DEDUP_REMOVED lines=9> */
[----:B------:R1:W-:Y:S01]  /*2540*/  STG.E desc[UR8][R10.64], R17 ;  /* 0x000000110a007986 */ /* 0x0003e2000c101908 */
[----:B------:R-:W-:Y:S05]  /*2550*/  @P1 BRA `(.L_x_707) ;  /* 0xfffffffc00981947 */ /* 0x000fea000383ffff */
.L_x_706:
[----:B------:R-:W-:Y:S05]  /*2560*/  BSYNC.RECONVERGENT B0 ;  /* 0x0000000000007941 */ /* 0x000fea0003800200 */
.L_x_705:
[----:B------:R-:W-:Y:S05]  /*2570*/  @!P0 EXIT ;  /* 0x000000000000894d */ /* 0x000fea0003800000 */
[----:B------:R-:W2:Y:S01]  /*2580*/  LDC.64 R6, c[0x0][0x3b8] ;  /* 0x0000ee00ff067b82 */ /* 0x000ea20000000a00 */
[C---:B-1----:R-:W-:Y:S01]  /*2590*/  LEA R11, R3.reuse, R20, 0x1 ;  /* 0x00000014030b7211 */ /* 0x042fe200078e08ff */
[----:B------:R-:W-:Y:S01]  /*25a0*/  IMAD R13, R3, 0x3, R20 ;  /* 0x00000003030d7824 */ /* 0x000fe200078e0214 */
[----:B------:R-:W-:-:S07]  /*25b0*/  IADD3 R15, PT, PT, R20, R3, RZ ;  /* 0x00000003140f7210 */ /* 0x000fce0007ffe0ff */
.L_x_708:
        /* <DEDUP_REMOVED lines=84> */
        .weak           $__internal_21_$__cuda_sm20_div_s64
        .type           $__internal_21_$__cuda_sm20_div_s64,@function
        .size           $__internal_21_$__cuda_sm20_div_s64,(.L_x_1370 - $__internal_21_$__cuda_sm20_div_s64)
$__internal_21_$__cuda_sm20_div_s64:
        /* <DEDUP_REMOVED lines=8> */
[----:B0-----:R-:W-:-:S06]  /*2b80*/  VIADD R6, R10, 0x1ffffffe ;  /* 0x1ffffffe0a067836 */ /* 0x001fcc0000000000 */
        /* <DEDUP_REMOVED lines=31> */
[----:B------:R-:W-:-:S05]  /*2d80*/  IMAD.HI.U32 R6, P0, R11, UR6, R6 ;  /* 0x000000060b067c27 */ /* 0x000fca000f800006 */
[----:B------:R-:W-:Y:S02]  /*2d90*/  IADD3 R9, P2, PT, RZ, R6, RZ ;  /* 0x00000006ff097210 */ /* 0x000fe40007f5e0ff */
[----:B------:R-:W-:-:S03]  /*2da0*/  IADD3.X R8, PT, PT, RZ, RZ, RZ, P0, !PT ;  /* 0x000000ffff087210 */ /* 0x000fc600007fe4ff */
[----:B------:R-:W-:-:S04]  /*2db0*/  IMAD.WIDE.U32 R6, R9, R2, RZ ;  /* 0x0000000209067225 */ /* 0x000fc800078e00ff */
[----:B------:R-:W-:Y:S01]  /*2dc0*/  IMAD.X R11, RZ, RZ, R8, P2 ;  /* 0x000000ffff0b7224 */ /* 0x000fe200010e0608 */
[----:B------:R-:W-:Y:S01]  /*2dd0*/  IADD3 R15, P2, PT, -R6, UR6, RZ ;  /* 0x00000006060f7c10 */ /* 0x000fe2000ff5e1ff */
[C---:B------:R-:W-:Y:S01]  /*2de0*/  IMAD R7, R9.reuse, R3, R7 ;  /* 0x0000000309077224 */ /* 0x040fe200078e0207 */
[----:B------:R-:W-:Y:S02]  /*2df0*/  IADD3 R6, P3, PT, R9, 0x1, RZ ;  /* 0x0000000109067810 */ /* 0x000fe40007f7e0ff */
[-C--:B------:R-:W-:Y:S01]  /*2e00*/  ISETP.GE.U32.AND P0, PT, R15, R2.reuse, PT ;  /* 0x000000020f00720c */ /* 0x080fe20003f06070 */
[----:B------:R-:W-:Y:S01]  /*2e10*/  IMAD R7, R11, R2, R7 ;  /* 0x000000020b077224 */ /* 0x000fe200078e0207 */
[----:B------:R-:W-:-:S04]  /*2e20*/  IADD3.X R8, PT, PT, RZ, R11, RZ, P3, !PT ;  /* 0x0000000bff087210 */ /* 0x000fc80001ffe4ff */
[----:B------:R-:W-:Y:S02]  /*2e30*/  IADD3.X R17, PT, PT, RZ, ~R7, RZ, P2, !PT ;  /* 0x80000007ff117210 */ /* 0x000fe400017fe4ff */
[----:B------:R-:W-:Y:S02]  /*2e40*/  IADD3 R7, P2, PT, R15, -R2, RZ ;  /* 0x800000020f077210 */ /* 0x000fe40007f5e0ff */
[CC--:B------:R-:W-:Y:S02]  /*2e50*/  ISETP.GE.U32.AND.EX P0, PT, R17.reuse, R3.reuse, PT, P0 ;  /* 0x000000031100720c */ /* 0x0c0fe40003f06100 */
[----:B------:R-:W-:Y:S02]  /*2e60*/  IADD3.X R13, PT, PT, R17, ~R3, RZ, P2, !PT ;  /* 0x80000003110d7210 */ /* 0x000fe400017fe4ff */
[----:B------:R-:W-:Y:S02]  /*2e70*/  SEL R7, R7, R15, P0 ;  /* 0x0000000f07077207 */ /* 0x000fe40000000000 */
[----:B------:R-:W-:-:S02]  /*2e80*/  SEL R9, R6, R9, P0 ;  /* 0x0000000906097207 */ /* 0x000fc40000000000 */
[----:B------:R-:W-:Y:S02]  /*2e90*/  SEL R13, R13, R17, P0 ;  /* 0x000000110d0d7207 */ /* 0x000fe40000000000 */
[----:B------:R-:W-:Y:S02]  /*2ea0*/  ISETP.GE.U32.AND P2, PT, R7, R2, PT ;  /* 0x000000020700720c */ /* 0x000fe40003f46070 */
[----:B------:R-:W-:Y:S02]  /*2eb0*/  SEL R6, R8, R11, P0 ;  /* 0x0000000b08067207 */ /* 0x000fe40000000000 */
[----:B------:R-:W-:Y:S02]  /*2ec0*/  IADD3 R2, P3, PT, R9, 0x1, RZ ;  /* 0x0000000109027810 */ /* 0x000fe40007f7e0ff */
[----:B------:R-:W-:-:S03]  /*2ed0*/  ISETP.GE.U32.AND.EX P0, PT, R13, R3, PT, P2 ;  /* 0x000000030d00720c */ /* 0x000fc60003f06120 */
[----:B------:R-:W-:Y:S01]  /*2ee0*/  IMAD.X R3, RZ, RZ, R6, P3 ;  /* 0x000000ffff037224 */ /* 0x000fe200018e0606 */
[----:B------:R-:W-:-:S04]  /*2ef0*/  SEL R2, R2, R9, P0 ;  /* 0x0000000902027207 */ /* 0x000fc80000000000 */
[----:B------:R-:W-:Y:S02]  /*2f00*/  SEL R3, R3, R6, P0 ;  /* 0x0000000603037207 */ /* 0x000fe40000000000 */
[-C--:B------:R-:W-:Y:S02]  /*2f10*/  IADD3 R7, P2, PT, RZ, -R2.reuse, RZ ;  /* 0x80000002ff077210 */ /* 0x080fe40007f5e0ff */
[----:B------:R-:W-:Y:S02]  /*2f20*/  ISETP.NE.U32.AND P0, PT, R4, RZ, PT ;  /* 0x000000ff0400720c */ /* 0x000fe40003f05070 */
[-C--:B------:R-:W-:Y:S02]  /*2f30*/  IADD3.X R6, PT, PT, RZ, ~R3.reuse, RZ, P2, !PT ;  /* 0x80000003ff067210 */ /* 0x080fe400017fe4ff */
[----:B------:R-:W-:Y:S02]  /*2f40*/  ISETP.NE.AND.EX P0, PT, R5, RZ, PT, P0 ;  /* 0x000000ff0500720c */ /* 0x000fe40003f05300 */
[----:B------:R-:W-:Y:S01]  /*2f50*/  SEL R5, R6, R3, !P1 ;  /* 0x0000000306057207 */ /* 0x000fe20004800000 */
[----:B------:R-:W-:Y:S01]  /*2f60*/  HFMA2 R3, -RZ, RZ, 0, 0 ;  /* 0x00000000ff037431 */ /* 0x000fe200000001ff */
[----:B------:R-:W-:-:S02]  /*2f70*/  SEL R4, R7, R2, !P1 ;  /* 0x0000000207047207 */ /* 0x000fc40004800000 */
[----:B------:R-:W-:Y:S02]  /*2f80*/  MOV R2, R0 ;  /* 0x0000000000027202 */ /* 0x000fe40000000f00 */
[----:B------:R-:W-:Y:S02]  /*2f90*/  SEL R4, R4, 0xffffffff, P0 ;  /* 0xffffffff04047807 */ /* 0x000fe40000000000 */
[----:B------:R-:W-:Y:S01]  /*2fa0*/  SEL R5, R5, 0xffffffff, P0 ;  /* 0xffffffff05057807 */ /* 0x000fe20000000000 */
[----:B------:R-:W-:Y:S06]  /*2fb0*/  RET.REL.NODEC R2 `(_ZN4vllm15rms_norm_kernelIN3c104HalfELi2ELi3EEEvPT_PKS3_lllllS6_fii) ;  /* 0xffffffd002107950 */ /* 0x000fec0003c3ffff */
.L_x_709:
        /* <DEDUP_REMOVED lines=12> */
.L_x_1370:


//--------------------- .text._ZN4vllm15rms_norm_kernelIN3c104HalfELi4ELi3EEEvPT_PKS3_lllllS6_fii --------------------------
	.section	.text._ZN4vllm15rms_norm_kernelIN3c104HalfELi4ELi3EEEvPT_PKS3_lllllS6_fii,"ax",@progbits
	.align	128
        .global         _ZN4vllm15rms_norm_kernelIN3c104HalfELi4ELi3EEEvPT_PKS3_lllllS6_fii
        .type           _ZN4vllm15rms_norm_kernelIN3c104HalfELi4ELi3EEEvPT_PKS3_lllllS6_fii,@function
        .size           _ZN4vllm15rms_norm_kernelIN3c104HalfELi4ELi3EEEvPT_PKS3_lllllS6_fii,(.L_x_1371 - _ZN4vllm15rms_norm_kernelIN3c104HalfELi4ELi3EEEvPT_PKS3_lllllS6_fii)
        .other          _ZN4vllm15rms_norm_kernelIN3c104HalfELi4ELi3EEEvPT_PKS3_lllllS6_fii,@"STO_CUDA_ENTRY STV_DEFAULT"
_ZN4vllm15rms_norm_kernelIN3c104HalfELi4ELi3EEEvPT_PKS3_lllllS6_fii:
.text._ZN4vllm15rms_norm_kernelIN3c104HalfELi4ELi3EEEvPT_PKS3_lllllS6_fii:
        /* <DEDUP_REMOVED lines=16> */
[----:B-1----:R-:W-:-:S05]  /*0100*/  IMAD.HI.U32 R2, R3, UR6, RZ ;  /* 0x0000000603027c27 */ /* 0x002fca000f8e00ff */
[----:B------:R-:W-:-:S05]  /*0110*/  IADD3 R3, PT, PT, -R2, RZ, RZ ;  /* 0x000000ff02037210 */ /* 0x000fca0007ffe1ff */
[----:B------:R-:W-:-:S05]  /*0120*/  IMAD R3, R4, R3, UR6 ;  /* 0x0000000604037e24 */ /* 0x000fca000f8e0203 */
[----:B------:R-:W-:-:S13]  /*0130*/  ISETP.GE.U32.AND P0, PT, R3, R4, PT ;  /* 0x000000040300720c */ /* 0x000fda0003f06070 */
[-C--:B------:R-:W-:Y:S02]  /*0140*/  @P0 IADD3 R3, PT, PT, R3, -R4.reuse, RZ ;  /* 0x8000000403030210 */ /* 0x080fe40007ffe0ff */
[----:B------:R-:W-:Y:S02]  /*0150*/  @P0 IADD3 R2, PT, PT, R2, 0x1, RZ ;  /* 0x0000000102020810 */ /* 0x000fe40007ffe0ff */
[----:B------:R-:W-:Y:S01]  /*0160*/  ISETP.GE.U32.AND P1, PT, R3, R4, PT ;  /* 0x000000040300720c */ /* 0x000fe20003f26070 */
[----:B------:R-:W-:-:S12]  /*0170*/  HFMA2 R3, -RZ, RZ, 0, 0 ;  /* 0x00000000ff037431 */ /* 0x000fd800000001ff */
[----:B------:R-:W-:Y:S02]  /*0180*/  @P1 IADD3 R2, PT, PT, R2, 0x1, RZ ;  /* 0x0000000102021810 */ /* 0x000fe40007ffe0ff */
[----:B------:R-:W-:-:S04]  /*0190*/  @!P2 LOP3.LUT R2, RZ, R4, RZ, 0x33, !PT ;  /* 0x00000004ff02a212 */ /* 0x000fc800078e33ff */
[----:B------:R-:W-:-:S05]  /*01a0*/  IADD3 R7, PT, PT, -R2, RZ, RZ ;  /* 0x000000ff02077210 */ /* 0x000fca0007ffe1ff */
[----:B------:R-:W-:Y:S01]  /*01b0*/  IMAD R7, R4, R7, UR6 ;  /* 0x0000000604077e24 */ /* 0x000fe2000f8e0207 */
[----:B------:R-:W-:Y:S06]  /*01c0*/  BRA `(.L_x_711) ;  /* 0x0000000000387947 */ /* 0x000fec0003800000 */
.L_x_710:
[----:B------:R-:W-:-:S07]  /*01d0*/  MOV R0, 0x1f0 ;  /* 0x000001f000007802 */ /* 0x000fce0000000f00 */
[----:B-1----:R-:W-:Y:S05]  /*01e0*/  CALL.REL.NOINC `($__internal_22_$__cuda_sm20_div_s64) ;  /* 0x0000003000547944 */ /* 0x002fea0003c00000 */
[----:B------:R-:W0:Y:S01]  /*01f0*/  LDC.64 R6, c[0x0][0x3a8] ;  /* 0x0000ea00ff067b82 */ /* 0x000e220000000a00 */
[----:B------:R-:W-:Y:S02]  /*0200*/  IADD3 R9, P0, PT, RZ, -R4, RZ ;  /* 0x80000004ff097210 */ /* 0x000fe40007f1e0ff */
[----:B------:R-:W-:Y:S02]  /*0210*/  MOV R2, UR6 ;  /* 0x0000000600027c02 */ /* 0x000fe40008000f00 */
[----:B------:R-:W-:-:S05]  /*0220*/  IADD3.X R3, PT, PT, RZ, ~R5, RZ, P0, !PT ;  /* 0x80000005ff037210 */ /* 0x000fca00007fe4ff */
[----:B0-----:R-:W-:Y:S01]  /*0230*/  IMAD R0, R3, R6, RZ ;  /* 0x0000000603007224 */ /* 0x001fe200078e02ff */
[----:B------:R-:W-:-:S03]  /*0240*/  MOV R3, RZ ;  /* 0x000000ff00037202 */ /* 0x000fc60000000f00 */
[----:B------:R-:W-:-:S04]  /*0250*/  IMAD.WIDE.U32 R2, R9, R6, R2 ;  /* 0x0000000609027225 */ /* 0x000fc800078e0002 */
[----:B------:R-:W-:Y:S01]  /*0260*/  IMAD R9, R9, R7, R0 ;  /* 0x0000000709097224 */ /* 0x000fe200078e0200 */
[----:B------:R-:W-:Y:S02]  /*0270*/  MOV R7, R2 ;  /* 0x0000000200077202 */ /* 0x000fe40000000f00 */
[----:B------:R-:W-:Y:S02]  /*0280*/  MOV R2, R4 ;  /* 0x0000000400027202 */ /* 0x000fe40000000f00 */
[----:B------:R-:W-:Y:S02]  /*0290*/  IADD3 R6, PT, PT, R3, R9, RZ ;  /* 0x0000000903067210 */ /* 0x000fe40007ffe0ff */
[----:B------:R-:W-:-:S07]  /*02a0*/  MOV R3, R5 ;  /* 0x0000000500037202 */ /* 0x000fce0000000f00 */
.L_x_711:
        /* <DEDUP_REMOVED lines=9> */
[----:B------:R-:W-:-:S03]  /*0340*/  IMAD R2, R6, UR8, RZ ;  /* 0x0000000806027c24 */ /* 0x000fc6000f8e02ff */
[----:B------:R-:W-:Y:S02]  /*0350*/  IADD3 R5, PT, PT, R5, R3, RZ ;  /* 0x0000000305057210 */ /* 0x000fe40007ffe0ff */
[----:B------:R-:W0:Y:S01]  /*0360*/  LDC R3, c[0x0][0x360] ;  /* 0x0000d800ff037b82 */ /* 0x000e220000000800 */
[----:B------:R-:W-:-:S04]  /*0370*/  IMAD.WIDE.U32 R4, R7, UR8, R4 ;  /* 0x0000000807047c25 */ /* 0x000fc8000f8e0004 */
[----:B------:R-:W-:Y:S01]  /*0380*/  IMAD R7, R7, UR9, R2 ;  /* 0x0000000907077c24 */ /* 0x000fe2000f8e0202 */
[----:B------:R-:W-:Y:S01]  /*0390*/  SHF.L.U32 R6, R4, 0x1, RZ ;  /* 0x0000000104067819 */ /* 0x000fe200000006ff */
[----:B------:R-:W1:Y:S03]  /*03a0*/  LDCU.64 UR8, c[0x0][0x358] ;  /* 0x00006b00ff0877ac */ /* 0x000e660008000a00 */
[----:B---3--:R-:W-:Y:S02]  /*03b0*/  IADD3 R22, P2, PT, R6, UR4, RZ ;  /* 0x0000000406167c10 */ /* 0x008fe4000ff5e0ff */
[----:B------:R-:W-:Y:S02]  /*03c0*/  IADD3 R5, PT, PT, R5, R7, RZ ;  /* 0x0000000705057210 */ /* 0x000fe40007ffe0ff */
[----:B------:R-:W-:Y:S02]  /*03d0*/  LOP3.LUT P0, RZ, R22, 0x7, RZ, 0xc0, !PT ;  /* 0x0000000716ff7812 */ /* 0x000fe4000780c0ff */
[----:B------:R-:W-:-:S02]  /*03e0*/  SHF.L.U64.HI R7, R4, 0x1, R5 ;  /* 0x0000000104077819 */ /* 0x000fc40000010205 */
        /* <DEDUP_REMOVED lines=46> */
.L_x_717:
[----:B------:R-:W2:Y:S01]  /*06d0*/  LDG.E.64 R6, desc[UR8][R8.64] ;  /* 0x0000000808067981 */ /* 0x000ea2000c1e1b00 */
[----:B------:R-:W-:Y:S02]  /*06e0*/  IADD3 R12, PT, PT, R12, 0x1, RZ ;  /* 0x000000010c0c7810 */ /* 0x000fe40007ffe0ff */
[----:B------:R-:W-:Y:S02]  /*06f0*/  IADD3 R4, PT, PT, R3, R4, RZ ;  /* 0x0000000403047210 */ /* 0x000fe40007ffe0ff */
[----:B------:R-:W-:Y:S01]  /*0700*/  ISETP.NE.AND P0, PT, R12, RZ, PT ;  /* 0x000000ff0c00720c */ /* 0x000fe20003f05270 */
[--C-:B--2---:R-:W-:Y:S02]  /*0710*/  HADD2.F32 R11, -RZ, R6.reuse.H0_H0 ;  /* 0x20000006ff0b7230 */ /* 0x104fe40000004100 */
[----:B------:R-:W-:Y:S02]  /*0720*/  HADD2.F32 R13, -RZ, R6.H1_H1 ;  /* 0x30000006ff0d7230 */ /* 0x000fe40000004100 */
[----:B------:R-:W-:-:S02]  /*0730*/  HADD2.F32 R15, -RZ, R7.H0_H0 ;  /* 0x20000007ff0f7230 */ /* 0x000fc40000004100 */
        /* <DEDUP_REMOVED lines=9> */
.L_x_716:
[----:B------:R-:W-:Y:S05]  /*07d0*/  BSYNC.RECONVERGENT B1 ;  /* 0x0000000000017941 */ /* 0x000fea0003800200 */
.L_x_715:
[----:B------:R-:W-:Y:S05]  /*07e0*/  @!P1 BRA `(.L_x_714) ;  /* 0x0000001000649947 */ /* 0x000fea0003800000 */
[----:B------:R-:W-:Y:S01]  /*07f0*/  BSSY.RECONVERGENT B1, `(.L_x_718) ;  /* 0x0000033000017945 */ /* 0x000fe20003800200 */
[C---:B------:R-:W-:Y:S01]  /*0800*/  LEA R14, R3.reuse, R4, 0x1 ;  /* 0x00000004030e7211 */ /* 0x040fe200078e08ff */
[----:B------:R-:W-:Y:S01]  /*0810*/  IMAD R15, R3, 0x3, R4 ;  /* 0x00000003030f7824 */ /* 0x000fe200078e0204 */
[----:B------:R-:W-:-:S07]  /*0820*/  IADD3 R16, PT, PT, R4, R3, RZ ;  /* 0x0000000304107210 */ /* 0x000fce0007ffe0ff */
.L_x_719:
        /* <DEDUP_REMOVED lines=48> */
.L_x_718:
[----:B------:R-:W-:Y:S05]  /*0b30*/  BRA `(.L_x_714) ;  /* 0x0000000c00907947 */ /* 0x000fea0003800000 */
.L_x_713:
        /* <DEDUP_REMOVED lines=20> */
.L_x_722:
[----:B------:R-:W-:Y:S02]  /*0c80*/  MOV R8, R4 ;  /* 0x0000000400087202 */ /* 0x000fe40000000f00 */
[----:B------:R-:W-:-:S05]  /*0c90*/  MOV R9, R5 ;  /* 0x0000000500097202 */ /* 0x000fca0000000f00 */
[----:B------:R-:W2:Y:S01]  /*0ca0*/  LDG.E.U16 R11, desc[UR8][R8.64] ;  /* 0x00000008080b7981 */ /* 0x000ea2000c1e1500 */
[C---:B0-----:R-:W-:Y:S01]  /*0cb0*/  IADD3 R10, PT, PT, R3.reuse, R10, RZ ;  /* 0x0000000a030a7210 */ /* 0x041fe20007ffe0ff */
[----:B------:R-:W-:-:S03]  /*0cc0*/  IMAD.WIDE.U32 R4, R3, 0x2, R8 ;  /* 0x0000000203047825 */ /* 0x000fc600078e0008 */
[----:B------:R-:W-:Y:S01]  /*0cd0*/  ISETP.GE.AND P0, PT, R10, R13, PT ;  /* 0x0000000d0a00720c */ /* 0x000fe20003f06270 */
[----:B--2---:R-:W-:-:S05]  /*0ce0*/  HADD2.F32 R11, -RZ, R11.H0_H0 ;  /* 0x2000000bff0b7230 */ /* 0x004fca0000004100 */
[----:B------:R-:W-:-:S07]  /*0cf0*/  FFMA.FTZ R2, R11, R11, R2 ;  /* 0x0000000b0b027223 */ /* 0x000fce0000010002 */
[----:B------:R-:W-:Y:S05]  /*0d00*/  @!P0 BRA `(.L_x_722) ;  /* 0xfffffffc00dc8947 */ /* 0x000fea000383ffff */
.L_x_721:
[----:B------:R-:W-:Y:S05]  /*0d10*/  BSYNC.RECONVERGENT B1 ;  /* 0x0000000000017941 */ /* 0x000fea0003800200 */
.L_x_720:
        /* <DEDUP_REMOVED lines=43> */
.L_x_727:
        /* <DEDUP_REMOVED lines=19> */
.L_x_726:
[----:B------:R-:W-:Y:S05]  /*1100*/  BSYNC.RECONVERGENT B2 ;  /* 0x0000000000027941 */ /* 0x000fea0003800200 */
.L_x_725:
[----:B------:R-:W-:Y:S05]  /*1110*/  @!P0 BRA `(.L_x_724) ;  /* 0x0000000000f88947 */ /* 0x000fea0003800000 */
[C---:B------:R-:W-:Y:S01]  /*1120*/  LEA R16, R3.reuse, R14, 0x1 ;  /* 0x0000000e03107211 */ /* 0x040fe200078e08ff */
[----:B------:R-:W-:Y:S01]  /*1130*/  IMAD R17, R3, 0x3, R14 ;  /* 0x0000000303117824 */ /* 0x000fe200078e020e */
[----:B------:R-:W-:-:S07]  /*1140*/  IADD3 R18, PT, PT, R14, R3, RZ ;  /* 0x000000030e127210 */ /* 0x000fce0007ffe0ff */
.L_x_728:
        /* <DEDUP_REMOVED lines=59> */
.L_x_724:
[----:B------:R-:W-:Y:S05]  /*1500*/  BSYNC.RECONVERGENT B1 ;  /* 0x0000000000017941 */ /* 0x000fea0003800200 */
.L_x_723:
        /* <DEDUP_REMOVED lines=38> */
.L_x_731:
        /* <DEDUP_REMOVED lines=8> */
.L_x_730:
[----:B------:R-:W-:Y:S05]  /*17f0*/  BSYNC.RECONVERGENT B1 ;  /* 0x0000000000017941 */ /* 0x000fea0003800200 */
.L_x_729:
[----:B------:R-:W-:Y:S05]  /*1800*/  @!P1 BRA `(.L_x_714) ;  /* 0x00000000005c9947 */ /* 0x000fea0003800000 */
[----:B------:R-:W-:-:S07]  /*1810*/  SHF.L.U32 R9, R3, 0x1, RZ ;  /* 0x0000000103097819 */ /* 0x000fce00000006ff */
.L_x_732:
        /* <DEDUP_REMOVED lines=22> */
.L_x_714:
[----:B------:R-:W-:Y:S05]  /*1980*/  BSYNC.RECONVERGENT B0 ;  /* 0x0000000000007941 */ /* 0x000fea0003800200 */
.L_x_712:
        /* <DEDUP_REMOVED lines=71> */
.L_x_734:
        /* <DEDUP_REMOVED lines=104> */
.L_x_736:
[----:B------:R-:W-:Y:S01]  /*2480*/  I2FP.F32.S32 R4, R0 ;  /* 0x0000000000047245 */ /* 0x000fe20000201400 */
[----:B------:R-:W0:Y:S05]  /*2490*/  LDCU UR4, c[0x0][0x3c0] ;  /* 0x00007800ff0477ac */ /* 0x000e2a0008000800 */
[----:B------:R-:W0:Y:S02]  /*24a0*/  MUFU.RCP R4, R4 ;  /* 0x0000000400047308 */ /* 0x000e240000001000 */
[----:B0-----:R-:W-:-:S06]  /*24b0*/  FFMA.FTZ R21, R4, R21, UR4 ;  /* 0x0000000404157e23 */ /* 0x001fcc0008010015 */
[----:B------:R-:W0:Y:S02]  /*24c0*/  MUFU.RSQ R21, R21 ;  /* 0x0000001500157308 */ /* 0x000e240000001400 */
[----:B0-----:R2:W-:Y:S02]  /*24d0*/  STS [R2], R21 ;  /* 0x0000001502007388 */ /* 0x0015e40000000800 */
.L_x_735:
[----:B------:R-:W-:Y:S05]  /*24e0*/  BSYNC.RECONVERGENT B0 ;  /* 0x0000000000007941 */ /* 0x000fea0003800200 */
.L_x_733:
        /* <DEDUP_REMOVED lines=22> */
[----:B0-----:R-:W-:Y:S02]  /*2650*/  MOV R4, RZ ;  /* 0x000000ff00047202 */ /* 0x001fe40000000f00 */
        /* <DEDUP_REMOVED lines=25> */
.L_x_739:
        /* <DEDUP_REMOVED lines=39> */
.L_x_738:
[----:B------:R-:W-:Y:S05]  /*2a60*/  BSYNC.RECONVERGENT B0 ;  /* 0x0000000000007941 */ /* 0x000fea0003800200 */
.L_x_737:
[----:B------:R-:W-:Y:S05]  /*2a70*/  @!P0 EXIT ;  /* 0x000000000000894d */ /* 0x000fea0003800000 */
[----:B------:R-:W2:Y:S01]  /*2a80*/  LDC.64 R6, c[0x0][0x3b8] ;  /* 0x0000ee00ff067b82 */ /* 0x000ea20000000a00 */
[C---:B-1----:R-:W-:Y:S01]  /*2a90*/  LEA R11, R3.reuse, R20, 0x1 ;  /* 0x00000014030b7211 */ /* 0x042fe200078e08ff */
[----:B------:R-:W-:Y:S01]  /*2aa0*/  IMAD R13, R3, 0x3, R20 ;  /* 0x00000003030d7824 */ /* 0x000fe200078e0214 */
[----:B------:R-:W-:-:S07]  /*2ab0*/  IADD3 R15, PT, PT, R20, R3, RZ ;  /* 0x00000003140f7210 */ /* 0x000fce0007ffe0ff */
.L_x_740:
        /* <DEDUP_REMOVED lines=136> */
        .weak           $__internal_22_$__cuda_sm20_div_s64
        .type           $__internal_22_$__cuda_sm20_div_s64,@function
        .size           $__internal_22_$__cuda_sm20_div_s64,(.L_x_1371 - $__internal_22_$__cuda_sm20_div_s64)
$__internal_22_$__cuda_sm20_div_s64:
        /* <DEDUP_REMOVED lines=28> */
[----:B------:R-:W-:-:S03]  /*3500*/  IMAD.HI.U32 R8, R9, R13, RZ ;  /* 0x0000000d09087227 */ /* 0x000fc600078e00ff */
[----:B------:R-:W-:Y:S01]  /*3510*/  IADD3.X R6, PT, PT, RZ, ~R7, RZ, P0, !PT ;  /* 0x80000007ff067210 */ /* 0x000fe200007fe4ff */
[----:B------:R-:W-:-:S04]  /*3520*/  HFMA2 R7, -RZ, RZ, 0, 0 ;  /* 0x00000000ff077431 */ /* 0x000fc800000001ff */
        /* <DEDUP_REMOVED lines=12> */
[----:B------:R-:W-:Y:S01]  /*35f0*/  IMAD.WIDE.U32 R6, R9, R2, RZ ;  /* 0x0000000209067225 */ /* 0x000fe200078e00ff */
[----:B------:R-:W-:-:S03]  /*3600*/  IADD3.X R11, PT, PT, RZ, R8, RZ, P2, !PT ;  /* 0x00000008ff0b7210 */ /* 0x000fc600017fe4ff */
        /* <DEDUP_REMOVED lines=8> */
[CC--:B------:R-:W-:Y:S02]  /*3690*/  ISETP.GE.U32.AND.EX P0, PT, R17.reuse, R3.reuse, PT, P0 ;  /* 0x000000031100720c */ /* 0x0c0fe40003f06100 */
[----:B------:R-:W-:Y:S02]  /*36a0*/  IADD3.X R13, PT, PT, R17, ~R3, RZ, P2, !PT ;  /* 0x80000003110d7210 */ /* 0x000fe400017fe4ff */
[----:B------:R-:W-:Y:S02]  /*36b0*/  SEL R7, R7, R15, P0 ;  /* 0x0000000f07077207 */ /* 0x000fe40000000000 */
[----:B------:R-:W-:Y:S02]  /*36c0*/  SEL R13, R13, R17, P0 ;  /* 0x000000110d0d7207 */ /* 0x000fe40000000000 */
[----:B------:R-:W-:Y:S02]  /*36d0*/  SEL R9, R6, R9, P0 ;  /* 0x0000000906097207 */ /* 0x000fe40000000000 */
[----:B------:R-:W-:-:S02]  /*36e0*/  ISETP.GE.U32.AND P2, PT, R7, R2, PT ;  /* 0x000000020700720c */ /* 0x000fc40003f46070 */
[----:B------:R-:W-:Y:S02]  /*36f0*/  SEL R6, R8, R11, P0 ;  /* 0x0000000b08067207 */ /* 0x000fe40000000000 */
[----:B------:R-:W-:Y:S02]  /*3700*/  IADD3 R2, P3, PT, R9, 0x1, RZ ;  /* 0x0000000109027810 */ /* 0x000fe40007f7e0ff */
[----:B------:R-:W-:Y:S02]  /*3710*/  ISETP.GE.U32.AND.EX P0, PT, R13, R3, PT, P2 ;  /* 0x000000030d00720c */ /* 0x000fe40003f06120 */
[-C--:B------:R-:W-:Y:S02]  /*3720*/  IADD3.X R3, PT, PT, RZ, R6.reuse, RZ, P3, !PT ;  /* 0x00000006ff037210 */ /* 0x080fe40001ffe4ff */
[----:B------:R-:W-:Y:S02]  /*3730*/  SEL R2, R2, R9, P0 ;  /* 0x0000000902027207 */ /* 0x000fe40000000000 */
[----:B------:R-:W-:-:S02]  /*3740*/  SEL R3, R3, R6, P0 ;  /* 0x0000000603037207 */ /* 0x000fc40000000000 */
        /* <DEDUP_REMOVED lines=10> */
[----:B------:R-:W-:Y:S06]  /*37f0*/  RET.REL.NODEC R2 `(_ZN4vllm15rms_norm_kernelIN3c104HalfELi4ELi3EEEvPT_PKS3_lllllS6_fii) ;  /* 0xffffffc802007950 */ /* 0x000fec0003c3ffff */
.L_x_741:
        /* <DEDUP_REMOVED lines=16> */
.L_x_1371:


//--------------------- .text._ZN4vllm15rms_norm_kernelIN3c104HalfELi8ELi3EEEvPT_PKS3_lllllS6_fii --------------------------
	.section	.text._ZN4vllm15rms_norm_kernelIN3c104HalfELi8ELi3EEEvPT_PKS3_lllllS6_fii,"ax",@progbits
	.align	128
        .global         _ZN4vllm15rms_norm_kernelIN3c104HalfELi8ELi3EEEvPT_PKS3_lllllS6_fii
        .type           _ZN4vllm15rms_norm_kernelIN3c104HalfELi8ELi3EEEvPT_PKS3_lllllS6_fii,@function
        .size           _ZN4vllm15rms_norm_kernelIN3c104HalfELi8ELi3EEEvPT_PKS3_lllllS6_fii,(.L_x_1372 - _ZN4vllm15rms_norm_kernelIN3c104HalfELi8ELi3EEEvPT_PKS3_lllllS6_fii)
        .other          _ZN4vllm15rms_norm_kernelIN3c104HalfELi8ELi3EEEvPT_PKS3_lllllS6_fii,@"STO_CUDA_ENTRY STV_DEFAULT"
_ZN4vllm15rms_norm_kernelIN3c104HalfELi8ELi3EEEvPT_PKS3_lllllS6_fii:
.text._ZN4vllm15rms_norm_kernelIN3c104HalfELi8ELi3EEEvPT_PKS3_lllllS6_fii:
        /* <DEDUP_REMOVED lines=29> */
.L_x_742:
[----:B------:R-:W-:-:S07]  /*01d0*/  MOV R0, 0x1f0 ;  /* 0x000001f000007802 */ /* 0x000fce0000000f00 */
[----:B-1----:R-:W-:Y:S05]  /*01e0*/  CALL.REL.NOINC `($__internal_23_$__cuda_sm20_div_s64) ;  /* 0x0000003c00e47944 */ /* 0x002fea0003c00000 */
        /* <DEDUP_REMOVED lines=12> */
.L_x_743:
        /* <DEDUP_REMOVED lines=10> */
[----:B------:R-:W-:Y:S02]  /*0350*/  IADD3 R5, PT, PT, R5, R3, RZ ;  /* 0x0000000305057210 */ /* 0x000fe40007ffe0ff */
[----:B------:R-:W1:Y:S01]  /*0360*/  S2R R3, SR_TID.X ;  /* 0x0000000000037919 */ /* 0x000e620000002100 */
[----:B------:R-:W-:-:S04]  /*0370*/  IMAD.WIDE.U32 R6, R9, UR8, R4 ;  /* 0x0000000809067c25 */ /* 0x000fc8000f8e0004 */
[----:B------:R-:W-:Y:S01]  /*0380*/  IMAD R5, R9, UR9, R8 ;  /* 0x0000000909057c24 */ /* 0x000fe2000f8e0208 */
[----:B------:R-:W-:Y:S01]  /*0390*/  SHF.L.U32 R4, R6, 0x1, RZ ;  /* 0x0000000106047819 */ /* 0x000fe200000006ff */
[----:B------:R-:W3:Y:S03]  /*03a0*/  LDCU.64 UR8, c[0x0][0x358] ;  /* 0x00006b00ff0877ac */ /* 0x000ee60008000a00 */
[----:B--2---:R-:W-:Y:S02]  /*03b0*/  IADD3 R22, P2, PT, R4, UR4, RZ ;  /* 0x0000000404167c10 */ /* 0x004fe4000ff5e0ff */
[----:B------:R-:W-:Y:S02]  /*03c0*/  IADD3 R5, PT, PT, R7, R5, RZ ;  /* 0x0000000507057210 */ /* 0x000fe40007ffe0ff */
[----:B------:R-:W-:Y:S02]  /*03d0*/  LOP3.LUT P0, RZ, R22, 0xf, RZ, 0xc0, !PT ;  /* 0x0000000f16ff7812 */ /* 0x000fe4000780c0ff */
[----:B------:R-:W-:-:S02]  /*03e0*/  SHF.L.U64.HI R5, R6, 0x1, R5 ;  /* 0x0000000106057819 */ /* 0x000fc40000010205 */
        /* <DEDUP_REMOVED lines=46> */
.L_x_749:
        /* <DEDUP_REMOVED lines=22> */
.L_x_748:
[----:B------:R-:W-:Y:S05]  /*0830*/  BSYNC.RECONVERGENT B1 ;  /* 0x0000000000017941 */ /* 0x000fea0003800200 */
.L_x_747:
[----:B------:R-:W-:Y:S05]  /*0840*/  @!P1 BRA `(.L_x_746) ;  /* 0x0000001400d49947 */ /* 0x000fea0003800000 */
[----:B------:R-:W-:Y:S01]  /*0850*/  BSSY.RECONVERGENT B1, `(.L_x_750) ;  /* 0x0000053000017945 */ /* 0x000fe20003800200 */
[C---:B------:R-:W-:Y:S01]  /*0860*/  LEA R25, R2.reuse, R21, 0x1 ;  /* 0x0000001502197211 */ /* 0x040fe200078e08ff */
[----:B------:R-:W-:Y:S01]  /*0870*/  IMAD R27, R2, 0x3, R21 ;  /* 0x00000003021b7824 */ /* 0x000fe200078e0215 */
[----:B------:R-:W-:-:S07]  /*0880*/  IADD3 R29, PT, PT, R21, R2, RZ ;  /* 0x00000002151d7210 */ /* 0x000fce0007ffe0ff */
.L_x_751:
        /* <DEDUP_REMOVED lines=80> */
.L_x_750:
[----:B------:R-:W-:Y:S05]  /*0d90*/  BRA `(.L_x_746) ;  /* 0x0000001000807947 */ /* 0x000fea0003800000 */
.L_x_745:
[----:B------:R-:W-:Y:S01]  /*0da0*/  IADD3 R6, PT, PT, -R22, RZ, RZ ;  /* 0x000000ff16067210 */ /* 0x000fe20007ffe1ff */
[----:B------:R-:W-:Y:S01]  /*0db0*/  BSSY.RECONVERGENT B1, `(.L_x_752) ;  /* 0x000001c000017945 */ /* 0x000fe20003800200 */
[----:B------:R-:W-:Y:S02]  /*0dc0*/  HFMA2 R16, -RZ, RZ, 0, 0 ;  /* 0x00000000ff107431 */ /* 0x000fe400000001ff */
        /* <DEDUP_REMOVED lines=17> */
.L_x_754:
        /* <DEDUP_REMOVED lines=9> */
.L_x_753:
[----:B------:R-:W-:Y:S05]  /*0f70*/  BSYNC.RECONVERGENT B1 ;  /* 0x0000000000017941 */ /* 0x000fea0003800200 */
.L_x_752:
        /* <DEDUP_REMOVED lines=43> */
.L_x_759:
        /* <DEDUP_REMOVED lines=31> */
.L_x_758:
[----:B------:R-:W-:Y:S05]  /*1420*/  BSYNC.RECONVERGENT B2 ;  /* 0x0000000000027941 */ /* 0x000fea0003800200 */
.L_x_757:
[----:B------:R-:W-:Y:S05]  /*1430*/  @!P0 BRA `(.L_x_756) ;  /* 0x0000000400b88947 */ /* 0x000fea0003800000 */
[C---:B------:R-:W-:Y:S01]  /*1440*/  LEA R17, R2.reuse, R13, 0x1 ;  /* 0x0000000d02117211 */ /* 0x040fe200078e08ff */
[----:B------:R-:W-:Y:S01]  /*1450*/  IMAD R19, R2, 0x3, R13 ;  /* 0x0000000302137824 */ /* 0x000fe200078e020d */
[----:B------:R-:W-:-:S07]  /*1460*/  IADD3 R21, PT, PT, R13, R2, RZ ;  /* 0x000000020d157210 */ /* 0x000fce0007ffe0ff */
.L_x_760:
        /* <DEDUP_REMOVED lines=107> */
.L_x_756:
[----:B------:R-:W-:Y:S05]  /*1b20*/  BSYNC.RECONVERGENT B1 ;  /* 0x0000000000017941 */ /* 0x000fea0003800200 */
.L_x_755:
        /* <DEDUP_REMOVED lines=38> */
.L_x_763:
        /* <DEDUP_REMOVED lines=8> */
.L_x_762:
[----:B------:R-:W-:Y:S05]  /*1e10*/  BSYNC.RECONVERGENT B1 ;  /* 0x0000000000017941 */ /* 0x000fea0003800200 */
.L_x_761:
[----:B------:R-:W-:Y:S05]  /*1e20*/  @!P1 BRA `(.L_x_746) ;  /* 0x00000000005c9947 */ /* 0x000fea0003800000 */
[----:B------:R-:W-:-:S07]  /*1e30*/  SHF.L.U32 R11, R2, 0x1, RZ ;  /* 0x00000001020b7819 */ /* 0x000fce00000006ff */
.L_x_764:
        /* <DEDUP_REMOVED lines=22> */
.L_x_746:
[----:B------:R-:W-:Y:S05]  /*1fa0*/  BSYNC.RECONVERGENT B0 ;  /* 0x0000000000007941 */ /* 0x000fea0003800200 */
.L_x_744:
        /* <DEDUP_REMOVED lines=71> */
.L_x_766:
        /* <DEDUP_REMOVED lines=104> */
.L_x_768:
[----:B------:R-:W-:Y:S01]  /*2aa0*/  I2FP.F32.S32 R4, R0 ;  /* 0x0000000000047245 */ /* 0x000fe20000201400 */
[----:B------:R-:W0:Y:S05]  /*2ab0*/  LDCU UR4, c[0x0][0x3c0] ;  /* 0x00007800ff0477ac */ /* 0x000e2a0008000800 */
[----:B------:R-:W0:Y:S02]  /*2ac0*/  MUFU.RCP R4, R4 ;  /* 0x0000000400047308 */ /* 0x000e240000001000 */
[----:B0-----:R-:W-:-:S06]  /*2ad0*/  FFMA.FTZ R21, R4, R21, UR4 ;  /* 0x0000000404157e23 */ /* 0x001fcc0008010015 */
[----:B------:R-:W0:Y:S02]  /*2ae0*/  MUFU.RSQ R21, R21 ;  /* 0x0000001500157308 */ /* 0x000e240000001400 */
[----:B0-----:R2:W-:Y:S02]  /*2af0*/  STS [R20], R21 ;  /* 0x0000001514007388 */ /* 0x0015e40000000800 */
.L_x_767:
[----:B------:R-:W-:Y:S05]  /*2b00*/  BSYNC.RECONVERGENT B0 ;  /* 0x0000000000007941 */ /* 0x000fea0003800200 */
.L_x_765:
        /* <DEDUP_REMOVED lines=48> */
.L_x_771:
        /* <DEDUP_REMOVED lines=65> */
.L_x_770:
[----:B------:R-:W-:Y:S05]  /*3220*/  BSYNC.RECONVERGENT B0 ;  /* 0x0000000000007941 */ /* 0x000fea0003800200 */
.L_x_769:
[----:B------:R-:W-:Y:S05]  /*3230*/  @!P0 EXIT ;  /* 0x000000000000894d */ /* 0x000fea0003800000 */
[----:B------:R-:W3:Y:S01]  /*3240*/  LDC.64 R26, c[0x0][0x3b8] ;  /* 0x0000ee00ff1a7b82 */ /* 0x000ee20000000a00 */
[C---:B--2---:R-:W-:Y:S01]  /*3250*/  LEA R21, R2.reuse, R3, 0x1 ;  /* 0x0000000302157211 */ /* 0x044fe200078e08ff */
[----:B------:R-:W-:Y:S01]  /*3260*/  IMAD R7, R2, 0x3, R3 ;  /* 0x0000000302077824 */ /* 0x000fe200078e0203 */
[----:B------:R-:W-:-:S07]  /*3270*/  IADD3 R5, PT, PT, R3, R2, RZ ;  /* 0x0000000203057210 */ /* 0x000fce0007ffe0ff */
.L_x_772:
        /* <DEDUP_REMOVED lines=240> */
        .weak           $__internal_23_$__cuda_sm20_div_s64
        .type           $__internal_23_$__cuda_sm20_div_s64,@function
        .size           $__internal_23_$__cuda_sm20_div_s64,(.L_x_1372 - $__internal_23_$__cuda_sm20_div_s64)
$__internal_23_$__cuda_sm20_div_s64:
        /* <DEDUP_REMOVED lines=75> */
[----:B------:R-:W-:Y:S06]  /*4630*/  RET.REL.NODEC R2 `(_ZN4vllm15rms_norm_kernelIN3c104HalfELi8ELi3EEEvPT_PKS3_lllllS6_fii) ;  /* 0xffffffb802707950 */ /* 0x000fec0003c3ffff */
.L_x_773:
        /* <DEDUP_REMOVED lines=12> */
.L_x_1372:


//--------------------- .text._ZN4vllm15rms_norm_kernelIN3c104HalfELi16ELi3EEEvPT_PKS3_lllllS6_fii --------------------------
	.section	.text._ZN4vllm15rms_norm_kernelIN3c104HalfELi16ELi3EEEvPT_PKS3_lllllS6_fii,"ax",@progbits
	.align	128
        .global         _ZN4vllm15rms_norm_kernelIN3c104HalfELi16ELi3EEEvPT_PKS3_lllllS6_fii
        .type           _ZN4vllm15rms_norm_kernelIN3c104HalfELi16ELi3EEEvPT_PKS3_lllllS6_fii,@function
        .size           _ZN4vllm15rms_norm_kernelIN3c104HalfELi16ELi3EEEvPT_PKS3_lllllS6_fii,(.L_x_1373 - _ZN4vllm15rms_norm_kernelIN3c104HalfELi16ELi3EEEvPT_PKS3_lllllS6_fii)
        .other          _ZN4vllm15rms_norm_kernelIN3c104HalfELi16ELi3EEEvPT_PKS3_lllllS6_fii,@"STO_CUDA_ENTRY STV_DEFAULT"
_ZN4vllm15rms_norm_kernelIN3c104HalfELi16ELi3EEEvPT_PKS3_lllllS6_fii:
.text._ZN4vllm15rms_norm_kernelIN3c104HalfELi16ELi3EEEvPT_PKS3_lllllS6_fii:
        /* <DEDUP_REMOVED lines=29> */
.L_x_774:
[----:B------:R-:W-:-:S07]  /*01d0*/  MOV R0, 0x1f0 ;  /* 0x000001f000007802 */ /* 0x000fce0000000f00 */
[----:B-1----:R-:W-:Y:S05]  /*01e0*/  CALL.REL.NOINC `($__internal_24_$__cuda_sm20_div_s64) ;  /* 0x0000004000607944 */ /* 0x002fea0003c00000 */
        /* <DEDUP_REMOVED lines=12> */
.L_x_775:
        /* <DEDUP_REMOVED lines=11> */
[----:B------:R-:W0:Y:S01]  /*0360*/  LDC R2, c[0x0][0x360] ;  /* 0x0000d800ff027b82 */ /* 0x000e220000000800 */
[----:B------:R-:W-:Y:S01]  /*0370*/  IADD3 R5, PT, PT, R5, R3, RZ ;  /* 0x0000000305057210 */ /* 0x000fe20007ffe0ff */
[C---:B------:R-:W-:Y:S02]  /*0380*/  IMAD R3, R7.reuse, UR5, R8 ;  /* 0x0000000507037c24 */ /* 0x040fe4000f8e0208 */
[----:B------:R-:W-:-:S03]  /*0390*/  IMAD.WIDE.U32 R4, R7, UR4, R4 ;  /* 0x0000000407047c25 */ /* 0x000fc6000f8e0004 */
[----:B------:R-:W-:Y:S02]  /*03a0*/  SHF.L.U32 R6, R4, 0x1, RZ ;  /* 0x0000000104067819 */ /* 0x000fe400000006ff */
[----:B------:R-:W-:Y:S02]  /*03b0*/  IADD3 R3, PT, PT, R5, R3, RZ ;  /* 0x0000000305037210 */ /* 0x000fe40007ffe0ff */
[----:B--2---:R-:W-:Y:S02]  /*03c0*/  IADD3 R20, P1, PT, R6, UR8, RZ ;  /* 0x0000000806147c10 */ /* 0x004fe4000ff3e0ff */
[----:B------:R-:W-:Y:S02]  /*03d0*/  SHF.L.U64.HI R7, R4, 0x1, R3 ;  /* 0x0000000104077819 */ /* 0x000fe40000010203 */
[----:B------:R-:W-:Y:S02]  /*03e0*/  LOP3.LUT P0, RZ, R20, 0x1f, RZ, 0xc0, !PT ;  /* 0x0000001f14ff7812 */ /* 0x000fe4000780c0ff */
[----:B------:R-:W-:-:S02]  /*03f0*/  IADD3.X R21, PT, PT, R7, UR9, RZ, P1, !PT ;  /* 0x0000000907157c10 */ /* 0x000fc40008ffe4ff */
[----:B------:R-:W-:-:S13]  /*0400*/  PLOP3.LUT P0, PT, P0, PT, UP0, 0xea, 0xae ;  /* 0x0000000000ae781c */ /* 0x000fda000070fd0a */
[----:B-1--4-:R-:W-:Y:S05]  /*0410*/  @P0 BRA `(.L_x_777) ;  /* 0x0000000800500947 */ /* 0x012fea0003800000 */
[----:B------:R-:W-:Y:S01]  /*0420*/  USHF.R.S32.HI UR4, URZ, 0x4, UR12 ;  /* 0x00000004ff047899 */ /* 0x000fe2000801140c */
[----:B------:R-:W-:-:S05]  /*0430*/  HFMA2 R3, -RZ, RZ, 0, 0 ;  /* 0x00000000ff037431 */ /* 0x000fca00000001ff */
[----:B------:R-:W-:-:S13]  /*0440*/  ISETP.GE.AND P0, PT, R0, UR4, PT ;  /* 0x0000000400007c0c */ /* 0x000fda000bf06270 */
[----:B------:R-:W-:Y:S05]  /*0450*/  @P0 BRA `(.L_x_778) ;  /* 0x0000001800c00947 */ /* 0x000fea0003800000 */
[----:B0-----:R-:W0:Y:S01]  /*0460*/  I2F.U32.RP R7, R2 ;  /* 0x0000000200077306 */ /* 0x001e220000209000 */
        /* <DEDUP_REMOVED lines=65> */
.L_x_780:
[----:B------:R-:W-:Y:S05]  /*0880*/  BSYNC.RECONVERGENT B1 ;  /* 0x0000000000017941 */ /* 0x000fea0003800200 */
.L_x_779:
[----:B------:R-:W-:Y:S05]  /*0890*/  @!P1 BRA `(.L_x_778) ;  /* 0x0000001400b09947 */ /* 0x000fea0003800000 */
[----:B------:R-:W-:Y:S01]  /*08a0*/  BSSY.RECONVERGENT B1, `(.L_x_781) ;  /* 0x000004a000017945 */ /* 0x000fe20003800200 */
[----:B------:R-:W-:-:S07]  /*08b0*/  IADD3 R25, PT, PT, R23, R2, RZ ;  /* 0x0000000217197210 */ /* 0x000fce0007ffe0ff */
.L_x_782:
        /* <DEDUP_REMOVED lines=73> */
.L_x_781:
[----:B------:R-:W-:Y:S05]  /*0d50*/  BRA `(.L_x_778) ;  /* 0x0000001000807947 */ /* 0x000fea0003800000 */
.L_x_777:
        /* <DEDUP_REMOVED lines=18> */
.L_x_785:
        /* <DEDUP_REMOVED lines=9> */
.L_x_784:
[----:B------:R-:W-:Y:S05]  /*0f10*/  BSYNC.RECONVERGENT B1 ;  /* 0x0000000000017941 */ /* 0x000fea0003800200 */
.L_x_783:
[----:B------:R-:W-:Y:S01]  /*0f20*/  BSSY.RECONVERGENT B1, `(.L_x_786) ;  /* 0x00000bc000017945 */ /* 0x000fe20003800200 */
[----:B------:R-:W-:-:S03]  /*0f30*/  IMAD.WIDE R4, R13, 0x2, R20 ;  /* 0x000000020d047825 */ /* 0x000fc600078e0214 */
[----:B------:R-:W-:Y:S05]  /*0f40*/  @P1 BRA `(.L_x_787) ;  /* 0x0000000800e41947 */ /* 0x000fea0003800000 */
[----:B0-----:R-:W0:Y:S01]  /*0f50*/  I2F.U32.RP R16, R2 ;  /* 0x0000000200107306 */ /* 0x001e220000209000 */
        /* <DEDUP_REMOVED lines=79> */
.L_x_789:
[----:B------:R-:W-:Y:S05]  /*1450*/  BSYNC.RECONVERGENT B2 ;  /* 0x0000000000027941 */ /* 0x000fea0003800200 */
.L_x_788:
[----:B------:R-:W-:Y:S05]  /*1460*/  @!P1 BRA `(.L_x_787) ;  /* 0x00000004009c9947 */ /* 0x000fea0003800000 */
[----:B------:R-:W-:-:S07]  /*1470*/  IADD3 R19, PT, PT, R17, R2, RZ ;  /* 0x0000000211137210 */ /* 0x000fce0007ffe0ff */
.L_x_790:
        /* <DEDUP_REMOVED lines=102> */
.L_x_787:
[----:B------:R-:W-:Y:S05]  /*1ae0*/  BSYNC.RECONVERGENT B1 ;  /* 0x0000000000017941 */ /* 0x000fea0003800200 */
.L_x_786:
        /* <DEDUP_REMOVED lines=38> */
.L_x_793:
        /* <DEDUP_REMOVED lines=8> */
.L_x_792:
[----:B------:R-:W-:Y:S05]  /*1dd0*/  BSYNC.RECONVERGENT B1 ;  /* 0x0000000000017941 */ /* 0x000fea0003800200 */
.L_x_791:
[----:B------:R-:W-:Y:S05]  /*1de0*/  @!P1 BRA `(.L_x_778) ;  /* 0x00000000005c9947 */ /* 0x000fea0003800000 */
[----:B------:R-:W-:-:S07]  /*1df0*/  SHF.L.U32 R13, R2, 0x1, RZ ;  /* 0x00000001020d7819 */ /* 0x000fce00000006ff */
.L_x_794:
        /* <DEDUP_REMOVED lines=22> */
.L_x_778:
[----:B------:R-:W-:Y:S05]  /*1f60*/  BSYNC.RECONVERGENT B0 ;  /* 0x0000000000007941 */ /* 0x000fea0003800200 */
.L_x_776:
        /* <DEDUP_REMOVED lines=71> */
.L_x_796:
        /* <DEDUP_REMOVED lines=104> */
.L_x_798:
[----:B------:R-:W-:Y:S01]  /*2a60*/  I2FP.F32.S32 R4, UR12 ;  /* 0x0000000c00047c45 */ /* 0x000fe20008201400 */
[----:B------:R-:W0:Y:S03]  /*2a70*/  LDCU UR4, c[0x0][0x3c0] ;  /* 0x00007800ff0477ac */ /* 0x000e260008000800 */
[----:B------:R-:W0:Y:S02]  /*2a80*/  MUFU.RCP R5, R4 ;  /* 0x0000000400057308 */ /* 0x000e240000001000 */
[----:B0-----:R-:W-:-:S06]  /*2a90*/  FFMA.FTZ R22, R5, R22, UR4 ;  /* 0x0000000405167e23 */ /* 0x001fcc0008010016 */
[----:B------:R-:W0:Y:S02]  /*2aa0*/  MUFU.RSQ R22, R22 ;  /* 0x0000001600167308 */ /* 0x000e240000001400 */
[----:B0-----:R2:W-:Y:S02]  /*2ab0*/  STS [R3], R22 ;  /* 0x0000001603007388 */ /* 0x0015e40000000800 */
.L_x_797:
[----:B------:R-:W-:Y:S05]  /*2ac0*/  BSYNC.RECONVERGENT B0 ;  /* 0x0000000000007941 */ /* 0x000fea0003800200 */
.L_x_795:
        /* <DEDUP_REMOVED lines=158> */
.L_x_800:
[----:B------:R-:W-:Y:S05]  /*34b0*/  BSYNC.RECONVERGENT B0 ;  /* 0x0000000000007941 */ /* 0x000fea0003800200 */
.L_x_799:
[----:B------:R-:W-:Y:S05]  /*34c0*/  @!P1 EXIT ;  /* 0x000000000000994d */ /* 0x000fea0003800000 */
[----:B-1----:R-:W0:Y:S01]  /*34d0*/  LDC R2, c[0x0][0x360] ;  /* 0x0000d800ff027b82 */ /* 0x002e220000000800 */
[----:B------:R-:W1:Y:S07]  /*34e0*/  LDCU.64 UR14, c[0x0][0x380] ;  /* 0x00007000ff0e77ac */ /* 0x000e6e0008000a00 */
[----:B------:R-:W2:Y:S02]  /*34f0*/  S2UR UR7, SR_CTAID.X ;  /* 0x00000000000779c3 */ /* 0x000ea40000002500 */
[----:B012---:R-:W-:-:S07]  /*3500*/  IADD3 R3, PT, PT, R0, R2, RZ ;  /* 0x0000000200037210 */ /* 0x007fce0007ffe0ff */
.L_x_801:
        /* <DEDUP_REMOVED lines=230> */
        .weak           $__internal_24_$__cuda_sm20_div_s64
        .type           $__internal_24_$__cuda_sm20_div_s64,@function
        .size           $__internal_24_$__cuda_sm20_div_s64,(.L_x_1373 - $__internal_24_$__cuda_sm20_div_s64)
$__internal_24_$__cuda_sm20_div_s64:
        /* <DEDUP_REMOVED lines=75> */
[----:B------:R-:W-:Y:S06]  /*4820*/  RET.REL.NODEC R2 `(_ZN4vllm15rms_norm_kernelIN3c104HalfELi16ELi3EEEvPT_PKS3_lllllS6_fii) ;  /* 0xffffffb402f47950 */ /* 0x000fec0003c3ffff */
.L_x_802:
        /* <DEDUP_REMOVED lines=13> */
.L_x_1373:


//--------------------- .text._ZN4vllm15rms_norm_kernelIfLi1ELi3EEEvPT_PKS1_lllllS4_fii --------------------------
	.section	.text._ZN4vllm15rms_norm_kernelIfLi1ELi3EEEvPT_PKS1_lllllS4_fii,"ax",@progbits
	.align	128
        .global         _ZN4vllm15rms_norm_kernelIfLi1ELi3EEEvPT_PKS1_lllllS4_fii
        .type           _ZN4vllm15rms_norm_kernelIfLi1ELi3EEEvPT_PKS1_lllllS4_fii,@function
        .size           _ZN4vllm15rms_norm_kernelIfLi1ELi3EEEvPT_PKS1_lllllS4_fii,(.L_x_1374 - _ZN4vllm15rms_norm_kernelIfLi1ELi3EEEvPT_PKS1_lllllS4_fii)
        .other          _ZN4vllm15rms_norm_kernelIfLi1ELi3EEEvPT_PKS1_lllllS4_fii,@"STO_CUDA_ENTRY STV_DEFAULT"
_ZN4vllm15rms_norm_kernelIfLi1ELi3EEEvPT_PKS1_lllllS4_fii:
.text._ZN4vllm15rms_norm_kernelIfLi1ELi3EEEvPT_PKS1_lllllS4_fii:
        /* <DEDUP_REMOVED lines=29> */
.L_x_803:
[----:B------:R-:W-:-:S07]  /*01d0*/  MOV R0, 0x1f0 ;  /* 0x000001f000007802 */ /* 0x000fce0000000f00 */
[----:B-1----:R-:W-:Y:S05]  /*01e0*/  CALL.REL.NOINC `($__internal_25_$__cuda_sm20_div_s64) ;  /* 0x0000001800147944 */ /* 0x002fea0003c00000 */
        /* <DEDUP_REMOVED lines=12> */
.L_x_804:
        /* <DEDUP_REMOVED lines=17> */
[----:B------:R-:W-:Y:S02]  /*03c0*/  LOP3.LUT P0, RZ, R22, 0x3, RZ, 0xc0, !PT ;  /* 0x0000000316ff7812 */ /* 0x000fe4000780c0ff */
[----:B------:R-:W-:-:S04]  /*03d0*/  SHF.L.U64.HI R7, R4, 0x2, R5 ;  /* 0x0000000204077819 */ /* 0x000fc80000010205 */
[----:B------:R-:W-:-:S07]  /*03e0*/  IADD3.X R23, PT, PT, R7, UR5, RZ, P1, !PT ;  /* 0x0000000507177c10 */ /* 0x000fce0008ffe4ff */
[----:B-1-3--:R-:W-:Y:S05]  /*03f0*/  @P0 BRA `(.L_x_806) ;  /* 0x00000004002c0947 */ /* 0x00afea0003800000 */
        /* <DEDUP_REMOVED lines=43> */
.L_x_810:
[----:B------:R-:W-:-:S05]  /*06b0*/  MOV R7, R5 ;  /* 0x0000000500077202 */ /* 0x000fca0000000f00 */
[----:B------:R0:W2:Y:S01]  /*06c0*/  LDG.E R9, desc[UR8][R6.64] ;  /* 0x0000000806097981 */ /* 0x0000a2000c1e1900 */
[----:B------:R-:W-:Y:S01]  /*06d0*/  VIADD R8, R8, 0x1 ;  /* 0x0000000108087836 */ /* 0x000fe20000000000 */
[C---:B------:R-:W-:Y:S01]  /*06e0*/  IADD3 R12, PT, PT, R3.reuse, R12, RZ ;  /* 0x0000000c030c7210 */ /* 0x040fe20007ffe0ff */
[----:B------:R-:W-:-:S03]  /*06f0*/  IMAD.WIDE.U32 R4, R3, 0x4, R6 ;  /* 0x0000000403047825 */ /* 0x000fc600078e0006 */
[----:B------:R-:W-:Y:S02]  /*0700*/  ISETP.NE.AND P0, PT, R8, RZ, PT ;  /* 0x000000ff0800720c */ /* 0x000fe40003f05270 */
[----:B0-----:R-:W-:Y:S01]  /*0710*/  MOV R6, R4 ;  /* 0x0000000400067202 */ /* 0x001fe20000000f00 */
[----:B--2---:R-:W-:-:S10]  /*0720*/  FFMA.FTZ R2, R9, R9, R2 ;  /* 0x0000000909027223 */ /* 0x004fd40000010002 */
[----:B------:R-:W-:Y:S05]  /*0730*/  @P0 BRA `(.L_x_810) ;  /* 0xfffffffc00dc0947 */ /* 0x000fea000383ffff */
.L_x_809:
[----:B------:R-:W-:Y:S05]  /*0740*/  BSYNC.RECONVERGENT B1 ;  /* 0x0000000000017941 */ /* 0x000fea0003800200 */
.L_x_808:
[----:B------:R-:W-:Y:S05]  /*0750*/  @!P1 BRA `(.L_x_807) ;  /* 0x0000000400809947 */ /* 0x000fea0003800000 */
[----:B------:R-:W-:Y:S01]  /*0760*/  BSSY.RECONVERGENT B1, `(.L_x_811) ;  /* 0x0000013000017945 */ /* 0x000fe20003800200 */
.L_x_812:
[----:B------:R-:W-:Y:S02]  /*0770*/  IMAD.IADD R6, R3, 0x1, R12 ;  /* 0x0000000103067824 */ /* 0x000fe400078e020c */
[----:B------:R-:W-:-:S03]  /*0780*/  IMAD.WIDE.U32 R4, R12, 0x4, R22 ;  /* 0x000000040c047825 */ /* 0x000fc600078e0016 */
[CC--:B------:R-:W-:Y:S01]  /*0790*/  IADD3 R8, PT, PT, R6.reuse, R3.reuse, RZ ;  /* 0x0000000306087210 */ /* 0x0c0fe20007ffe0ff */
[--C-:B------:R-:W-:Y:S02]  /*07a0*/  IMAD.WIDE.U32 R6, R6, 0x4, R22.reuse ;  /* 0x0000000406067825 */ /* 0x100fe400078e0016 */
[----:B------:R-:W2:Y:S01]  /*07b0*/  LDG.E R5, desc[UR8][R4.64] ;  /* 0x0000000804057981 */ /* 0x000ea2000c1e1900 */
[C---:B------:R-:W-:Y:S01]  /*07c0*/  IADD3 R12, PT, PT, R8.reuse, R3, RZ ;  /* 0x00000003080c7210 */ /* 0x040fe20007ffe0ff */
[--C-:B------:R-:W-:Y:S02]  /*07d0*/  IMAD.WIDE.U32 R8, R8, 0x4, R22.reuse ;  /* 0x0000000408087825 */ /* 0x100fe400078e0016 */
[----:B------:R-:W3:Y:S02]  /*07e0*/  LDG.E R7, desc[UR8][R6.64] ;  /* 0x0000000806077981 */ /* 0x000ee4000c1e1900 */
[C---:B------:R-:W-:Y:S02]  /*07f0*/  IMAD.WIDE.U32 R10, R12.reuse, 0x4, R22 ;  /* 0x000000040c0a7825 */ /* 0x040fe400078e0016 */
[----:B------:R-:W4:Y:S04]  /*0800*/  LDG.E R9, desc[UR8][R8.64] ;  /* 0x0000000808097981 */ /* 0x000f28000c1e1900 */
[----:B------:R-:W5:Y:S01]  /*0810*/  LDG.E R11, desc[UR8][R10.64] ;  /* 0x000000080a0b7981 */ /* 0x000f62000c1e1900 */
[----:B------:R-:W-:-:S05]  /*0820*/  IMAD.IADD R12, R12, 0x1, R3 ;  /* 0x000000010c0c7824 */ /* 0x000fca00078e0203 */
[----:B------:R-:W-:Y:S01]  /*0830*/  ISETP.GE.AND P0, PT, R12, R0, PT ;  /* 0x000000000c00720c */ /* 0x000fe20003f06270 */
[----:B--2---:R-:W-:-:S04]  /*0840*/  FFMA.FTZ R2, R5, R5, R2 ;  /* 0x0000000505027223 */ /* 0x004fc80000010002 */
[----:B---3--:R-:W-:-:S04]  /*0850*/  FFMA.FTZ R2, R7, R7, R2 ;  /* 0x0000000707027223 */ /* 0x008fc80000010002 */
[----:B----4-:R-:W-:-:S04]  /*0860*/  FFMA.FTZ R2, R9, R9, R2 ;  /* 0x0000000909027223 */ /* 0x010fc80000010002 */
[----:B-----5:R-:W-:Y:S01]  /*0870*/  FFMA.FTZ R2, R11, R11, R2 ;  /* 0x0000000b0b027223 */ /* 0x020fe20000010002 */
[----:B------:R-:W-:Y:S06]  /*0880*/  @!P0 BRA `(.L_x_812) ;  /* 0xfffffffc00b88947 */ /* 0x000fec000383ffff */
[----:B------:R-:W-:Y:S05]  /*0890*/  BSYNC.RECONVERGENT B1 ;  /* 0x0000000000017941 */ /* 0x000fea0003800200 */
.L_x_811:
[----:B------:R-:W-:Y:S05]  /*08a0*/  BRA `(.L_x_807) ;  /* 0x00000004002c7947 */ /* 0x000fea0003800000 */
.L_x_806:
        /* <DEDUP_REMOVED lines=45> */
.L_x_815:
        /* <DEDUP_REMOVED lines=9> */
.L_x_814:
[----:B------:R-:W-:Y:S05]  /*0c10*/  BSYNC.RECONVERGENT B1 ;  /* 0x0000000000017941 */ /* 0x000fea0003800200 */
.L_x_813:
[----:B------:R-:W-:Y:S05]  /*0c20*/  @!P1 BRA `(.L_x_807) ;  /* 0x00000000004c9947 */ /* 0x000fea0003800000 */
[----:B------:R-:W-:-:S07]  /*0c30*/  IMAD.WIDE R6, R9, 0x4, R22 ;  /* 0x0000000409067825 */ /* 0x000fce00078e0216 */
.L_x_816:
        /* <DEDUP_REMOVED lines=18> */
.L_x_807:
[----:B------:R-:W-:Y:S05]  /*0d60*/  BSYNC.RECONVERGENT B0 ;  /* 0x0000000000007941 */ /* 0x000fea0003800200 */
.L_x_805:
        /* <DEDUP_REMOVED lines=71> */
.L_x_818:
        /* <DEDUP_REMOVED lines=104> */
.L_x_820:
[----:B------:R-:W-:Y:S01]  /*1860*/  I2FP.F32.S32 R4, R0 ;  /* 0x0000000000047245 */ /* 0x000fe20000201400 */
[----:B------:R-:W0:Y:S05]  /*1870*/  LDCU UR4, c[0x0][0x3c0] ;  /* 0x00007800ff0477ac */ /* 0x000e2a0008000800 */
[----:B------:R-:W0:Y:S02]  /*1880*/  MUFU.RCP R4, R4 ;  /* 0x0000000400047308 */ /* 0x000e240000001000 */
[----:B0-----:R-:W-:-:S06]  /*1890*/  FFMA.FTZ R21, R4, R21, UR4 ;  /* 0x0000000404157e23 */ /* 0x001fcc0008010015 */
[----:B------:R-:W0:Y:S02]  /*18a0*/  MUFU.RSQ R21, R21 ;  /* 0x0000001500157308 */ /* 0x000e240000001400 */
[----:B0-----:R2:W-:Y:S02]  /*18b0*/  STS [R2], R21 ;  /* 0x0000001502007388 */ /* 0x0015e40000000800 */
.L_x_819:
[----:B------:R-:W-:Y:S05]  /*18c0*/  BSYNC.RECONVERGENT B0 ;  /* 0x0000000000007941 */ /* 0x000fea0003800200 */
.L_x_817:
        /* <DEDUP_REMOVED lines=11> */
.L_x_821:
[----:B------:R-:W-:-:S04]  /*1980*/  IMAD.WIDE R8, R20, 0x4, R22 ;  /* 0x0000000414087825 */ /* 0x000fc800078e0216 */
[C---:B------:R-:W-:Y:S02]  /*1990*/  IMAD.WIDE R10, R20.reuse, 0x4, R4 ;  /* 0x00000004140a7825 */ /* 0x040fe400078e0204 */
[----:B------:R-:W0:Y:S04]  /*19a0*/  LDG.E R9, desc[UR8][R8.64] ;  /* 0x0000000808097981 */ /* 0x000e28000c1e1900 */
[----:B------:R-:W2:Y:S01]  /*19b0*/  LDG.E.CONSTANT R10, desc[UR8][R10.64] ;  /* 0x000000080a0a7981 */ /* 0x000ea2000c1e9900 */
[----:B-1----:R-:W-:-:S04]  /*19c0*/  IMAD.WIDE R12, R20, 0x4, R6 ;  /* 0x00000004140c7825 */ /* 0x002fc800078e0206 */
[----:B------:R-:W-:-:S05]  /*19d0*/  IMAD.IADD R20, R3, 0x1, R20 ;  /* 0x0000000103147824 */ /* 0x000fca00078e0214 */
[----:B------:R-:W-:Y:S01]  /*19e0*/  ISETP.GE.AND P0, PT, R20, R0, PT ;  /* 0x000000001400720c */ /* 0x000fe20003f06270 */
[----:B0-----:R-:W-:-:S04]  /*19f0*/  FMUL.FTZ R15, R2, R9 ;  /* 0x00000009020f7220 */ /* 0x001fc80000410000 */
[----:B--2---:R-:W-:-:S05]  /*1a00*/  FMUL.FTZ R15, R10, R15 ;  /* 0x0000000f0a0f7220 */ /* 0x004fca0000410000 */
[----:B------:R1:W-:Y:S03]  /*1a10*/  STG.E desc[UR8][R12.64], R15 ;  /* 0x0000000f0c007986 */ /* 0x0003e6000c101908 */
[----:B------:R-:W-:Y:S05]  /*1a20*/  @!P0 BRA `(.L_x_821) ;  /* 0xfffffffc00d48947 */ /* 0x000fea000383ffff */
[----:B------:R-:W-:Y:S05]  /*1a30*/  EXIT ;  /* 0x000000000000794d */ /* 0x000fea0003800000 */
        .weak           $__internal_25_$__cuda_sm20_div_s64
        .type           $__internal_25_$__cuda_sm20_div_s64,@function
        .size           $__internal_25_$__cuda_sm20_div_s64,(.L_x_1374 - $__internal_25_$__cuda_sm20_div_s64)
$__internal_25_$__cuda_sm20_div_s64:
        /* <DEDUP_REMOVED lines=75> */
[----:B------:R-:W-:Y:S06]  /*1ef0*/  RET.REL.NODEC R2 `(_ZN4vllm15rms_norm_kernelIfLi1ELi3EEEvPT_PKS1_lllllS4_fii) ;  /* 0xffffffe002407950 */ /* 0x000fec0003c3ffff */
.L_x_822:
        /* <DEDUP_REMOVED lines=16> */
.L_x_1374:


//--------------------- .text._ZN4vllm15rms_norm_kernelIfLi2ELi3EEEvPT_PKS1_lllllS4_fii --------------------------
	.section	.text._ZN4vllm15rms_norm_kernelIfLi2ELi3EEEvPT_PKS1_lllllS4_fii,"ax",@progbits
	.align	128
        .global         _ZN4vllm15rms_norm_kernelIfLi2ELi3EEEvPT_PKS1_lllllS4_fii
        .type           _ZN4vllm15rms_norm_kernelIfLi2ELi3EEEvPT_PKS1_lllllS4_fii,@function
        .size           _ZN4vllm15rms_norm_kernelIfLi2ELi3EEEvPT_PKS1_lllllS4_fii,(.L_x_1375 - _ZN4vllm15rms_norm_kernelIfLi2ELi3EEEvPT_PKS1_lllllS4_fii)
        .other          _ZN4vllm15rms_norm_kernelIfLi2ELi3EEEvPT_PKS1_lllllS4_fii,@"STO_CUDA_ENTRY STV_DEFAULT"
_ZN4vllm15rms_norm_kernelIfLi2ELi3EEEvPT_PKS1_lllllS4_fii:
.text._ZN4vllm15rms_norm_kernelIfLi2ELi3EEEvPT_PKS1_lllllS4_fii:
        /* <DEDUP_REMOVED lines=29> */
.L_x_823:
[----:B------:R-:W-:-:S07]  /*01d0*/  MOV R0, 0x1f0 ;  /* 0x000001f000007802 */ /* 0x000fce0000000f00 */
[----:B-1----:R-:W-:Y:S05]  /*01e0*/  CALL.REL.NOINC `($__internal_26_$__cuda_sm20_div_s64) ;  /* 0x00000024002c7944 */ /* 0x002fea0003c00000 */
        /* <DEDUP_REMOVED lines=12> */
.L_x_824:
        /* <DEDUP_REMOVED lines=66> */
.L_x_830:
        /* <DEDUP_REMOVED lines=10> */
.L_x_829:
[----:B------:R-:W-:Y:S05]  /*0770*/  BSYNC.RECONVERGENT B1 ;  /* 0x0000000000017941 */ /* 0x000fea0003800200 */
.L_x_828:
[----:B------:R-:W-:Y:S05]  /*0780*/  @!P1 BRA `(.L_x_827) ;  /* 0x0000000c00109947 */ /* 0x000fea0003800000 */
[----:B------:R-:W-:Y:S01]  /*0790*/  BSSY.RECONVERGENT B1, `(.L_x_831) ;  /* 0x000001b000017945 */ /* 0x000fe20003800200 */
[C---:B------:R-:W-:Y:S01]  /*07a0*/  LEA R8, R3.reuse, R2, 0x1 ;  /* 0x0000000203087211 */ /* 0x040fe200078e08ff */
[----:B------:R-:W-:Y:S02]  /*07b0*/  IMAD R14, R3, 0x3, R2 ;  /* 0x00000003030e7824 */ /* 0x000fe400078e0202 */
[----:B------:R-:W-:-:S07]  /*07c0*/  IMAD.IADD R16, R2, 0x1, R3 ;  /* 0x0000000102107824 */ /* 0x000fce00078e0203 */
.L_x_832:
        /* <DEDUP_REMOVED lines=24> */
.L_x_831:
[----:B------:R-:W-:Y:S05]  /*0950*/  BRA `(.L_x_827) ;  /* 0x00000008009c7947 */ /* 0x000fea0003800000 */
.L_x_826:
        /* <DEDUP_REMOVED lines=44> */
[----:B------:R-:W-:-:S12]  /*0c20*/  IMAD.MOV.U32 R2, RZ, RZ, R20 ;  /* 0x000000ffff027224 */ /* 0x000fd800078e0014 */
[----:B------:R-:W-:Y:S05]  /*0c30*/  @!P1 BRA `(.L_x_836) ;  /* 0x0000000000589947 */ /* 0x000fea0003800000 */
[----:B------:R-:W-:Y:S01]  /*0c40*/  IMAD.WIDE R8, R17, 0x4, RZ ;  /* 0x0000000411087825 */ /* 0x000fe200078e02ff */
[----:B------:R-:W-:-:S03]  /*0c50*/  IADD3 R2, PT, PT, R11, 0x1, RZ ;  /* 0x000000010b027810 */ /* 0x000fc60007ffe0ff */
        /* <DEDUP_REMOVED lines=8> */
.L_x_837:
[----:B------:R-:W-:Y:S01]  /*0ce0*/  MOV R10, R13 ;  /* 0x0000000d000a7202 */ /* 0x000fe20000000f00 */
[----:B------:R-:W-:-:S05]  /*0cf0*/  IMAD.MOV.U32 R11, RZ, RZ, R9 ;  /* 0x000000ffff0b7224 */ /* 0x000fca00078e0009 */
[----:B------:R-:W2:Y:S04]  /*0d00*/  LDG.E R16, desc[UR8][R10.64+-0x4] ;  /* 0xfffffc080a107981 */ /* 0x000ea8000c1e1900 */
[----:B------:R-:W3:Y:S01]  /*0d10*/  LDG.E R18, desc[UR8][R10.64] ;  /* 0x000000080a127981 */ /* 0x000ee2000c1e1900 */
[----:B------:R-:W-:Y:S01]  /*0d20*/  IADD3 R12, PT, PT, R12, 0x1, RZ ;  /* 0x000000010c0c7810 */ /* 0x000fe20007ffe0ff */
[----:B------:R-:W-:-:S03]  /*0d30*/  IMAD.WIDE.U32 R8, R3, 0x8, R10 ;  /* 0x0000000803087825 */ /* 0x000fc600078e000a */
[----:B------:R-:W-:Y:S01]  /*0d40*/  ISETP.NE.AND P1, PT, R12, RZ, PT ;  /* 0x000000ff0c00720c */ /* 0x000fe20003f25270 */
[----:B------:R-:W-:Y:S01]  /*0d50*/  IMAD.IADD R2, R3, 0x1, R2 ;  /* 0x0000000103027824 */ /* 0x000fe200078e0202 */
[----:B------:R-:W-:Y:S01]  /*0d60*/  MOV R13, R8 ;  /* 0x00000008000d7202 */ /* 0x000fe20000000f00 */
[----:B--2---:R-:W-:-:S04]  /*0d70*/  FFMA.FTZ R15, R16, R16, R15 ;  /* 0x00000010100f7223 */ /* 0x004fc8000001000f */
[----:B---3--:R-:W-:-:S06]  /*0d80*/  FFMA.FTZ R15, R18, R18, R15 ;  /* 0x00000012120f7223 */ /* 0x008fcc000001000f */
[----:B------:R-:W-:Y:S05]  /*0d90*/  @P1 BRA `(.L_x_837) ;  /* 0xfffffffc00d01947 */ /* 0x000fea000383ffff */
.L_x_836:
[----:B------:R-:W-:Y:S05]  /*0da0*/  BSYNC.RECONVERGENT B2 ;  /* 0x0000000000027941 */ /* 0x000fea0003800200 */
.L_x_835:
[----:B------:R-:W-:Y:S05]  /*0db0*/  @!P0 BRA `(.L_x_834) ;  /* 0x0000000000788947 */ /* 0x000fea0003800000 */
[C---:B------:R-:W-:Y:S01]  /*0dc0*/  LEA R16, R3.reuse, R2, 0x1 ;  /* 0x0000000203107211 */ /* 0x040fe200078e08ff */
[----:B------:R-:W-:Y:S01]  /*0dd0*/  IMAD R18, R3, 0x3, R2 ;  /* 0x0000000303127824 */ /* 0x000fe200078e0202 */
[----:B------:R-:W-:-:S07]  /*0de0*/  IADD3 R21, PT, PT, R2, R3, RZ ;  /* 0x0000000302157210 */ /* 0x000fce0007ffe0ff */
.L_x_838:
        /* <DEDUP_REMOVED lines=16> */
[C---:B------:R-:W-:Y:S01]  /*0ef0*/  IMAD R21, R3.reuse, 0x4, R21 ;  /* 0x0000000403157824 */ /* 0x040fe200078e0215 */
[----:B------:R-:W-:-:S02]  /*0f00*/  LEA R16, R3, R16, 0x2 ;  /* 0x0000001003107211 */ /* 0x000fc400078e10ff */
[----:B------:R-:W-:Y:S01]  /*0f10*/  IADD3 R2, PT, PT, R3, R2, R3 ;  /* 0x0000000203027210 */ /* 0x000fe20007ffe003 */
[----:B-----5:R-:W-:Y:S01]  /*0f20*/  FFMA.FTZ R29, R29, R29, R26 ;  /* 0x0000001d1d1d7223 */ /* 0x020fe2000001001a */
[----:B------:R-:W-:Y:S02]  /*0f30*/  LEA R18, R3, R18, 0x2 ;  /* 0x0000001203127211 */ /* 0x000fe400078e10ff */
[----:B------:R-:W-:Y:S01]  /*0f40*/  ISETP.GE.AND P0, PT, R2, R19, PT ;  /* 0x000000130200720c */ /* 0x000fe20003f06270 */
[----:B------:R-:W-:-:S04]  /*0f50*/  FFMA.FTZ R29, R28, R28, R29 ;  /* 0x0000001c1c1d7223 */ /* 0x000fc8000001001d */
[----:B------:R-:W-:-:S04]  /*0f60*/  FFMA.FTZ R12, R12, R12, R29 ;  /* 0x0000000c0c0c7223 */ /* 0x000fc8000001001d */
[----:B--2---:R-:W-:-:S04]  /*0f70*/  FFMA.FTZ R12, R15, R15, R12 ;  /* 0x0000000f0f0c7223 */ /* 0x004fc8000001000c */
[----:B---3--:R-:W-:Y:S01]  /*0f80*/  FFMA.FTZ R15, R9, R9, R12 ;  /* 0x00000009090f7223 */ /* 0x008fe2000001000c */
[----:B------:R-:W-:Y:S06]  /*0f90*/  @!P0 BRA `(.L_x_838) ;  /* 0xfffffffc00948947 */ /* 0x000fec000383ffff */
.L_x_834:
[----:B------:R-:W-:Y:S05]  /*0fa0*/  BSYNC.RECONVERGENT B1 ;  /* 0x0000000000017941 */ /* 0x000fea0003800200 */
.L_x_833:
[----:B------:R-:W-:-:S05]  /*0fb0*/  IMAD R2, R19, 0x2, R20 ;  /* 0x0000000213027824 */ /* 0x000fca00078e0214 */
        /* <DEDUP_REMOVED lines=37> */
.L_x_841:
[----:B------:R-:W-:-:S06]  /*1210*/  IMAD.WIDE R6, R2, 0x4, R8 ;  /* 0x0000000402067825 */ /* 0x000fcc00078e0208 */
[----:B------:R-:W2:Y:S01]  /*1220*/  LDG.E R6, desc[UR8][R6.64] ;  /* 0x0000000806067981 */ /* 0x000ea2000c1e1900 */
[----:B------:R-:W-:Y:S01]  /*1230*/  VIADD R10, R10, 0x1 ;  /* 0x000000010a0a7836 */ /* 0x000fe20000000000 */
[----:B------:R-:W-:-:S04]  /*1240*/  IADD3 R2, PT, PT, R3, R2, RZ ;  /* 0x0000000203027210 */ /* 0x000fc80007ffe0ff */
[----:B------:R-:W-:Y:S01]  /*1250*/  ISETP.NE.AND P0, PT, R10, RZ, PT ;  /* 0x000000ff0a00720c */ /* 0x000fe20003f05270 */
[----:B--2---:R-:W-:-:S12]  /*1260*/  FFMA.FTZ R15, R6, R6, R15 ;  /* 0x00000006060f7223 */ /* 0x004fd8000001000f */
[----:B------:R-:W-:Y:S05]  /*1270*/  @P0 BRA `(.L_x_841) ;  /* 0xfffffffc00e40947 */ /* 0x000fea000383ffff */
.L_x_840:
[----:B------:R-:W-:Y:S05]  /*1280*/  BSYNC.RECONVERGENT B1 ;  /* 0x0000000000017941 */ /* 0x000fea0003800200 */
.L_x_839:
[----:B------:R-:W-:Y:S05]  /*1290*/  @!P1 BRA `(.L_x_827) ;  /* 0x00000000004c9947 */ /* 0x000fea0003800000 */
[----:B------:R-:W-:-:S07]  /*12a0*/  SHF.L.U32 R17, R3, 0x2, RZ ;  /* 0x0000000203117819 */ /* 0x000fce00000006ff */
.L_x_842:
[----:B------:R-:W-:-:S03]  /*12b0*/  IMAD.WIDE R10, R2, 0x4, R4 ;  /* 0x00000004020a7825 */ /* 0x000fc600078e0204 */
[----:B------:R-:W-:-:S03]  /*12c0*/  IADD3 R12, P0, PT, R17, R10, RZ ;  /* 0x0000000a110c7210 */ /* 0x000fc60007f1e0ff */
[----:B------:R-:W2:Y:S02]  /*12d0*/  LDG.E R10, desc[UR8][R10.64] ;  /* 0x000000080a0a7981 */ /* 0x000ea4000c1e1900 */
[----:B------:R-:W-:Y:S01]  /*12e0*/  IMAD.X R13, RZ, RZ, R11, P0 ;  /* 0x000000ffff0d7224 */ /* 0x000fe200000e060b */
[----:B------:R-:W-:-:S04]  /*12f0*/  IADD3 R6, P0, PT, R17, R12, RZ ;  /* 0x0000000c11067210 */ /* 0x000fc80007f1e0ff */
[----:B------:R-:W-:Y:S01]  /*1300*/  IADD3.X R7, PT, PT, RZ, R13, RZ, P0, !PT ;  /* 0x0000000dff077210 */ /* 0x000fe200007fe4ff */
[----:B------:R-:W3:Y:S01]  /*1310*/  LDG.E R12, desc[UR8][R12.64] ;  /* 0x000000080c0c7981 */ /* 0x000ee2000c1e1900 */
[----:B------:R-:W-:-:S03]  /*1320*/  IADD3 R8, P0, PT, R17, R6, RZ ;  /* 0x0000000611087210 */ /* 0x000fc60007f1e0ff */
[----:B------:R-:W4:Y:S01]  /*1330*/  LDG.E R6, desc[UR8][R6.64] ;  /* 0x0000000806067981 */ /* 0x000f22000c1e1900 */
[----:B------:R-:W-:-:S05]  /*1340*/  IADD3.X R9, PT, PT, RZ, R7, RZ, P0, !PT ;  /* 0x00000007ff097210 */ /* 0x000fca00007fe4ff */
        /* <DEDUP_REMOVED lines=8> */
.L_x_827:
[----:B------:R-:W-:Y:S05]  /*13d0*/  BSYNC.RECONVERGENT B0 ;  /* 0x0000000000007941 */ /* 0x000fea0003800200 */
.L_x_825:
        /* <DEDUP_REMOVED lines=14> */
[----:B------:R-:W-:Y:S01]  /*14c0*/  @!P1 LOP3.LUT R2, R2, 0x7c, RZ, 0xc0, !PT ;  /* 0x0000007c02029812 */ /* 0x000fe200078ec0ff */
[----:B0-----:R-:W-:Y:S01]  /*14d0*/  @P0 FADD R4, R5, R4 ;  /* 0x0000000405040221 */ /* 0x001fe20000000000 */
[----:B-1----:R-:W-:-:S04]  /*14e0*/  @!P1 LEA R5, R9, R8, 0x18 ;  /* 0x0000000809059211 */ /* 0x002fc800078ec0ff */
        /* <DEDUP_REMOVED lines=12> */
[----:B------:R-:W-:-:S05]  /*15b0*/  IMAD.U32 R2, RZ, RZ, UR4 ;  /* 0x00000004ff027e24 */ /* 0x000fca000f8e00ff */
[----:B------:R-:W1:Y:S04]  /*15c0*/  LDS.64 R12, [R2+0x28] ;  /* 0x00002800020c7984 */ /* 0x000e680000000a00 */
[----:B------:R-:W2:Y:S04]  /*15d0*/  LDS.128 R8, [R2+0x30] ;  /* 0x0000300002087984 */ /* 0x000ea80000000c00 */
[----:B------:R-:W3:Y:S01]  /*15e0*/  LDS.128 R16, [R2+0x40] ;  /* 0x0000400002107984 */ /* 0x000ee20000000c00 */
        /* <DEDUP_REMOVED lines=38> */
.L_x_844:
        /* <DEDUP_REMOVED lines=104> */
.L_x_846:
[----:B------:R-:W-:Y:S01]  /*1ed0*/  I2FP.F32.S32 R4, R0 ;  /* 0x0000000000047245 */ /* 0x000fe20000201400 */
[----:B------:R-:W0:Y:S05]  /*1ee0*/  LDCU UR4, c[0x0][0x3c0] ;  /* 0x00007800ff0477ac */ /* 0x000e2a0008000800 */
[----:B------:R-:W0:Y:S02]  /*1ef0*/  MUFU.RCP R4, R4 ;  /* 0x0000000400047308 */ /* 0x000e240000001000 */
[----:B0-----:R-:W-:-:S06]  /*1f00*/  FFMA.FTZ R21, R4, R21, UR4 ;  /* 0x0000000404157e23 */ /* 0x001fcc0008010015 */
[----:B------:R-:W0:Y:S02]  /*1f10*/  MUFU.RSQ R21, R21 ;  /* 0x0000001500157308 */ /* 0x000e240000001400 */
[----:B0-----:R2:W-:Y:S02]  /*1f20*/  STS [R2], R21 ;  /* 0x0000001502007388 */ /* 0x0015e40000000800 */
.L_x_845:
[----:B------:R-:W-:Y:S05]  /*1f30*/  BSYNC.RECONVERGENT B0 ;  /* 0x0000000000007941 */ /* 0x000fea0003800200 */
.L_x_843:
[----:B------:R-:W-:Y:S01]  /*1f40*/  BAR.SYNC.DEFER_BLOCKING 0x0 ;  /* 0x0000000000007b1d */ /* 0x000fe20000010000 */
[C---:B------:R-:W-:Y:S01]  /*1f50*/  LEA.HI R9, R0.reuse, R0, RZ, 0x1 ;  /* 0x0000000000097211 */ /* 0x040fe200078f08ff */
[----:B------:R-:W-:-:S03]  /*1f60*/  IMAD R7, R0, UR6, RZ ;  /* 0x0000000600077c24 */ /* 0x000fc6000f8e02ff */
[----:B------:R-:W-:-:S04]  /*1f70*/  SHF.R.S32.HI R9, RZ, 0x1, R9 ;  /* 0x00000001ff097819 */ /* 0x000fc80000011409 */
[----:B------:R-:W-:-:S13]  /*1f80*/  ISETP.GE.AND P0, PT, R20, R9, PT ;  /* 0x000000091400720c */ /* 0x000fda0003f06270 */
[----:B------:R-:W-:Y:S05]  /*1f90*/  @P0 EXIT ;  /* 0x000000000000094d */ /* 0x000fea0003800000 */
[----:B0-----:R-:W0:Y:S01]  /*1fa0*/  I2F.U32.RP R6, R3 ;  /* 0x0000000300067306 */ /* 0x001e220000209000 */
        /* <DEDUP_REMOVED lines=10> */
[----:B0-----:R-:W1:Y:S01]  /*2050*/  MUFU.RCP R6, R6 ;  /* 0x0000000600067308 */ /* 0x001e620000001000 */
[----:B--2---:R-:W-:Y:S01]  /*2060*/  ULEA UR4, UR5, UR4, 0x18 ;  /* 0x0000000405047291 */ /* 0x004fe2000f8ec0ff */
[----:B-1----:R-:W-:-:S06]  /*2070*/  VIADD R4, R6, 0xffffffe ;  /* 0x0ffffffe06047836 */ /* 0x002fcc0000000000 */
        /* <DEDUP_REMOVED lines=27> */
.L_x_849:
[C---:B------:R-:W-:Y:S02]  /*2230*/  IADD3 R10, P1, PT, R6.reuse, R22, RZ ;  /* 0x00000016060a7210 */ /* 0x040fe40007f3e0ff */
[----:B------:R-:W-:Y:S02]  /*2240*/  IADD3 R12, P2, PT, R6, UR6, RZ ;  /* 0x00000006060c7c10 */ /* 0x000fe4000ff5e0ff */
[C---:B------:R-:W-:Y:S02]  /*2250*/  IADD3.X R11, PT, PT, R7.reuse, R23, RZ, P1, !PT ;  /* 0x00000017070b7210 */ /* 0x040fe40000ffe4ff */
[----:B------:R-:W-:-:S04]  /*2260*/  IADD3.X R13, PT, PT, R7, UR7, RZ, P2, !PT ;  /* 0x00000007070d7c10 */ /* 0x000fc800097fe4ff */
[----:B------:R-:W0:Y:S04]  /*2270*/  LDG.E.64 R10, desc[UR8][R10.64] ;  /* 0x000000080a0a7981 */ /* 0x000e28000c1e1b00 */
[----:B------:R-:W2:Y:S01]  /*2280*/  LDG.E.64.CONSTANT R12, desc[UR8][R12.64] ;  /* 0x000000080c0c7981 */ /* 0x000ea2000c1e9b00 */
[----:B-1----:R-:W-:Y:S02]  /*2290*/  IADD3 R14, P1, PT, R4, R6, RZ ;  /* 0x00000006040e7210 */ /* 0x002fe40007f3e0ff */
[----:B------:R-:W-:-:S03]  /*22a0*/  IADD3 R2, PT, PT, R2, 0x1, RZ ;  /* 0x0000000102027810 */ /* 0x000fc60007ffe0ff */
[--C-:B------:R-:W-:Y:S01]  /*22b0*/  IMAD.X R15, R5, 0x1, R7.reuse, P1 ;  /* 0x00000001050f7824 */ /* 0x100fe200008e0607 */
[----:B------:R-:W-:Y:S01]  /*22c0*/  ISETP.NE.AND P1, PT, R2, RZ, PT ;  /* 0x000000ff0200720c */ /* 0x000fe20003f25270 */
[----:B------:R-:W-:-:S04]  /*22d0*/  IMAD.WIDE.U32 R6, R3, 0x8, R6 ;  /* 0x0000000803067825 */ /* 0x000fc800078e0006 */
[C---:B0-----:R-:W-:Y:S01]  /*22e0*/  FMUL.FTZ R17, R0.reuse, R10 ;  /* 0x0000000a00117220 */ /* 0x041fe20000410000 */
[----:B------:R-:W-:-:S03]  /*22f0*/  FMUL.FTZ R8, R0, R11 ;  /* 0x0000000b00087220 */ /* 0x000fc60000410000 */
[----:B--2---:R-:W-:Y:S01]  /*2300*/  FMUL.FTZ R16, R12, R17 ;  /* 0x000000110c107220 */ /* 0x004fe20000410000 */
[----:B------:R-:W-:-:S05]  /*2310*/  FMUL.FTZ R17, R13, R8 ;  /* 0x000000080d117220 */ /* 0x000fca0000410000 */
[----:B------:R1:W-:Y:S01]  /*2320*/  STG.E.64 desc[UR8][R14.64], R16 ;  /* 0x000000100e007986 */ /* 0x0003e2000c101b08 */
[----:B------:R-:W-:Y:S05]  /*2330*/  @P1 BRA `(.L_x_849) ;  /* 0xfffffffc00bc1947 */ /* 0x000fea000383ffff */
.L_x_848:
[----:B------:R-:W-:Y:S05]  /*2340*/  BSYNC.RECONVERGENT B0 ;  /* 0x0000000000007941 */ /* 0x000fea0003800200 */
.L_x_847:
[----:B------:R-:W-:Y:S05]  /*2350*/  @!P0 EXIT ;  /* 0x000000000000894d */ /* 0x000fea0003800000 */
[----:B------:R-:W2:Y:S01]  /*2360*/  LDC.64 R6, c[0x0][0x3b8] ;  /* 0x0000ee00ff067b82 */ /* 0x000ea20000000a00 */
[C---:B------:R-:W-:Y:S01]  /*2370*/  LEA R11, R3.reuse, R20, 0x1 ;  /* 0x00000014030b7211 */ /* 0x040fe200078e08ff */
[----:B------:R-:W-:Y:S02]  /*2380*/  IMAD R13, R3, 0x3, R20 ;  /* 0x00000003030d7824 */ /* 0x000fe400078e0214 */
[----:B-1----:R-:W-:-:S07]  /*2390*/  IMAD.IADD R15, R20, 0x1, R3 ;  /* 0x00000001140f7824 */ /* 0x002fce00078e0203 */
.L_x_850:
        /* <DEDUP_REMOVED lines=48> */
        .weak           $__internal_26_$__cuda_sm20_div_s64
        .type           $__internal_26_$__cuda_sm20_div_s64,@function
        .size           $__internal_26_$__cuda_sm20_div_s64,(.L_x_1375 - $__internal_26_$__cuda_sm20_div_s64)
$__internal_26_$__cuda_sm20_div_s64:
        /* <DEDUP_REMOVED lines=75> */
[----:B------:R-:W-:Y:S06]  /*2b50*/  RET.REL.NODEC R2 `(_ZN4vllm15rms_norm_kernelIfLi2ELi3EEEvPT_PKS1_lllllS4_fii) ;  /* 0xffffffd402287950 */ /* 0x000fec0003c3ffff */
.L_x_851:
        /* <DEDUP_REMOVED lines=10> */
.L_x_1375:


//--------------------- .text._ZN4vllm15rms_norm_kernelIfLi4ELi3EEEvPT_PKS1_lllllS4_fii --------------------------
	.section	.text._ZN4vllm15rms_norm_kernelIfLi4ELi3EEEvPT_PKS1_lllllS4_fii,"ax",@progbits
	.align	128
        .global         _ZN4vllm15rms_norm_kernelIfLi4ELi3EEEvPT_PKS1_lllllS4_fii
        .type           _ZN4vllm15rms_norm_kernelIfLi4ELi3EEEvPT_PKS1_lllllS4_fii,@function
        .size           _ZN4vllm15rms_norm_kernelIfLi4ELi3EEEvPT_PKS1_lllllS4_fii,(.L_x_1376 - _ZN4vllm15rms_norm_kernelIfLi4ELi3EEEvPT_PKS1_lllllS4_fii)
        .other          _ZN4vllm15rms_norm_kernelIfLi4ELi3EEEvPT_PKS1_lllllS4_fii,@"STO_CUDA_ENTRY STV_DEFAULT"
_ZN4vllm15rms_norm_kernelIfLi4ELi3EEEvPT_PKS1_lllllS4_fii:
.text._ZN4vllm15rms_norm_kernelIfLi4ELi3EEEvPT_PKS1_lllllS4_fii:
[----:B------:R-:W-:Y:S01]  /*0000*/  LDC R1, c[0x0][0x37c] ;  /* 0x0000df00ff017b82 */ /* 0x000fe20000000800 */
[----:B------:R-:W0:Y:S07]  /*0010*/  LDCU UR4, c[0x0][0x3ac] ;  /* 0x00007580ff0477ac */ /* 0x000e2e0008000800 */
[----:B------:R-:W1:Y:S01]  /*0020*/  S2UR UR6, SR_CTAID.X ;  /* 0x00000000000679c3 */ /* 0x000e620000002500 */
[----:B0-----:R-:W-:-:S09]  /*0030*/  UISETP.NE.U32.AND UP0, UPT, UR4, URZ, UPT ;  /* 0x000000ff0400728c */ /* 0x001fd2000bf05070 */
[----:B------:R-:W-:Y:S05]  /*0040*/  BRA.U UP0, `(.L_x_852) ;  /* 0x0000000100607547 */ /* 0x000fea000b800000 */
[----:B------:R-:W0:Y:S01]  /*0050*/  LDC R4, c[0x0][0x3a8] ;  /* 0x0000ea00ff047b82 */ /* 0x000e220000000800 */
[----:B------:R-:W-:Y:S01]  /*0060*/  IMAD.MOV.U32 R8, RZ, RZ, RZ ;  /* 0x000000ffff087224 */ /* 0x000fe200078e00ff */
[----:B0-----:R-:W0:Y:S01]  /*0070*/  I2F.U32.RP R0, R4 ;  /* 0x0000000400007306 */ /* 0x001e220000209000 */
[----:B------:R-:W-:-:S07]  /*0080*/  ISETP.NE.U32.AND P2, PT, R4, RZ, PT ;  /* 0x000000ff0400720c */ /* 0x000fce0003f45070 */
[----:B0-----:R-:W0:Y:S02]  /*0090*/  MUFU.RCP R0, R0 ;  /* 0x0000000000007308 */ /* 0x001e240000001000 */
[----:B0-----:R-:W-:-:S06]  /*00a0*/  IADD3 R2, PT, PT, R0, 0xffffffe, RZ ;  /* 0x0ffffffe00027810 */ /* 0x001fcc0007ffe0ff */
[----:B------:R0:W2:Y:S02]  /*00b0*/  F2I.FTZ.U32.TRUNC.NTZ R3, R2 ;  /* 0x0000000200037305 */ /* 0x0000a4000021f000 */
[----:B0-----:R-:W-:Y:S01]  /*00c0*/  IMAD.MOV.U32 R2, RZ, RZ, RZ ;  /* 0x000000ffff027224 */ /* 0x001fe200078e00ff */
[----:B--2---:R-:W-:-:S05]  /*00d0*/  IADD3 R5, PT, PT, RZ, -R3, RZ ;  /* 0x80000003ff057210 */ /* 0x004fca0007ffe0ff */
[----:B------:R-:W-:-:S04]  /*00e0*/  IMAD R5, R5, R4, RZ ;  /* 0x0000000405057224 */ /* 0x000fc800078e02ff */
[----:B------:R-:W-:-:S06]  /*00f0*/  IMAD.HI.U32 R3, R3, R5, R2 ;  /* 0x0000000503037227 */ /* 0x000fcc00078e0002 */
[----:B-1----:R-:W-:-:S05]  /*0100*/  IMAD.HI.U32 R2, R3, UR6, RZ ;  /* 0x0000000603027c27 */ /* 0x002fca000f8e00ff */
[----:B------:R-:W-:-:S05]  /*0110*/  IADD3 R3, PT, PT, -R2, RZ, RZ ;  /* 0x000000ff02037210 */ /* 0x000fca0007ffe1ff */
[----:B------:R-:W-:-:S05]  /*0120*/  IMAD R3, R4, R3, UR6 ;  /* 0x0000000604037e24 */ /* 0x000fca000f8e0203 */
[----:B------:R-:W-:-:S13]  /*0130*/  ISETP.GE.U32.AND P0, PT, R3, R4, PT ;  /* 0x000000040300720c */ /* 0x000fda0003f06070 */
[----:B------:R-:W-:Y:S01]  /*0140*/  @P0 IADD3 R3, PT, PT, R3, -R4, RZ ;  /* 0x8000000403030210 */ /* 0x000fe20007ffe0ff */
[----:B------:R-:W-:-:S03]  /*0150*/  @P0 VIADD R2, R2, 0x1 ;  /* 0x0000000102020836 */ /* 0x000fc60000000000 */
[----:B------:R-:W-:Y:S01]  /*0160*/  ISETP.GE.U32.AND P1, PT, R3, R4, PT ;  /* 0x000000040300720c */ /* 0x000fe20003f26070 */
[----:B------:R-:W-:-:S12]  /*0170*/  HFMA2 R3, -RZ, RZ, 0, 0 ;  /* 0x00000000ff037431 */ /* 0x000fd800000001ff */
[----:B------:R-:W-:Y:S02]  /*0180*/  @P1 IADD3 R2, PT, PT, R2, 0x1, RZ ;  /* 0x0000000102021810 */ /* 0x000fe40007ffe0ff */
[----:B------:R-:W-:-:S04]  /*0190*/  @!P2 LOP3.LUT R2, RZ, R4, RZ, 0x33, !PT ;  /* 0x00000004ff02a212 */ /* 0x000fc800078e33ff */
[----:B------:R-:W-:-:S05]  /*01a0*/  IADD3 R9, PT, PT, -R2, RZ, RZ ;  /* 0x000000ff02097210 */ /* 0x000fca0007ffe1ff */
[----:B------:R-:W-:Y:S01]  /*01b0*/  IMAD R9, R4, R9, UR6 ;  /* 0x0000000604097e24 */ /* 0x000fe2000f8e0209 */
[----:B------:R-:W-:Y:S06]  /*01c0*/  BRA `(.L_x_853) ;  /* 0x0000000000387947 */ /* 0x000fec0003800000 */
.L_x_852:
[----:B------:R-:W-:-:S07]  /*01d0*/  MOV R0, 0x1f0 ;  /* 0x000001f000007802 */ /* 0x000fce0000000f00 */
[----:B-1----:R-:W-:Y:S05]  /*01e0*/  CALL.REL.NOINC `($__internal_27_$__cuda_sm20_div_s64) ;  /* 0x0000002800347944 */ /* 0x002fea0003c00000 */
[----:B------:R-:W0:Y:S01]  /*01f0*/  LDC.64 R8, c[0x0][0x3a8] ;  /* 0x0000ea00ff087b82 */ /* 0x000e220000000a00 */
[----:B------:R-:W-:Y:S01]  /*0200*/  IADD3 R7, P0, PT, RZ, -R4, RZ ;  /* 0x80000004ff077210 */ /* 0x000fe20007f1e0ff */
[----:B------:R-:W-:-:S03]  /*0210*/  IMAD.U32 R2, RZ, RZ, UR6 ;  /* 0x00000006ff027e24 */ /* 0x000fc6000f8e00ff */
[----:B------:R-:W-:-:S05]  /*0220*/  IADD3.X R3, PT, PT, RZ, ~R5, RZ, P0, !PT ;  /* 0x80000005ff037210 */ /* 0x000fca00007fe4ff */
        /* <DEDUP_REMOVED lines=8> */
.L_x_853:
        /* <DEDUP_REMOVED lines=24> */
[----:B------:R-:W-:-:S03]  /*0430*/  IMAD.MOV.U32 R24, RZ, RZ, RZ ;  /* 0x000000ffff187224 */ /* 0x000fc600078e00ff */
[----:B-1----:R-:W-:-:S13]  /*0440*/  ISETP.GE.AND P0, PT, R3, R20, PT ;  /* 0x000000140300720c */ /* 0x002fda0003f06270 */
[----:B------:R-:W-:Y:S05]  /*0450*/  @P0 BRA `(.L_x_856) ;  /* 0x0000001000900947 */ /* 0x000fea0003800000 */
[----:B0-----:R-:W0:Y:S01]  /*0460*/  I2F.U32.RP R11, R2 ;  /* 0x00000002000b7306 */ /* 0x001e220000209000 */
[----:B------:R-:W-:Y:S01]  /*0470*/  IMAD.IADD R9, R3, 0x1, R2 ;  /* 0x0000000103097824 */ /* 0x000fe200078e0202 */
[----:B------:R-:W-:Y:S01]  /*0480*/  ISETP.NE.U32.AND P2, PT, R2, RZ, PT ;  /* 0x000000ff0200720c */ /* 0x000fe20003f45070 */
[----:B------:R-:W-:Y:S01]  /*0490*/  BSSY.RECONVERGENT B1, `(.L_x_857) ;  /* 0x0000030000017945 */ /* 0x000fe20003800200 */
[----:B------:R-:W-:Y:S02]  /*04a0*/  MOV R24, RZ ;  /* 0x000000ff00187202 */ /* 0x000fe40000000f00 */
[----:B------:R-:W-:Y:S02]  /*04b0*/  ISETP.GE.U32.AND P0, PT, R9, R20, PT ;  /* 0x000000140900720c */ /* 0x000fe40003f06070 */
[----:B------:R-:W-:Y:S02]  /*04c0*/  VIMNMX.U32 R8, PT, PT, R20, R9, !PT ;  /* 0x0000000914087248 */ /* 0x000fe40007fe0000 */
[----:B------:R-:W-:-:S02]  /*04d0*/  SEL R10, RZ, 0x1, P0 ;  /* 0x00000001ff0a7807 */ /* 0x000fc40000000000 */
[----:B------:R-:W-:Y:S02]  /*04e0*/  MOV R21, R3 ;  /* 0x0000000300157202 */ /* 0x000fe40000000f00 */
        /* <DEDUP_REMOVED lines=22> */
[----:B------:R-:W-:Y:S01]  /*0650*/  VIADD R6, R6, 0x1 ;  /* 0x0000000106067836 */ /* 0x000fe20000000000 */
[----:B------:R-:W-:Y:S01]  /*0660*/  MOV R24, RZ ;  /* 0x000000ff00187202 */ /* 0x000fe20000000f00 */
[----:B------:R-:W-:Y:S01]  /*0670*/  IMAD.WIDE.U32 R4, R3, 0x10, R4 ;  /* 0x0000001003047825 */ /* 0x000fe200078e0004 */
[----:B------:R-:W-:Y:S02]  /*0680*/  MOV R21, R3 ;  /* 0x0000000300157202 */ /* 0x000fe40000000f00 */
[----:B------:R-:W-:Y:S02]  /*0690*/  LOP3.LUT R6, R6, 0x3, RZ, 0xc0, !PT ;  /* 0x0000000306067812 */ /* 0x000fe400078ec0ff */
[----:B------:R-:W-:-:S03]  /*06a0*/  IADD3 R4, P0, PT, R4, UR4, RZ ;  /* 0x0000000404047c10 */ /* 0x000fc6000ff1e0ff */
[----:B------:R-:W-:Y:S01]  /*06b0*/  IMAD.MOV R10, RZ, RZ, -R6 ;  /* 0x000000ffff0a7224 */ /* 0x000fe200078e0a06 */
[----:B------:R-:W-:-:S09]  /*06c0*/  IADD3.X R5, PT, PT, R5, UR5, RZ, P0, !PT ;  /* 0x0000000505057c10 */ /* 0x000fd200087fe4ff */
.L_x_859:
[----:B------:R-:W-:Y:S02]  /*06d0*/  MOV R8, R4 ;  /* 0x0000000400087202 */ /* 0x000fe40000000f00 */
[----:B------:R-:W-:-:S05]  /*06e0*/  MOV R9, R5 ;  /* 0x0000000500097202 */ /* 0x000fca0000000f00 */
[----:B------:R-:W2:Y:S01]  /*06f0*/  LDG.E.128 R4, desc[UR8][R8.64] ;  /* 0x0000000808047981 */ /* 0x000ea2000c1e1d00 */
[----:B------:R-:W-:Y:S01]  /*0700*/  VIADD R10, R10, 0x1 ;  /* 0x000000010a0a7836 */ /* 0x000fe20000000000 */
[----:B------:R-:W-:-:S04]  /*0710*/  IADD3 R21, PT, PT, R2, R21, RZ ;  /* 0x0000001502157210 */ /* 0x000fc80007ffe0ff */
[----:B------:R-:W-:Y:S01]  /*0720*/  ISETP.NE.AND P0, PT, R10, RZ, PT ;  /* 0x000000ff0a00720c */ /* 0x000fe20003f05270 */
[----:B--2---:R-:W-:-:S04]  /*0730*/  FFMA.FTZ R4, R4, R4, R24 ;  /* 0x0000000404047223 */ /* 0x004fc80000010018 */
[----:B------:R-:W-:Y:S01]  /*0740*/  FFMA.FTZ R11, R5, R5, R4 ;  /* 0x00000005050b7223 */ /* 0x000fe20000010004 */
[----:B------:R-:W-:-:S04]  /*0750*/  IMAD.WIDE.U32 R4, R2, 0x10, R8 ;  /* 0x0000001002047825 */ /* 0x000fc800078e0008 */
[----:B------:R-:W-:-:S04]  /*0760*/  FFMA.FTZ R6, R6, R6, R11 ;  /* 0x0000000606067223 */ /* 0x000fc8000001000b */
[----:B------:R-:W-:Y:S01]  /*0770*/  FFMA.FTZ R24, R7, R7, R6 ;  /* 0x0000000707187223 */ /* 0x000fe20000010006 */
[----:B------:R-:W-:Y:S06]  /*0780*/  @P0 BRA `(.L_x_859) ;  /* 0xfffffffc00d00947 */ /* 0x000fec000383ffff */
.L_x_858:
[----:B------:R-:W-:Y:S05]  /*0790*/  BSYNC.RECONVERGENT B1 ;  /* 0x0000000000017941 */ /* 0x000fea0003800200 */
.L_x_857:
[----:B------:R-:W-:Y:S05]  /*07a0*/  @!P1 BRA `(.L_x_856) ;  /* 0x0000000c00bc9947 */ /* 0x000fea0003800000 */
[----:B------:R-:W-:Y:S01]  /*07b0*/  BSSY.RECONVERGENT B1, `(.L_x_860) ;  /* 0x0000023000017945 */ /* 0x000fe20003800200 */
[C---:B------:R-:W-:Y:S01]  /*07c0*/  LEA R25, R2.reuse, R21, 0x1 ;  /* 0x0000001502197211 */ /* 0x040fe200078e08ff */
[----:B------:R-:W-:Y:S02]  /*07d0*/  IMAD R26, R2, 0x3, R21 ;  /* 0x00000003021a7824 */ /* 0x000fe400078e0215 */
[----:B------:R-:W-:-:S07]  /*07e0*/  IMAD.IADD R27, R21, 0x1, R2 ;  /* 0x00000001151b7824 */ /* 0x000fce00078e0202 */
.L_x_861:
        /* <DEDUP_REMOVED lines=8> */
[C---:B------:R-:W-:Y:S01]  /*0870*/  IADD3 R21, PT, PT, R2.reuse, R21, R2 ;  /* 0x0000001502157210 */ /* 0x040fe20007ffe002 */
        /* <DEDUP_REMOVED lines=23> */
.L_x_860:
[----:B------:R-:W-:Y:S05]  /*09f0*/  BRA `(.L_x_856) ;  /* 0x0000000c00287947 */ /* 0x000fea0003800000 */
.L_x_855:
[----:B------:R-:W-:Y:S01]  /*0a00*/  IADD3 R6, PT, PT, -R22, RZ, RZ ;  /* 0x000000ff16067210 */ /* 0x000fe20007ffe1ff */
[----:B------:R-:W-:Y:S01]  /*0a10*/  BSSY.RECONVERGENT B1, `(.L_x_862) ;  /* 0x000001b000017945 */ /* 0x000fe20003800200 */
[----:B------:R-:W-:Y:S02]  /*0a20*/  IMAD.MOV.U32 R24, RZ, RZ, RZ ;  /* 0x000000ffff187224 */ /* 0x000fe400078e00ff */
        /* <DEDUP_REMOVED lines=11> */
[----:B------:R-:W-:Y:S01]  /*0ae0*/  IMAD.MOV.U32 R24, RZ, RZ, RZ ;  /* 0x000000ffff187224 */ /* 0x000fe200078e00ff */
[----:B------:R-:W-:Y:S02]  /*0af0*/  MOV R7, R5 ;  /* 0x0000000500077202 */ /* 0x000fe40000000f00 */
[----:B------:R-:W-:Y:S01]  /*0b00*/  MOV R10, R3 ;  /* 0x00000003000a7202 */ /* 0x000fe20000000f00 */
[----:B------:R-:W-:-:S03]  /*0b10*/  IMAD.WIDE.U32 R6, R3, 0x4, R6 ;  /* 0x0000000403067825 */ /* 0x000fc600078e0006 */
[----:B------:R-:W-:-:S04]  /*0b20*/  IADD3 R6, P0, PT, R6, UR4, RZ ;  /* 0x0000000406067c10 */ /* 0x000fc8000ff1e0ff */
[----:B------:R-:W-:-:S09]  /*0b30*/  IADD3.X R7, PT, PT, R7, UR5, RZ, P0, !PT ;  /* 0x0000000507077c10 */ /* 0x000fd200087fe4ff */
.L_x_864:
[----:B------:R-:W-:Y:S01]  /*0b40*/  MOV R8, R6 ;  /* 0x0000000600087202 */ /* 0x000fe20000000f00 */
[----:B------:R-:W-:-:S05]  /*0b50*/  IMAD.MOV.U32 R9, RZ, RZ, R7 ;  /* 0x000000ffff097224 */ /* 0x000fca00078e0007 */
[----:B------:R-:W2:Y:S01]  /*0b60*/  LDG.E R11, desc[UR8][R8.64] ;  /* 0x00000008080b7981 */ /* 0x000ea2000c1e1900 */
[C---:B0-----:R-:W-:Y:S01]  /*0b70*/  IADD3 R10, PT, PT, R2.reuse, R10, RZ ;  /* 0x0000000a020a7210 */ /* 0x041fe20007ffe0ff */
[----:B------:R-:W-:-:S03]  /*0b80*/  IMAD.WIDE.U32 R6, R2, 0x4, R8 ;  /* 0x0000000402067825 */ /* 0x000fc600078e0008 */
[----:B------:R-:W-:Y:S01]  /*0b90*/  ISETP.GE.AND P0, PT, R10, R13, PT ;  /* 0x0000000d0a00720c */ /* 0x000fe20003f06270 */
[----:B--2---:R-:W-:-:S12]  /*0ba0*/  FFMA.FTZ R24, R11, R11, R24 ;  /* 0x0000000b0b187223 */ /* 0x004fd80000010018 */
[----:B------:R-:W-:Y:S05]  /*0bb0*/  @!P0 BRA `(.L_x_864) ;  /* 0xfffffffc00e08947 */ /* 0x000fea000383ffff */
.L_x_863:
[----:B------:R-:W-:Y:S05]  /*0bc0*/  BSYNC.RECONVERGENT B1 ;  /* 0x0000000000017941 */ /* 0x000fea0003800200 */
.L_x_862:
[----:B------:R-:W-:Y:S01]  /*0bd0*/  BSSY.RECONVERGENT B1, `(.L_x_865) ;  /* 0x000006a000017945 */ /* 0x000fe20003800200 */
[----:B------:R-:W-:-:S03]  /*0be0*/  IMAD.WIDE R6, R13, 0x4, R22 ;  /* 0x000000040d067825 */ /* 0x000fc600078e0216 */
[----:B------:R-:W-:Y:S05]  /*0bf0*/  @P1 BRA `(.L_x_866) ;  /* 0x00000004009c1947 */ /* 0x000fea0003800000 */
[----:B0-----:R-:W0:Y:S01]  /*0c00*/  I2F.U32.RP R16, R2 ;  /* 0x0000000200107306 */ /* 0x001e220000209000 */
[----:B------:R-:W-:Y:S01]  /*0c10*/  IMAD.IADD R15, R3, 0x1, R2 ;  /* 0x00000001030f7824 */ /* 0x000fe200078e0202 */
[----:B------:R-:W-:Y:S01]  /*0c20*/  ISETP.NE.U32.AND P2, PT, R2, RZ, PT ;  /* 0x000000ff0200720c */ /* 0x000fe20003f45070 */
[----:B------:R-:W-:Y:S03]  /*0c30*/  BSSY.RECONVERGENT B2, `(.L_x_867) ;  /* 0x0000034000027945 */ /* 0x000fe60003800200 */
[CC--:B------:R-:W-:Y:S02]  /*0c40*/  ISETP.GE.U32.AND P0, PT, R15.reuse, R14.reuse, PT ;  /* 0x0000000e0f00720c */ /* 0x0c0fe40003f06070 */
        /* <DEDUP_REMOVED lines=32> */
[----:B------:R-:W-:Y:S02]  /*0e50*/  IADD3.X R9, PT, PT, R9, UR5, R5, P1, P2 ;  /* 0x0000000509097c10 */ /* 0x000fe40008fe4405 */
[----:B------:R-:W-:Y:S02]  /*0e60*/  IADD3 R16, PT, PT, -R8, RZ, RZ ;  /* 0x000000ff08107210 */ /* 0x000fe40007ffe1ff */
[----:B------:R-:W-:-:S07]  /*0e70*/  IADD3.X R11, PT, PT, RZ, R9, RZ, P3, !PT ;  /* 0x00000009ff0b7210 */ /* 0x000fce0001ffe4ff */
.L_x_869:
[----:B------:R-:W-:Y:S01]  /*0e80*/  IMAD.MOV.U32 R8, RZ, RZ, R10 ;  /* 0x000000ffff087224 */ /* 0x000fe200078e000a */
[----:B------:R-:W-:-:S05]  /*0e90*/  MOV R9, R11 ;  /* 0x0000000b00097202 */ /* 0x000fca0000000f00 */
        /* <DEDUP_REMOVED lines=13> */
.L_x_868:
[----:B------:R-:W-:Y:S05]  /*0f70*/  BSYNC.RECONVERGENT B2 ;  /* 0x0000000000027941 */ /* 0x000fea0003800200 */
.L_x_867:
[----:B------:R-:W-:Y:S05]  /*0f80*/  @!P0 BRA `(.L_x_866) ;  /* 0x0000000000b88947 */ /* 0x000fea0003800000 */
[C-C-:B------:R-:W-:Y:S01]  /*0f90*/  IMAD R19, R2.reuse, 0x2, R15.reuse ;  /* 0x0000000202137824 */ /* 0x140fe200078e020f */
[----:B------:R-:W-:Y:S01]  /*0fa0*/  IADD3 R25, PT, PT, R15, R2, RZ ;  /* 0x000000020f197210 */ /* 0x000fe20007ffe0ff */
[----:B------:R-:W-:-:S07]  /*0fb0*/  IMAD R21, R2, 0x3, R15 ;  /* 0x0000000302157824 */ /* 0x000fce00078e020f */
.L_x_870:
        /* <DEDUP_REMOVED lines=43> */
.L_x_866:
[----:B------:R-:W-:Y:S05]  /*1270*/  BSYNC.RECONVERGENT B1 ;  /* 0x0000000000017941 */ /* 0x000fea0003800200 */
.L_x_865:
        /* <DEDUP_REMOVED lines=38> */
.L_x_873:
[----:B------:R-:W-:-:S06]  /*14e0*/  IMAD.WIDE R4, R9, 0x4, R10 ;  /* 0x0000000409047825 */ /* 0x000fcc00078e020a */
[----:B------:R-:W2:Y:S01]  /*14f0*/  LDG.E R5, desc[UR8][R4.64] ;  /* 0x0000000804057981 */ /* 0x000ea2000c1e1900 */
[----:B------:R-:W-:Y:S02]  /*1500*/  IADD3 R8, PT, PT, R8, 0x1, RZ ;  /* 0x0000000108087810 */ /* 0x000fe40007ffe0ff */
[----:B------:R-:W-:Y:S02]  /*1510*/  IADD3 R9, PT, PT, R2, R9, RZ ;  /* 0x0000000902097210 */ /* 0x000fe40007ffe0ff */
[----:B------:R-:W-:Y:S01]  /*1520*/  ISETP.NE.AND P0, PT, R8, RZ, PT ;  /* 0x000000ff0800720c */ /* 0x000fe20003f05270 */
[----:B--2---:R-:W-:-:S12]  /*1530*/  FFMA.FTZ R24, R5, R5, R24 ;  /* 0x0000000505187223 */ /* 0x004fd80000010018 */
[----:B------:R-:W-:Y:S05]  /*1540*/  @P0 BRA `(.L_x_873) ;  /* 0xfffffffc00e40947 */ /* 0x000fea000383ffff */
.L_x_872:
[----:B------:R-:W-:Y:S05]  /*1550*/  BSYNC.RECONVERGENT B1 ;  /* 0x0000000000017941 */ /* 0x000fea0003800200 */
.L_x_871:
[----:B------:R-:W-:Y:S05]  /*1560*/  @!P1 BRA `(.L_x_856) ;  /* 0x00000000004c9947 */ /* 0x000fea0003800000 */
[----:B------:R-:W-:-:S07]  /*1570*/  SHF.L.U32 R13, R2, 0x2, RZ ;  /* 0x00000002020d7819 */ /* 0x000fce00000006ff */
.L_x_874:
[----:B------:R-:W-:-:S03]  /*1580*/  IMAD.WIDE R14, R9, 0x4, R6 ;  /* 0x00000004090e7825 */ /* 0x000fc600078e0206 */
[----:B------:R-:W-:-:S05]  /*1590*/  IADD3 R16, P0, PT, R13, R14, RZ ;  /* 0x0000000e0d107210 */ /* 0x000fca0007f1e0ff */
[----:B------:R-:W-:Y:S01]  /*15a0*/  IMAD.X R17, RZ, RZ, R15, P0 ;  /* 0x000000ffff117224 */ /* 0x000fe200000e060f */
[C---:B------:R-:W-:Y:S01]  /*15b0*/  IADD3 R4, P0, PT, R13.reuse, R16, RZ ;  /* 0x000000100d047210 */ /* 0x040fe20007f1e0ff */
[----:B------:R-:W2:Y:S03]  /*15c0*/  LDG.E R15, desc[UR8][R14.64] ;  /* 0x000000080e0f7981 */ /* 0x000ea6000c1e1900 */
[----:B------:R-:W-:Y:S02]  /*15d0*/  IADD3.X R5, PT, PT, RZ, R17, RZ, P0, !PT ;  /* 0x00000011ff057210 */ /* 0x000fe400007fe4ff */
        /* <DEDUP_REMOVED lines=12> */
.L_x_856:
[----:B------:R-:W-:Y:S05]  /*16a0*/  BSYNC.RECONVERGENT B0 ;  /* 0x0000000000007941 */ /* 0x000fea0003800200 */
.L_x_854:
        /* <DEDUP_REMOVED lines=71> */
.L_x_876:
        /* <DEDUP_REMOVED lines=104> */
.L_x_878:
[----:B------:R-:W-:Y:S01]  /*21a0*/  I2FP.F32.S32 R4, R0 ;  /* 0x0000000000047245 */ /* 0x000fe20000201400 */
[----:B------:R-:W0:Y:S05]  /*21b0*/  LDCU UR4, c[0x0][0x3c0] ;  /* 0x00007800ff0477ac */ /* 0x000e2a0008000800 */
[----:B------:R-:W0:Y:S02]  /*21c0*/  MUFU.RCP R4, R4 ;  /* 0x0000000400047308 */ /* 0x000e240000001000 */
[----:B0-----:R-:W-:-:S06]  /*21d0*/  FFMA.FTZ R21, R4, R21, UR4 ;  /* 0x0000000404157e23 */ /* 0x001fcc0008010015 */
[----:B------:R-:W0:Y:S02]  /*21e0*/  MUFU.RSQ R21, R21 ;  /* 0x0000001500157308 */ /* 0x000e240000001400 */
[----:B0-----:R2:W-:Y:S02]  /*21f0*/  STS [R20], R21 ;  /* 0x0000001514007388 */ /* 0x0015e40000000800 */
.L_x_877:
[----:B------:R-:W-:Y:S05]  /*2200*/  BSYNC.RECONVERGENT B0 ;  /* 0x0000000000007941 */ /* 0x000fea0003800200 */
.L_x_875:
        /* <DEDUP_REMOVED lines=20> */
[----:B0-----:R-:W-:-:S02]  /*2350*/  VIADD R6, R8, 0xffffffe ;  /* 0x0ffffffe08067836 */ /* 0x001fc40000000000 */
[----:B--2---:R-:W-:-:S04]  /*2360*/  IMAD.WIDE.U32 R20, R5, 0x4, R20 ;  /* 0x0000000405147825 */ /* 0x004fc800078e0014 */
[----:B------:R0:W1:Y:S02]  /*2370*/  F2I.FTZ.U32.TRUNC.NTZ R7, R6 ;  /* 0x0000000600077305 */ /* 0x000064000021f000 */
[----:B0-----:R-:W-:Y:S02]  /*2380*/  MOV R6, RZ ;  /* 0x000000ff00067202 */ /* 0x001fe40000000f00 */
[----:B-1----:R-:W-:-:S05]  /*2390*/  IADD3 R13, PT, PT, RZ, -R7, RZ ;  /* 0x80000007ff0d7210 */ /* 0x002fca0007ffe0ff */
        /* <DEDUP_REMOVED lines=11> */
[----:B------:R-:W-:-:S05]  /*2450*/  @!P2 LOP3.LUT R0, RZ, R2, RZ, 0x33, !PT ;  /* 0x00000002ff00a212 */ /* 0x000fca00078e33ff */
[----:B------:R-:W-:-:S05]  /*2460*/  IMAD.IADD R9, R9, 0x1, R0 ;  /* 0x0000000109097824 */ /* 0x000fca00078e0200 */
        /* <DEDUP_REMOVED lines=10> */
.L_x_881:
[C---:B------:R-:W-:Y:S02]  /*2510*/  IADD3 R10, P1, PT, R6.reuse, R22, RZ ;  /* 0x00000016060a7210 */ /* 0x040fe40007f3e0ff */
[----:B------:R-:W-:Y:S02]  /*2520*/  IADD3 R16, P2, PT, R6, UR6, RZ ;  /* 0x0000000606107c10 */ /* 0x000fe4000ff5e0ff */
[C---:B------:R-:W-:Y:S02]  /*2530*/  IADD3.X R11, PT, PT, R7.reuse, R23, RZ, P1, !PT ;  /* 0x00000017070b7210 */ /* 0x040fe40000ffe4ff */
[----:B------:R-:W-:-:S04]  /*2540*/  IADD3.X R17, PT, PT, R7, UR7, RZ, P2, !PT ;  /* 0x0000000707117c10 */ /* 0x000fc800097fe4ff */
[----:B-1----:R-:W0:Y:S04]  /*2550*/  LDG.E.128 R8, desc[UR8][R10.64] ;  /* 0x000000080a087981 */ /* 0x002e28000c1e1d00 */
[----:B------:R-:W2:Y:S01]  /*2560*/  LDG.E.128.CONSTANT R12, desc[UR8][R16.64] ;  /* 0x00000008100c7981 */ /* 0x000ea2000c1e9d00 */
[----:B------:R-:W-:Y:S01]  /*2570*/  IADD3 R5, PT, PT, R5, 0x1, RZ ;  /* 0x0000000105057810 */ /* 0x000fe20007ffe0ff */
[C---:B0-----:R-:W-:Y:S01]  /*2580*/  FMUL.FTZ R19, R0.reuse, R8 ;  /* 0x0000000800137220 */ /* 0x041fe20000410000 */
[C---:B------:R-:W-:Y:S01]  /*2590*/  FMUL.FTZ R18, R0.reuse, R9 ;  /* 0x0000000900127220 */ /* 0x040fe20000410000 */
[----:B------:R-:W-:Y:S01]  /*25a0*/  FMUL.FTZ R9, R0, R10 ;  /* 0x0000000a00097220 */ /* 0x000fe20000410000 */
[----:B------:R-:W-:Y:S01]  /*25b0*/  IADD3 R8, P1, PT, R20, R6, RZ ;  /* 0x0000000614087210 */ /* 0x000fe20007f3e0ff */
[----:B------:R-:W-:Y:S01]  /*25c0*/  FMUL.FTZ R24, R0, R11 ;  /* 0x0000000b00187220 */ /* 0x000fe20000410000 */
[----:B--2---:R-:W-:Y:S01]  /*25d0*/  FMUL.FTZ R12, R12, R19 ;  /* 0x000000130c0c7220 */ /* 0x004fe20000410000 */
[----:B------:R-:W-:Y:S01]  /*25e0*/  FMUL.FTZ R14, R14, R9 ;  /* 0x000000090e0e7220 */ /* 0x000fe20000410000 */
[----:B------:R-:W-:Y:S01]  /*25f0*/  FMUL.FTZ R13, R13, R18 ;  /* 0x000000120d0d7220 */ /* 0x000fe20000410000 */
[----:B------:R-:W-:-:S02]  /*2600*/  IMAD.X R9, R21, 0x1, R7, P1 ;  /* 0x0000000115097824 */ /* 0x000fc400008e0607 */
[----:B------:R-:W-:Y:S01]  /*2610*/  FMUL.FTZ R15, R15, R24 ;  /* 0x000000180f0f7220 */ /* 0x000fe20000410000 */
[----:B------:R-:W-:Y:S01]  /*2620*/  ISETP.NE.AND P1, PT, R5, RZ, PT ;  /* 0x000000ff0500720c */ /* 0x000fe20003f25270 */
[----:B------:R-:W-:-:S03]  /*2630*/  IMAD.WIDE.U32 R6, R2, 0x10, R6 ;  /* 0x0000001002067825 */ /* 0x000fc600078e0006 */
[----:B------:R1:W-:Y:S09]  /*2640*/  STG.E.128 desc[UR8][R8.64], R12 ;  /* 0x0000000c08007986 */ /* 0x0003f2000c101d08 */
[----:B------:R-:W-:Y:S05]  /*2650*/  @P1 BRA `(.L_x_881) ;  /* 0xfffffffc00ac1947 */ /* 0x000fea000383ffff */
.L_x_880:
[----:B------:R-:W-:Y:S05]  /*2660*/  BSYNC.RECONVERGENT B0 ;  /* 0x0000000000007941 */ /* 0x000fea0003800200 */
.L_x_879:
[----:B------:R-:W-:Y:S05]  /*2670*/  @!P0 EXIT ;  /* 0x000000000000894d */ /* 0x000fea0003800000 */
[----:B------:R-:W2:Y:S01]  /*2680*/  LDC.64 R24, c[0x0][0x3b8] ;  /* 0x0000ee00ff187b82 */ /* 0x000ea20000000a00 */
[C---:B------:R-:W-:Y:S01]  /*2690*/  LEA R7, R2.reuse, R3, 0x1 ;  /* 0x0000000302077211 */ /* 0x040fe200078e08ff */
[----:B------:R-:W-:Y:S01]  /*26a0*/  IMAD R6, R2, 0x3, R3 ;  /* 0x0000000302067824 */ /* 0x000fe200078e0203 */
[----:B------:R-:W-:-:S07]  /*26b0*/  IADD3 R5, PT, PT, R3, R2, RZ ;  /* 0x0000000203057210 */ /* 0x000fce0007ffe0ff */
.L_x_882:
        /* <DEDUP_REMOVED lines=48> */
[----:B------:R-:W-:Y:S01]  /*29c0*/  ISETP.GE.AND P0, PT, R3, R4, PT ;  /* 0x000000040300720c */ /* 0x000fe20003f06270 */
[C---:B------:R-:W-:Y:S01]  /*29d0*/  IMAD R7, R2.reuse, 0x4, R7 ;  /* 0x0000000402077824 */ /* 0x040fe200078e0207 */
        /* <DEDUP_REMOVED lines=11> */
[----:B------:R-:W-:Y:S01]  /*2a90*/  LEA R6, R2, R6, 0x2 ;  /* 0x0000000602067211 */ /* 0x000fe200078e10ff */
[----:B------:R-:W-:Y:S06]  /*2aa0*/  @!P0 BRA `(.L_x_882) ;  /* 0xfffffffc00048947 */ /* 0x000fec000383ffff */
[----:B------:R-:W-:Y:S05]  /*2ab0*/  EXIT ;  /* 0x000000000000794d */ /* 0x000fea0003800000 */
        .weak           $__internal_27_$__cuda_sm20_div_s64
        .type           $__internal_27_$__cuda_sm20_div_s64,@function
        .size           $__internal_27_$__cuda_sm20_div_s64,(.L_x_1376 - $__internal_27_$__cuda_sm20_div_s64)
$__internal_27_$__cuda_sm20_div_s64:
        /* <DEDUP_REMOVED lines=75> */
[----:B------:R-:W-:Y:S06]  /*2f70*/  RET.REL.NODEC R2 `(_ZN4vllm15rms_norm_kernelIfLi4ELi3EEEvPT_PKS1_lllllS4_fii) ;  /* 0xffffffd002207950 */ /* 0x000fec0003c3ffff */
.L_x_883:
        /* <DEDUP_REMOVED lines=16> */
.L_x_1376:


//--------------------- .text._ZN4vllm15rms_norm_kernelIfLi8ELi3EEEvPT_PKS1_lllllS4_fii --------------------------
	.section	.text._ZN4vllm15rms_norm_kernelIfLi8ELi3EEEvPT_PKS1_lllllS4_fii,"ax",@progbits
	.align	128
        .global         _ZN4vllm15rms_norm_kernelIfLi8ELi3EEEvPT_PKS1_lllllS4_fii
        .type           _ZN4vllm15rms_norm_kernelIfLi8ELi3EEEvPT_PKS1_lllllS4_fii,@function
        .size           _ZN4vllm15rms_norm_kernelIfLi8ELi3EEEvPT_PKS1_lllllS4_fii,(.L_x_1377 - _ZN4vllm15rms_norm_kernelIfLi8ELi3EEEvPT_PKS1_lllllS4_fii)
        .other          _ZN4vllm15rms_norm_kernelIfLi8ELi3EEEvPT_PKS1_lllllS4_fii,@"STO_CUDA_ENTRY STV_DEFAULT"
_ZN4vllm15rms_norm_kernelIfLi8ELi3EEEvPT_PKS1_lllllS4_fii:
.text._ZN4vllm15rms_norm_kernelIfLi8ELi3EEEvPT_PKS1_lllllS4_fii:
        /* <DEDUP_REMOVED lines=29> */
.L_x_884:
[----:B------:R-:W-:-:S07]  /*01d0*/  MOV R0, 0x1f0 ;  /* 0x000001f000007802 */ /* 0x000fce0000000f00 */
[----:B-1----:R-:W-:Y:S05]  /*01e0*/  CALL.REL.NOINC `($__internal_28_$__cuda_sm20_div_s64) ;  /* 0x0000002c00c47944 */ /* 0x002fea0003c00000 */
        /* <DEDUP_REMOVED lines=12> */
.L_x_885:
        /* <DEDUP_REMOVED lines=9> */
[----:B------:R-:W0:Y:S01]  /*0340*/  LDC R2, c[0x0][0x360] ;  /* 0x0000d800ff027b82 */ /* 0x000e220000000800 */
[----:B------:R-:W-:Y:S02]  /*0350*/  IMAD R6, R6, UR8, RZ ;  /* 0x0000000806067c24 */ /* 0x000fe4000f8e02ff */
[----:B------:R-:W-:Y:S02]  /*0360*/  IADD3 R5, PT, PT, R5, R3, RZ ;  /* 0x0000000305057210 */ /* 0x000fe40007ffe0ff */
[C---:B------:R-:W-:Y:S02]  /*0370*/  IMAD R3, R11.reuse, UR9, R6 ;  /* 0x000000090b037c24 */ /* 0x040fe4000f8e0206 */
[----:B------:R-:W-:Y:S01]  /*0380*/  IMAD.WIDE.U32 R8, R11, UR8, R4 ;  /* 0x000000080b087c25 */ /* 0x000fe2000f8e0004 */
[----:B------:R-:W1:Y:S02]  /*0390*/  LDCU.64 UR8, c[0x0][0x358] ;  /* 0x00006b00ff0877ac */ /* 0x000e640008000a00 */
[----:B------:R-:W-:-:S02]  /*03a0*/  SHF.L.U32 R4, R8, 0x2, RZ ;  /* 0x0000000208047819 */ /* 0x000fc400000006ff */
[----:B------:R-:W-:Y:S02]  /*03b0*/  IADD3 R3, PT, PT, R9, R3, RZ ;  /* 0x0000000309037210 */ /* 0x000fe40007ffe0ff */
[----:B---3--:R-:W-:Y:S02]  /*03c0*/  IADD3 R32, P2, PT, R4, UR4, RZ ;  /* 0x0000000404207c10 */ /* 0x008fe4000ff5e0ff */
[----:B------:R-:W-:Y:S02]  /*03d0*/  SHF.L.U64.HI R5, R8, 0x2, R3 ;  /* 0x0000000208057819 */ /* 0x000fe40000010203 */
        /* <DEDUP_REMOVED lines=47> */
.L_x_891:
        /* <DEDUP_REMOVED lines=16> */
.L_x_890:
[----:B------:R-:W-:Y:S05]  /*07d0*/  BSYNC.RECONVERGENT B1 ;  /* 0x0000000000017941 */ /* 0x000fea0003800200 */
.L_x_889:
[----:B------:R-:W-:Y:S05]  /*07e0*/  @!P1 BRA `(.L_x_888) ;  /* 0x00000010009c9947 */ /* 0x000fea0003800000 */
[----:B------:R-:W-:Y:S01]  /*07f0*/  BSSY.RECONVERGENT B1, `(.L_x_892) ;  /* 0x0000033000017945 */ /* 0x000fe20003800200 */
[C---:B------:R-:W-:Y:S01]  /*0800*/  LEA R5, R2.reuse, R6, 0x1 ;  /* 0x0000000602057211 */ /* 0x040fe200078e08ff */
[----:B------:R-:W-:Y:S01]  /*0810*/  IMAD R4, R2, 0x3, R6 ;  /* 0x0000000302047824 */ /* 0x000fe200078e0206 */
[----:B------:R-:W-:-:S07]  /*0820*/  IADD3 R3, PT, PT, R6, R2, RZ ;  /* 0x0000000206037210 */ /* 0x000fce0007ffe0ff */
.L_x_893:
        /* <DEDUP_REMOVED lines=18> */
[C---:B------:R-:W-:Y:S02]  /*0950*/  LEA R5, R2.reuse, R5, 0x2 ;  /* 0x0000000502057211 */ /* 0x040fe400078e10ff */
[----:B------:R-:W-:Y:S01]  /*0960*/  LEA R4, R2, R4, 0x2 ;  /* 0x0000000402047211 */ /* 0x000fe200078e10ff */
        /* <DEDUP_REMOVED lines=28> */
.L_x_892:
[----:B------:R-:W-:Y:S05]  /*0b30*/  BRA `(.L_x_888) ;  /* 0x0000000c00c87947 */ /* 0x000fea0003800000 */
.L_x_887:
        /* <DEDUP_REMOVED lines=20> */
.L_x_896:
[----:B------:R-:W-:Y:S02]  /*0c80*/  MOV R10, R8 ;  /* 0x00000008000a7202 */ /* 0x000fe40000000f00 */
[----:B------:R-:W-:-:S05]  /*0c90*/  MOV R11, R9 ;  /* 0x00000009000b7202 */ /* 0x000fca0000000f00 */
[----:B------:R-:W2:Y:S01]  /*0ca0*/  LDG.E R12, desc[UR8][R10.64] ;  /* 0x000000080a0c7981 */ /* 0x000ea2000c1e1900 */
[C---:B0-----:R-:W-:Y:S01]  /*0cb0*/  IADD3 R3, PT, PT, R2.reuse, R3, RZ ;  /* 0x0000000302037210 */ /* 0x041fe20007ffe0ff */
[----:B------:R-:W-:-:S03]  /*0cc0*/  IMAD.WIDE.U32 R8, R2, 0x4, R10 ;  /* 0x0000000402087825 */ /* 0x000fc600078e000a */
[----:B------:R-:W-:Y:S01]  /*0cd0*/  ISETP.GE.AND P0, PT, R3, R15, PT ;  /* 0x0000000f0300720c */ /* 0x000fe20003f06270 */
[----:B--2---:R-:W-:-:S12]  /*0ce0*/  FFMA.FTZ R35, R12, R12, R35 ;  /* 0x0000000c0c237223 */ /* 0x004fd80000010023 */
[----:B------:R-:W-:Y:S05]  /*0cf0*/  @!P0 BRA `(.L_x_896) ;  /* 0xfffffffc00e08947 */ /* 0x000fea000383ffff */
.L_x_895:
[----:B------:R-:W-:Y:S05]  /*0d00*/  BSYNC.RECONVERGENT B1 ;  /* 0x0000000000017941 */ /* 0x000fea0003800200 */
.L_x_894:
        /* <DEDUP_REMOVED lines=43> */
.L_x_901:
        /* <DEDUP_REMOVED lines=8> */
[----:B------:R-:W-:-:S02]  /*1040*/  IADD3 R3, PT, PT, R3, 0x1, RZ ;  /* 0x0000000103037810 */ /* 0x000fc40007ffe0ff */
[----:B------:R-:W-:Y:S02]  /*1050*/  IADD3 R17, PT, PT, R2, R17, RZ ;  /* 0x0000001102117210 */ /* 0x000fe40007ffe0ff */
        /* <DEDUP_REMOVED lines=13> */
.L_x_900:
[----:B------:R-:W-:Y:S05]  /*1130*/  BSYNC.RECONVERGENT B2 ;  /* 0x0000000000027941 */ /* 0x000fea0003800200 */
.L_x_899:
[----:B------:R-:W-:Y:S05]  /*1140*/  @!P0 BRA `(.L_x_898) ;  /* 0x0000000400388947 */ /* 0x000fea0003800000 */
[C---:B------:R-:W-:Y:S01]  /*1150*/  LEA R3, R2.reuse, R17, 0x1 ;  /* 0x0000001102037211 */ /* 0x040fe200078e08ff */
[----:B------:R-:W-:Y:S01]  /*1160*/  IMAD R19, R2, 0x3, R17 ;  /* 0x0000000302137824 */ /* 0x000fe200078e0211 */
[----:B------:R-:W-:-:S07]  /*1170*/  IADD3 R21, PT, PT, R17, R2, RZ ;  /* 0x0000000211157210 */ /* 0x000fce0007ffe0ff */
.L_x_902:
        /* <DEDUP_REMOVED lines=75> */
.L_x_898:
[----:B------:R-:W-:Y:S05]  /*1630*/  BSYNC.RECONVERGENT B1 ;  /* 0x0000000000017941 */ /* 0x000fea0003800200 */
.L_x_897:
        /* <DEDUP_REMOVED lines=38> */
.L_x_905:
[----:B------:R-:W-:-:S06]  /*18a0*/  IMAD.WIDE R4, R3, 0x4, R10 ;  /* 0x0000000403047825 */ /* 0x000fcc00078e020a */
[----:B------:R-:W2:Y:S01]  /*18b0*/  LDG.E R4, desc[UR8][R4.64] ;  /* 0x0000000804047981 */ /* 0x000ea2000c1e1900 */
[----:B------:R-:W-:Y:S02]  /*18c0*/  IADD3 R12, PT, PT, R12, 0x1, RZ ;  /* 0x000000010c0c7810 */ /* 0x000fe40007ffe0ff */
[----:B------:R-:W-:Y:S02]  /*18d0*/  IADD3 R3, PT, PT, R2, R3, RZ ;  /* 0x0000000302037210 */ /* 0x000fe40007ffe0ff */
[----:B------:R-:W-:Y:S01]  /*18e0*/  ISETP.NE.AND P0, PT, R12, RZ, PT ;  /* 0x000000ff0c00720c */ /* 0x000fe20003f05270 */
[----:B--2---:R-:W-:-:S12]  /*18f0*/  FFMA.FTZ R35, R4, R4, R35 ;  /* 0x0000000404237223 */ /* 0x004fd80000010023 */
[----:B------:R-:W-:Y:S05]  /*1900*/  @P0 BRA `(.L_x_905) ;  /* 0xfffffffc00e40947 */ /* 0x000fea000383ffff */
.L_x_904:
[----:B------:R-:W-:Y:S05]  /*1910*/  BSYNC.RECONVERGENT B1 ;  /* 0x0000000000017941 */ /* 0x000fea0003800200 */
.L_x_903:
[----:B------:R-:W-:Y:S05]  /*1920*/  @!P1 BRA `(.L_x_888) ;  /* 0x00000000004c9947 */ /* 0x000fea0003800000 */
[----:B------:R-:W-:-:S07]  /*1930*/  SHF.L.U32 R17, R2, 0x2, RZ ;  /* 0x0000000202117819 */ /* 0x000fce00000006ff */
.L_x_906:
        /* <DEDUP_REMOVED lines=18> */
.L_x_888:
[----:B------:R-:W-:Y:S05]  /*1a60*/  BSYNC.RECONVERGENT B0 ;  /* 0x0000000000007941 */ /* 0x000fea0003800200 */
.L_x_886:
        /* <DEDUP_REMOVED lines=71> */
.L_x_908:
        /* <DEDUP_REMOVED lines=104> */
.L_x_910:
[----:B------:R-:W-:Y:S01]  /*2560*/  I2FP.F32.S32 R5, R0 ;  /* 0x0000000000057245 */ /* 0x000fe20000201400 */
[----:B------:R-:W0:Y:S05]  /*2570*/  LDCU UR4, c[0x0][0x3c0] ;  /* 0x00007800ff0477ac */ /* 0x000e2a0008000800 */
[----:B------:R-:W0:Y:S02]  /*2580*/  MUFU.RCP R5, R5 ;  /* 0x0000000500057308 */ /* 0x000e240000001000 */
[----:B0-----:R-:W-:-:S06]  /*2590*/  FFMA.FTZ R4, R5, R4, UR4 ;  /* 0x0000000405047e23 */ /* 0x001fcc0008010004 */
[----:B------:R-:W0:Y:S02]  /*25a0*/  MUFU.RSQ R4, R4 ;  /* 0x0000000400047308 */ /* 0x000e240000001400 */
[----:B0-----:R2:W-:Y:S02]  /*25b0*/  STS [R3], R4 ;  /* 0x0000000403007388 */ /* 0x0015e40000000800 */
.L_x_909:
[----:B------:R-:W-:Y:S05]  /*25c0*/  BSYNC.RECONVERGENT B0 ;  /* 0x0000000000007941 */ /* 0x000fea0003800200 */
.L_x_907:
        /* <DEDUP_REMOVED lines=43> */
[----:B------:R-:W-:Y:S01]  /*2880*/  IADD3 R0, PT, PT, R0, 0x1, RZ ;  /* 0x0000000100007810 */ /* 0x000fe20007ffe0ff */
[----:B------:R-:W-:-:S03]  /*2890*/  IMAD.WIDE.U32 R26, R7, 0x20, RZ ;  /* 0x00000020071a7825 */ /* 0x000fc600078e00ff */
[----:B------:R-:W-:-:S05]  /*28a0*/  LOP3.LUT R0, R0, 0x3, RZ, 0xc0, !PT ;  /* 0x0000000300007812 */ /* 0x000fca00078ec0ff */
[C---:B------:R-:W-:Y:S01]  /*28b0*/  IMAD R7, R0.reuse, R2, R7 ;  /* 0x0000000200077224 */ /* 0x040fe200078e0207 */
[----:B------:R-:W-:-:S07]  /*28c0*/  IADD3 R0, PT, PT, -R0, RZ, RZ ;  /* 0x000000ff00007210 */ /* 0x000fce0007ffe1ff */
.L_x_913:
        /* <DEDUP_REMOVED lines=29> */
.L_x_912:
[----:B------:R-:W-:Y:S05]  /*2aa0*/  BSYNC.RECONVERGENT B0 ;  /* 0x0000000000007941 */ /* 0x000fea0003800200 */
.L_x_911:
[----:B------:R-:W-:Y:S05]  /*2ab0*/  @!P0 EXIT ;  /* 0x000000000000894d */ /* 0x000fea0003800000 */
[C---:B------:R-:W-:Y:S01]  /*2ac0*/  LEA R0, R2.reuse, R7, 0x1 ;  /* 0x0000000702007211 */ /* 0x040fe200078e08ff */
[----:B------:R-:W-:Y:S01]  /*2ad0*/  IMAD R3, R2, 0x3, R7 ;  /* 0x0000000302037824 */ /* 0x000fe200078e0207 */
[----:B------:R-:W-:-:S07]  /*2ae0*/  IADD3 R4, PT, PT, R7, R2, RZ ;  /* 0x0000000207047210 */ /* 0x000fce0007ffe0ff */
.L_x_914:
        /* <DEDUP_REMOVED lines=97> */
        .weak           $__internal_28_$__cuda_sm20_div_s64
        .type           $__internal_28_$__cuda_sm20_div_s64,@function
        .size           $__internal_28_$__cuda_sm20_div_s64,(.L_x_1377 - $__internal_28_$__cuda_sm20_div_s64)
$__internal_28_$__cuda_sm20_div_s64:
        /* <DEDUP_REMOVED lines=75> */
[----:B------:R-:W-:Y:S06]  /*35b0*/  RET.REL.NODEC R2 `(_ZN4vllm15rms_norm_kernelIfLi8ELi3EEEvPT_PKS1_lllllS4_fii) ;  /* 0xffffffc802907950 */ /* 0x000fec0003c3ffff */
.L_x_915:
        /* <DEDUP_REMOVED lines=12> */
.L_x_1377:


//--------------------- .text._ZN4vllm15rms_norm_kernelIfLi16ELi3EEEvPT_PKS1_lllllS4_fii --------------------------
	.section	.text._ZN4vllm15rms_norm_kernelIfLi16ELi3EEEvPT_PKS1_lllllS4_fii,"ax",@progbits
	.align	128
        .global         _ZN4vllm15rms_norm_kernelIfLi16ELi3EEEvPT_PKS1_lllllS4_fii
        .type           _ZN4vllm15rms_norm_kernelIfLi16ELi3EEEvPT_PKS1_lllllS4_fii,@function
        .size           _ZN4vllm15rms_norm_kernelIfLi16ELi3EEEvPT_PKS1_lllllS4_fii,(.L_x_1378 - _ZN4vllm15rms_norm_kernelIfLi16ELi3EEEvPT_PKS1_lllllS4_fii)
        .other          _ZN4vllm15rms_norm_kernelIfLi16ELi3EEEvPT_PKS1_lllllS4_fii,@"STO_CUDA_ENTRY STV_DEFAULT"
_ZN4vllm15rms_norm_kernelIfLi16ELi3EEEvPT_PKS1_lllllS4_fii:
.text._ZN4vllm15rms_norm_kernelIfLi16ELi3EEEvPT_PKS1_lllllS4_fii:
        /* <DEDUP_REMOVED lines=29> */
.L_x_916:
[----:B------:R-:W-:-:S07]  /*01d0*/  MOV R0, 0x1f0 ;  /* 0x000001f000007802 */ /* 0x000fce0000000f00 */
[----:B-1----:R-:W-:Y:S05]  /*01e0*/  CALL.REL.NOINC `($__internal_29_$__cuda_sm20_div_s64) ;  /* 0x0000002c00787944 */ /* 0x002fea0003c00000 */
        /* <DEDUP_REMOVED lines=12> */
.L_x_917:
[----:B------:R-:W0:Y:S01]  /*02b0*/  LDCU.128 UR8, c[0x0][0x390] ;  /* 0x00007200ff0877ac */ /* 0x000e220008000c00 */
[----:B------:R-:W1:Y:S01]  /*02c0*/  LDC R36, c[0x0][0x3c8] ;  /* 0x0000f200ff247b82 */ /* 0x000e620000000800 */
[----:B------:R-:W2:Y:S01]  /*02d0*/  S2R R37, SR_TID.X ;  /* 0x0000000000257919 */ /* 0x000ea20000002100 */
[----:B------:R-:W-:Y:S01]  /*02e0*/  BSSY.RECONVERGENT B0, `(.L_x_918) ;  /* 0x0000166000007945 */ /* 0x000fe20003800200 */
[----:B------:R-:W3:Y:S01]  /*02f0*/  LDCU.64 UR4, c[0x0][0x388] ;  /* 0x00007100ff0477ac */ /* 0x000ee20008000a00 */
[----:B0-----:R-:W-:Y:S02]  /*0300*/  IMAD R3, R3, UR10, RZ ;  /* 0x0000000a03037c24 */ /* 0x001fe4000f8e02ff */
[----:B------:R-:W-:Y:S02]  /*0310*/  IMAD R0, R0, UR8, RZ ;  /* 0x0000000800007c24 */ /* 0x000fe4000f8e02ff */
[C---:B------:R-:W-:Y:S02]  /*0320*/  IMAD R5, R2.reuse, UR11, R3 ;  /* 0x0000000b02057c24 */ /* 0x040fe4000f8e0203 */
[----:B------:R-:W-:Y:S01]  /*0330*/  IMAD.WIDE.U32 R2, R2, UR10, RZ ;  /* 0x0000000a02027c25 */ /* 0x000fe2000f8e00ff */
[----:B-1----:R-:W-:-:S04]  /*0340*/  LOP3.LUT P1, RZ, R36, 0xf, RZ, 0xc0, !PT ;  /* 0x0000000f24ff7812 */ /* 0x002fc8000782c0ff */
[----:B------:R-:W-:-:S03]  /*0350*/  IADD3 R3, PT, PT, R3, R5, RZ ;  /* 0x0000000503037210 */ /* 0x000fc60007ffe0ff */
[----:B------:R-:W-:Y:S01]  /*0360*/  IMAD.WIDE.U32 R4, R7, UR8, R2 ;  /* 0x0000000807047c25 */ /* 0x000fe2000f8e0002 */
[----:B--2---:R-:W-:-:S03]  /*0370*/  MOV R33, R37 ;  /* 0x0000002500217202 */ /* 0x004fc60000000f00 */
[----:B------:R-:W-:Y:S01]  /*0380*/  IMAD R3, R7, UR9, R0 ;  /* 0x0000000907037c24 */ /* 0x000fe2000f8e0200 */
[----:B------:R-:W-:Y:S01]  /*0390*/  SHF.L.U32 R2, R4, 0x2, RZ ;  /* 0x0000000204027819 */ /* 0x000fe200000006ff */
[----:B------:R-:W0:Y:S01]  /*03a0*/  LDC R0, c[0x0][0x360] ;  /* 0x0000d800ff007b82 */ /* 0x000e220000000800 */
[----:B------:R-:W1:Y:S02]  /*03b0*/  LDCU.64 UR8, c[0x0][0x358] ;  /* 0x00006b00ff0877ac */ /* 0x000e640008000a00 */
[----:B---3--:R-:W-:Y:S02]  /*03c0*/  IADD3 R38, P2, PT, R2, UR4, RZ ;  /* 0x0000000402267c10 */ /* 0x008fe4000ff5e0ff */
[----:B------:R-:W-:Y:S02]  /*03d0*/  IADD3 R3, PT, PT, R5, R3, RZ ;  /* 0x0000000305037210 */ /* 0x000fe40007ffe0ff */
[----:B------:R-:W-:Y:S02]  /*03e0*/  LOP3.LUT P0, RZ, R38, 0x3f, RZ, 0xc0, !PT ;  /* 0x0000003f26ff7812 */ /* 0x000fe4000780c0ff */
[----:B------:R-:W-:-:S02]  /*03f0*/  SHF.L.U64.HI R3, R4, 0x2, R3 ;  /* 0x0000000204037819 */ /* 0x000fc40000010203 */
[----:B------:R-:W-:Y:S02]  /*0400*/  PLOP3.LUT P0, PT, P1, P0, PT, 0xf8, 0x8f ;  /* 0x00000000008f781c */ /* 0x000fe40000f01f70 */
[----:B------:R-:W-:-:S03]  /*0410*/  IADD3.X R39, PT, PT, R3, UR5, RZ, P2, !PT ;  /* 0x0000000503277c10 */ /* 0x000fc600097fe4ff */
[----:B------:R-:W-:-:S08]  /*0420*/  IMAD.WIDE.U32 R40, R37, 0x40, R38 ;  /* 0x0000004025287825 */ /* 0x000fd000078e0026 */
[----:B-1----:R-:W-:Y:S05]  /*0430*/  @P0 BRA `(.L_x_919) ;  /* 0x0000000400980947 */ /* 0x002fea0003800000 */
[----:B------:R-:W-:Y:S01]  /*0440*/  SHF.R.S32.HI R2, RZ, 0x4, R36 ;  /* 0x00000004ff027819 */ /* 0x000fe20000011424 */
[----:B------:R-:W-:Y:S01]  /*0450*/  BSSY.RECONVERGENT B1, `(.L_x_920) ;  /* 0x0000063000017945 */ /* 0x000fe20003800200 */
[----:B------:R-:W-:Y:S02]  /*0460*/  HFMA2 R31, -RZ, RZ, 0, 0 ;  /* 0x00000000ff1f7431 */ /* 0x000fe400000001ff */
        /* <DEDUP_REMOVED lines=52> */
.L_x_923:
[----:B------:R-:W-:Y:S05]  /*07b0*/  BSYNC.RECONVERGENT B2 ;  /* 0x0000000000027941 */ /* 0x000fea0003800200 */
.L_x_922:
[----:B------:R-:W-:Y:S05]  /*07c0*/  @!P1 BRA `(.L_x_921) ;  /* 0x0000000000ac9947 */ /* 0x000fea0003800000 */
[----:B------:R-:W-:-:S07]  /*07d0*/  IADD3 R35, PT, PT, R3, R0, RZ ;  /* 0x0000000003237210 */ /* 0x000fce0007ffe0ff */
.L_x_924:
        /* <DEDUP_REMOVED lines=42> */
.L_x_921:
[----:B------:R-:W-:Y:S05]  /*0a80*/  BSYNC.RECONVERGENT B1 ;  /* 0x0000000000017941 */ /* 0x000fea0003800200 */
.L_x_920:
[----:B------:R-:W-:Y:S05]  /*0a90*/  BRA `(.L_x_925) ;  /* 0x0000000c00a87947 */ /* 0x000fea0003800000 */
.L_x_919:
        /* <DEDUP_REMOVED lines=18> */
.L_x_928:
        /* <DEDUP_REMOVED lines=8> */
.L_x_927:
[----:B------:R-:W-:Y:S05]  /*0c40*/  BSYNC.RECONVERGENT B1 ;  /* 0x0000000000017941 */ /* 0x000fea0003800200 */
.L_x_926:
        /* <DEDUP_REMOVED lines=67> */
.L_x_932:
[----:B------:R-:W-:Y:S05]  /*1080*/  BSYNC.RECONVERGENT B2 ;  /* 0x0000000000027941 */ /* 0x000fea0003800200 */
.L_x_931:
[----:B------:R-:W-:Y:S05]  /*1090*/  @!P1 BRA `(.L_x_930) ;  /* 0x00000004001c9947 */ /* 0x000fea0003800000 */
[----:B------:R-:W-:-:S07]  /*10a0*/  IADD3 R13, PT, PT, R15, R0, RZ ;  /* 0x000000000f0d7210 */ /* 0x000fce0007ffe0ff */
.L_x_933:
        /* <DEDUP_REMOVED lines=70> */
.L_x_930:
[----:B------:R-:W-:Y:S05]  /*1510*/  BSYNC.RECONVERGENT B1 ;  /* 0x0000000000017941 */ /* 0x000fea0003800200 */
.L_x_929:
        /* <DEDUP_REMOVED lines=38> */
.L_x_936:
[----:B------:R-:W-:-:S06]  /*1780*/  IMAD.WIDE R2, R7, 0x4, R8 ;  /* 0x0000000407027825 */ /* 0x000fcc00078e0208 */
[----:B------:R-:W2:Y:S01]  /*1790*/  LDG.E R2, desc[UR8][R2.64] ;  /* 0x0000000802027981 */ /* 0x000ea2000c1e1900 */
[----:B------:R-:W-:Y:S02]  /*17a0*/  IADD3 R6, PT, PT, R6, 0x1, RZ ;  /* 0x0000000106067810 */ /* 0x000fe40007ffe0ff */
[----:B------:R-:W-:Y:S02]  /*17b0*/  IADD3 R7, PT, PT, R0, R7, RZ ;  /* 0x0000000700077210 */ /* 0x000fe40007ffe0ff */
[----:B------:R-:W-:Y:S01]  /*17c0*/  ISETP.NE.AND P0, PT, R6, RZ, PT ;  /* 0x000000ff0600720c */ /* 0x000fe20003f05270 */
[----:B--2---:R-:W-:-:S12]  /*17d0*/  FFMA.FTZ R31, R2, R2, R31 ;  /* 0x00000002021f7223 */ /* 0x004fd8000001001f */
[----:B------:R-:W-:Y:S05]  /*17e0*/  @P0 BRA `(.L_x_936) ;  /* 0xfffffffc00e40947 */ /* 0x000fea000383ffff */
.L_x_935:
[----:B------:R-:W-:Y:S05]  /*17f0*/  BSYNC.RECONVERGENT B1 ;  /* 0x0000000000017941 */ /* 0x000fea0003800200 */
.L_x_934:
[----:B------:R-:W-:Y:S05]  /*1800*/  @!P1 BRA `(.L_x_925) ;  /* 0x00000000004c9947 */ /* 0x000fea0003800000 */
[----:B------:R-:W-:-:S07]  /*1810*/  SHF.L.U32 R11, R0, 0x2, RZ ;  /* 0x00000002000b7819 */ /* 0x000fce00000006ff */
.L_x_937:
        /* <DEDUP_REMOVED lines=18> */
.L_x_925:
[----:B------:R-:W-:Y:S05]  /*1940*/  BSYNC.RECONVERGENT B0 ;  /* 0x0000000000007941 */ /* 0x000fea0003800200 */
.L_x_918:
        /* <DEDUP_REMOVED lines=33> */
[----:B------:R-:W-:Y:S01]  /*1b60*/  LDS R3, [R2+0xa0] ;  /* 0x0000a00002037984 */ /* 0x000fe20000000800 */
        /* <DEDUP_REMOVED lines=37> */
.L_x_939:
        /* <DEDUP_REMOVED lines=104> */
.L_x_941:
[----:B------:R-:W-:Y:S01]  /*2440*/  I2FP.F32.S32 R4, R36 ;  /* 0x0000002400047245 */ /* 0x000fe20000201400 */
[----:B------:R-:W0:Y:S05]  /*2450*/  LDCU UR4, c[0x0][0x3c0] ;  /* 0x00007800ff0477ac */ /* 0x000e2a0008000800 */
[----:B------:R-:W0:Y:S02]  /*2460*/  MUFU.RCP R4, R4 ;  /* 0x0000000400047308 */ /* 0x000e240000001000 */
[----:B0-----:R-:W-:-:S06]  /*2470*/  FFMA.FTZ R3, R4, R3, UR4 ;  /* 0x0000000404037e23 */ /* 0x001fcc0008010003 */
[----:B------:R-:W0:Y:S02]  /*2480*/  MUFU.RSQ R3, R3 ;  /* 0x0000000300037308 */ /* 0x000e240000001400 */
[----:B0-----:R2:W-:Y:S02]  /*2490*/  STS [R2], R3 ;  /* 0x0000000302007388 */ /* 0x0015e40000000800 */
.L_x_940:
[----:B------:R-:W-:Y:S05]  /*24a0*/  BSYNC.RECONVERGENT B0 ;  /* 0x0000000000007941 */ /* 0x000fea0003800200 */
.L_x_938:
[----:B0-2---:R-:W-:Y:S01]  /*24b0*/  SHF.R.S32.HI R3, RZ, 0x1f, R36 ;  /* 0x0000001fff037819 */ /* 0x005fe20000011424 */
[----:B------:R-:W-:Y:S03]  /*24c0*/  BAR.SYNC.DEFER_BLOCKING 0x0 ;  /* 0x0000000000007b1d */ /* 0x000fe60000010000 */
[----:B------:R-:W-:-:S04]  /*24d0*/  LEA.HI R3, R3, R36, RZ, 0x4 ;  /* 0x0000002403037211 */ /* 0x000fc800078f20ff */
[----:B------:R-:W-:-:S04]  /*24e0*/  SHF.R.S32.HI R3, RZ, 0x4, R3 ;  /* 0x00000004ff037819 */ /* 0x000fc80000011403 */
[----:B------:R-:W-:-:S13]  /*24f0*/  ISETP.GE.AND P0, PT, R33, R3, PT ;  /* 0x000000032100720c */ /* 0x000fda0003f06270 */
[----:B------:R-:W-:Y:S05]  /*2500*/  @P0 EXIT ;  /* 0x000000000000094d */ /* 0x000fea0003800000 */
[----:B------:R-:W0:Y:S01]  /*2510*/  I2F.U32.RP R8, R0 ;  /* 0x0000000000087306 */ /* 0x000e220000209000 */
[----:B-1----:R-:W-:Y:S01]  /*2520*/  IADD3 R6, PT, PT, R33, R0, RZ ;  /* 0x0000000021067210 */ /* 0x002fe20007ffe0ff */
[----:B------:R-:W1:Y:S01]  /*2530*/  S2UR UR5, SR_CgaCtaId ;  /* 0x00000000000579c3 */ /* 0x000e620000008800 */
[----:B------:R-:W-:Y:S01]  /*2540*/  ISETP.NE.U32.AND P2, PT, R0, RZ, PT ;  /* 0x000000ff0000720c */ /* 0x000fe20003f45070 */
[----:B------:R-:W-:Y:S01]  /*2550*/  UMOV UR4, 0x400 ;  /* 0x0000040000047882 */ /* 0x000fe20000000000 */
[----:B------:R-:W-:Y:S01]  /*2560*/  ISETP.GE.U32.AND P0, PT, R6, R3, PT ;  /* 0x000000030600720c */ /* 0x000fe20003f06070 */
[----:B------:R-:W-:Y:S01]  /*2570*/  BSSY.RECONVERGENT B0, `(.L_x_942) ;  /* 0x0000048000007945 */ /* 0x000fe20003800200 */
[----:B------:R-:W-:Y:S02]  /*2580*/  VIMNMX.U32 R2, PT, PT, R3, R6, !PT ;  /* 0x0000000603027248 */ /* 0x000fe40007fe0000 */
[----:B------:R-:W-:Y:S01]  /*2590*/  SEL R7, RZ, 0x1, P0 ;  /* 0x00000001ff077807 */ /* 0x000fe20000000000 */
[----:B0-----:R-:W0:Y:S01]  /*25a0*/  MUFU.RCP R8, R8 ;  /* 0x0000000800087308 */ /* 0x001e220000001000 */
[----:B-1----:R-:W-:Y:S01]  /*25b0*/  ULEA UR4, UR5, UR4, 0x18 ;  /* 0x0000000405047291 */ /* 0x002fe2000f8ec0ff */
        /* <DEDUP_REMOVED lines=67> */
.L_x_943:
[----:B------:R-:W-:Y:S05]  /*29f0*/  BSYNC.RECONVERGENT B0 ;  /* 0x0000000000007941 */ /* 0x000fea0003800200 */
.L_x_942:
[----:B------:R-:W-:Y:S05]  /*2a00*/  @!P1 EXIT ;  /* 0x000000000000994d */ /* 0x000fea0003800000 */
[----:B-1----:R-:W1:Y:S01]  /*2a10*/  LDC.64 R4, c[0x0][0x380] ;  /* 0x0000e000ff047b82 */ /* 0x002e620000000a00 */
[----:B------:R-:W-:Y:S01]  /*2a20*/  IMAD R37, R36, UR6, RZ ;  /* 0x0000000624257c24 */ /* 0x000fe2000f8e02ff */
[----:B------:R-:W-:-:S03]  /*2a30*/  IADD3 R35, PT, PT, R33, R0, RZ ;  /* 0x0000000021237210 */ /* 0x000fc60007ffe0ff */
[----:B-1----:R-:W-:-:S07]  /*2a40*/  IMAD.WIDE.U32 R36, R37, 0x4, R4 ;  /* 0x0000000425247825 */ /* 0x002fce00078e0004 */
.L_x_944:
        /* <DEDUP_REMOVED lines=88> */
        .weak           $__internal_29_$__cuda_sm20_div_s64
        .type           $__internal_29_$__cuda_sm20_div_s64,@function
        .size           $__internal_29_$__cuda_sm20_div_s64,(.L_x_1378 - $__internal_29_$__cuda_sm20_div_s64)
$__internal_29_$__cuda_sm20_div_s64:
        /* <DEDUP_REMOVED lines=75> */
[----:B------:R-:W-:Y:S06]  /*3480*/  RET.REL.NODEC R2 `(_ZN4vllm15rms_norm_kernelIfLi16ELi3EEEvPT_PKS1_lllllS4_fii) ;  /* 0xffffffc802dc7950 */ /* 0x000fec0003c3ffff */
.L_x_945:
        /* <DEDUP_REMOVED lines=15> */
.L_x_1378:


//--------------------- .text._ZN4vllm15rms_norm_kernelIN3c108BFloat16ELi1ELi2EEEvPT_PKS3_lllllS6_fii --------------------------
	.section	.text._ZN4vllm15rms_norm_kernelIN3c108BFloat16ELi1ELi2EEEvPT_PKS3_lllllS6_fii,"ax",@progbits
	.align	128
        .global         _ZN4vllm15rms_norm_kernelIN3c108BFloat16ELi1ELi2EEEvPT_PKS3_lllllS6_fii
        .type           _ZN4vllm15rms_norm_kernelIN3c108BFloat16ELi1ELi2EEEvPT_PKS3_lllllS6_fii,@function
        .size           _ZN4vllm15rms_norm_kernelIN3c108BFloat16ELi1ELi2EEEvPT_PKS3_lllllS6_fii,(.L_x_1415 - _ZN4vllm15rms_norm_kernelIN3c108BFloat16ELi1ELi2EEEvPT_PKS3_lllllS6_fii)
        .other          _ZN4vllm15rms_norm_kernelIN3c108BFloat16ELi1ELi2EEEvPT_PKS3_lllllS6_fii,@"STO_CUDA_ENTRY STV_DEFAULT"
_ZN4vllm15rms_norm_kernelIN3c108BFloat16ELi1ELi2EEEvPT_PKS3_lllllS6_fii:
.text._ZN4vllm15rms_norm_kernelIN3c108BFloat16ELi1ELi2EEEvPT_PKS3_lllllS6_fii:
[----:B------:R-:W-:Y:S08]  /*0000*/  LDC R1, c[0x0][0x37c] ;  /* 0x0000df00ff017b82 */ /* 0x000ff00000000800 */
[----:B------:R-:W0:Y:S01]  /*0010*/  S2UR UR8, SR_CTAID.X ;  /* 0x00000000000879c3 */ /* 0x000e220000002500 */
[----:B------:R-:W0:Y:S01]  /*0020*/  LDCU.64 UR6, c[0x0][0x390] ;  /* 0x00007200ff0677ac */ /* 0x000e220008000a00 */
[----:B------:R-:W1:Y:S01]  /*0030*/  S2R R20, SR_TID.X ;  /* 0x0000000000147919 */ /* 0x000e620000002100 */
[----:B------:R-:W-:Y:S01]  /*0040*/  HFMA2 R2, -RZ, RZ, 0, 0 ;  /* 0x00000000ff027431 */ /* 0x000fe200000001ff */
[----:B------:R-:W-:Y:S01]  /*0050*/  BSSY.RECONVERGENT B0, `(.L_x_946) ;  /* 0x00000b4000007945 */ /* 0x000fe20003800200 */
[----:B------:R-:W2:Y:S03]  /*0060*/  LDCU.64 UR12, c[0x0][0x388] ;  /* 0x00007100ff0c77ac */ /* 0x000ea60008000a00 */
[----:B------:R-:W3:Y:S01]  /*0070*/  LDC R3, c[0x0][0x360] ;  /* 0x0000d800ff037b82 */ /* 0x000ee20000000800 */
[----:B0-----:R-:W-:-:S04]  /*0080*/  UIMAD.WIDE.U32 UR4, UR8, UR6, URZ ;  /* 0x00000006080472a5 */ /* 0x001fc8000f8e00ff */
[----:B------:R-:W-:Y:S02]  /*0090*/  USHF.L.U32 UR9, UR4, 0x1, URZ ;  /* 0x0000000104097899 */ /* 0x000fe400080006ff */
[----:B------:R-:W-:Y:S02]  /*00a0*/  UIMAD UR5, UR8, UR7, UR5 ;  /* 0x00000007080572a4 */ /* 0x000fe4000f8e0205 */
[----:B--2---:R-:W-:Y:S02]  /*00b0*/  UIADD3 UR10, UP0, UPT, UR9, UR12, URZ ;  /* 0x0000000c090a7290 */ /* 0x004fe4000ff1e0ff */
[----:B------:R-:W-:Y:S02]  /*00c0*/  USHF.L.U64.HI UR4, UR4, 0x1, UR5 ;  /* 0x0000000104047899 */ /* 0x000fe40008010205 */
[----:B------:R-:W-:Y:S02]  /*00d0*/  ULOP3.LUT UR5, UR10, 0x1, URZ, 0xc0, !UPT ;  /* 0x000000010a057892 */ /* 0x000fe4000f8ec0ff */
[----:B------:R-:W-:Y:S01]  /*00e0*/  UIADD3.X UR11, UPT, UPT, UR4, UR13, URZ, UP0, !UPT ;  /* 0x0000000d040b7290 */ /* 0x000fe200087fe4ff */
[----:B------:R-:W-:Y:S01]  /*00f0*/  MOV R22, UR10 ;  /* 0x0000000a00167c02 */ /* 0x000fe20008000f00 */
[----:B------:R-:W-:Y:S01]  /*0100*/  UISETP.NE.U32.AND UP0, UPT, UR5, 0x1, UPT ;  /* 0x000000010500788c */ /* 0x000fe2000bf05070 */
[----:B------:R-:W0:Y:S03]  /*0110*/  LDCU.64 UR6, c[0x0][0x358] ;  /* 0x00006b00ff0677ac */ /* 0x000e260008000a00 */
[----:B------:R-:W-:Y:S01]  /*0120*/  IMAD.U32 R23, RZ, RZ, UR11 ;  /* 0x0000000bff177e24 */ /* 0x000fe2000f8e00ff */
[----:B------:R-:W-:-:S09]  /*0130*/  UISETP.NE.U32.AND.EX UP0, UPT, URZ, URZ, UPT, UP0 ;  /* 0x000000ffff00728c */ /* 0x000fd2000bf05100 */
[----:B-1----:R-:W-:Y:S05]  /*0140*/  BRA.U !UP0, `(.L_x_947) ;  /* 0x0000000508487547 */ /* 0x002fea000b800000 */
[----:B------:R-:W1:Y:S02]  /*0150*/  LDCU UR5, c[0x0][0x3c8] ;  /* 0x00007900ff0577ac */ /* 0x000e640008000800 */
[----:B-1----:R-:W-:-:S05]  /*0160*/  IMAD.U32 R0, RZ, RZ, UR5 ;  /* 0x00000005ff007e24 */ /* 0x002fca000f8e00ff */
[----:B------:R-:W-:-:S13]  /*0170*/  ISETP.GE.AND P0, PT, R20, R0, PT ;  /* 0x000000001400720c */ /* 0x000fda0003f06270 */
[----:B------:R-:W-:Y:S05]  /*0180*/  @P0 BRA `(.L_x_948) ;  /* 0x0000000800800947 */ /* 0x000fea0003800000 */
[----:B---3--:R-:W1:Y:S01]  /*0190*/  I2F.U32.RP R8, R3 ;  /* 0x0000000300087306 */ /* 0x008e620000209000 */
[----:B------:R-:W-:Y:S01]  /*01a0*/  IADD3 R7, PT, PT, R20, R3, RZ ;  /* 0x0000000314077210 */ /* 0x000fe20007ffe0ff */
[----:B------:R-:W-:Y:S01]  /*01b0*/  BSSY.RECONVERGENT B1, `(.L_x_949) ;  /* 0x0000031000017945 */ /* 0x000fe20003800200 */
[----:B------:R-:W-:Y:S01]  /*01c0*/  ISETP.NE.U32.AND P2, PT, R3, RZ, PT ;  /* 0x000000ff0300720c */ /* 0x000fe20003f45070 */
[----:B------:R-:W-:Y:S01]  /*01d0*/  IMAD.MOV.U32 R12, RZ, RZ, R20 ;  /* 0x000000ffff0c7224 */ /* 0x000fe200078e0014 */
[CC--:B------:R-:W-:Y:S02]  /*01e0*/  ISETP.GE.U32.AND P0, PT, R7.reuse, R0.reuse, PT ;  /* 0x000000000700720c */ /* 0x0c0fe40003f06070 */
[----:B------:R-:W-:Y:S01]  /*01f0*/  VIMNMX.U32 R2, PT, PT, R7, R0, !PT ;  /* 0x0000000007027248 */ /* 0x000fe20007fe0000 */
[----:B-1----:R-:W1:Y:S02]  /*0200*/  MUFU.RCP R8, R8 ;  /* 0x0000000800087308 */ /* 0x002e640000001000 */
[----:B-1----:R-:W-:-:S06]  /*0210*/  IADD3 R4, PT, PT, R8, 0xffffffe, RZ ;  /* 0x0ffffffe08047810 */ /* 0x002fcc0007ffe0ff */
[----:B------:R1:W2:Y:S02]  /*0220*/  F2I.FTZ.U32.TRUNC.NTZ R5, R4 ;  /* 0x0000000400057305 */ /* 0x0002a4000021f000 */
[----:B-1----:R-:W-:Y:S01]  /*0230*/  MOV R4, RZ ;  /* 0x000000ff00047202 */ /* 0x002fe20000000f00 */
[----:B--2---:R-:W-:-:S04]  /*0240*/  IMAD.MOV R6, RZ, RZ, -R5 ;  /* 0x000000ffff067224 */ /* 0x004fc800078e0a05 */
        /* <DEDUP_REMOVED lines=16> */
[----:B------:R-:W-:Y:S01]  /*0350*/  ISETP.NE.AND P0, PT, R2, 0x3, PT ;  /* 0x000000030200780c */ /* 0x000fe20003f05270 */
[----:B------:R-:W-:-:S12]  /*0360*/  HFMA2 R2, -RZ, RZ, 0, 0 ;  /* 0x00000000ff027431 */ /* 0x000fd800000001ff */
[----:B------:R-:W-:Y:S05]  /*0370*/  @!P0 BRA `(.L_x_950) ;  /* 0x0000000000508947 */ /* 0x000fea0003800000 */
[----:B------:R-:W-:Y:S01]  /*0380*/  MOV R4, UR9 ;  /* 0x0000000900047c02 */ /* 0x000fe20008000f00 */
[----:B------:R-:W-:Y:S01]  /*0390*/  VIADD R2, R6, 0x1 ;  /* 0x0000000106027836 */ /* 0x000fe20000000000 */
[----:B------:R-:W-:Y:S02]  /*03a0*/  MOV R5, UR4 ;  /* 0x0000000400057c02 */ /* 0x000fe40008000f00 */
[----:B------:R-:W-:Y:S01]  /*03b0*/  MOV R12, R20 ;  /* 0x00000014000c7202 */ /* 0x000fe20000000f00 */
[----:B------:R-:W-:-:S03]  /*03c0*/  IMAD.WIDE.U32 R4, R20, 0x2, R4 ;  /* 0x0000000214047825 */ /* 0x000fc600078e0004 */
[----:B------:R-:W-:Y:S02]  /*03d0*/  IADD3 R6, P0, PT, R4, UR12, RZ ;  /* 0x0000000c04067c10 */ /* 0x000fe4000ff1e0ff */
[----:B------:R-:W-:Y:S02]  /*03e0*/  LOP3.LUT R4, R2, 0x3, RZ, 0xc0, !PT ;  /* 0x0000000302047812 */ /* 0x000fe400078ec0ff */
[----:B------:R-:W-:Y:S02]  /*03f0*/  MOV R2, RZ ;  /* 0x000000ff00027202 */ /* 0x000fe40000000f00 */
[----:B------:R-:W-:Y:S01]  /*0400*/  IADD3.X R5, PT, PT, R5, UR13, RZ, P0, !PT ;  /* 0x0000000d05057c10 */ /* 0x000fe200087fe4ff */
[----:B------:R-:W-:-:S07]  /*0410*/  IMAD.MOV R8, RZ, RZ, -R4 ;  /* 0x000000ffff087224 */ /* 0x000fce00078e0a04 */
.L_x_951:
[----:B------:R-:W-:-:S05]  /*0420*/  MOV R7, R5 ;  /* 0x0000000500077202 */ /* 0x000fca0000000f00 */
[----:B0-----:R0:W2:Y:S01]  /*0430*/  LDG.E.U16 R9, desc[UR6][R6.64] ;  /* 0x0000000606097981 */ /* 0x0010a2000c1e1500 */
[----:B------:R-:W-:Y:S01]  /*0440*/  IADD3 R8, PT, PT, R8, 0x1, RZ ;  /* 0x0000000108087810 */ /* 0x000fe20007ffe0ff */
[C---:B------:R-:W-:Y:S01]  /*0450*/  IMAD.WIDE.U32 R4, R3.reuse, 0x2, R6 ;  /* 0x0000000203047825 */ /* 0x040fe200078e0006 */
[----:B------:R-:W-:Y:S02]  /*0460*/  IADD3 R12, PT, PT, R3, R12, RZ ;  /* 0x0000000c030c7210 */ /* 0x000fe40007ffe0ff */
[----:B------:R-:W-:Y:S02]  /*0470*/  ISETP.NE.AND P0, PT, R8, RZ, PT ;  /* 0x000000ff0800720c */ /* 0x000fe40003f05270 */
[----:B0-----:R-:W-:Y:S01]  /*0480*/  MOV R6, R4 ;  /* 0x0000000400067202 */ /* 0x001fe20000000f00 */
[----:B--2---:R-:W-:-:S04]  /*0490*/  IMAD.U32 R9, R9, 0x10000, RZ ;  /* 0x0001000009097824 */ /* 0x004fc800078e00ff */
[----:B------:R-:W-:-:S06]  /*04a0*/  FFMA.FTZ R2, R9, R9, R2 ;  /* 0x0000000909027223 */ /* 0x000fcc0000010002 */
[----:B------:R-:W-:Y:S05]  /*04b0*/  @P0 BRA `(.L_x_951) ;  /* 0xfffffffc00d80947 */ /* 0x000fea000383ffff */
.L_x_950:
[----:B0-----:R-:W-:Y:S05]  /*04c0*/  BSYNC.RECONVERGENT B1 ;  /* 0x0000000000017941 */ /* 0x001fea0003800200 */
.L_x_949:
[----:B------:R-:W-:Y:S05]  /*04d0*/  @!P1 BRA `(.L_x_948) ;  /* 0x0000000400ac9947 */ /* 0x000fea0003800000 */
[----:B------:R-:W-:Y:S01]  /*04e0*/  BSSY.RECONVERGENT B1, `(.L_x_952) ;  /* 0x0000017000017945 */ /* 0x000fe20003800200 */
.L_x_953:
[----:B------:R-:W-:Y:S02]  /*04f0*/  IMAD.IADD R6, R3, 0x1, R12 ;  /* 0x0000000103067824 */ /* 0x000fe400078e020c */
[----:B------:R-:W-:-:S03]  /*0500*/  IMAD.WIDE.U32 R4, R12, 0x2, R22 ;  /* 0x000000020c047825 */ /* 0x000fc600078e0016 */
[CC--:B------:R-:W-:Y:S01]  /*0510*/  IADD3 R8, PT, PT, R6.reuse, R3.reuse, RZ ;  /* 0x0000000306087210 */ /* 0x0c0fe20007ffe0ff */
[--C-:B------:R-:W-:Y:S02]  /*0520*/  IMAD.WIDE.U32 R6, R6, 0x2, R22.reuse ;  /* 0x0000000206067825 */ /* 0x100fe400078e0016 */
[----:B------:R-:W2:Y:S01]  /*0530*/  LDG.E.U16 R4, desc[UR6][R4.64] ;  /* 0x0000000604047981 */ /* 0x000ea2000c1e1500 */
[CC--:B------:R-:W-:Y:S01]  /*0540*/  IADD3 R12, PT, PT, R8.reuse, R3.reuse, RZ ;  /* 0x00000003080c7210 */ /* 0x0c0fe20007ffe0ff */
[--C-:B------:R-:W-:Y:S02]  /*0550*/  IMAD.WIDE.U32 R8, R8, 0x2, R22.reuse ;  /* 0x0000000208087825 */ /* 0x100fe400078e0016 */
[----:B------:R-:W3:Y:S02]  /*0560*/  LDG.E.U16 R6, desc[UR6][R6.64] ;  /* 0x0000000606067981 */ /* 0x000ee4000c1e1500 */
[C---:B------:R-:W-:Y:S02]  /*0570*/  IMAD.WIDE.U32 R10, R12.reuse, 0x2, R22 ;  /* 0x000000020c0a7825 */ /* 0x040fe400078e0016 */
[----:B------:R-:W4:Y:S04]  /*0580*/  LDG.E.U16 R8, desc[UR6][R8.64] ;  /* 0x0000000608087981 */ /* 0x000f28000c1e1500 */
[----:B------:R-:W5:Y:S01]  /*0590*/  LDG.E.U16 R10, desc[UR6][R10.64] ;  /* 0x000000060a0a7981 */ /* 0x000f62000c1e1500 */
[----:B------:R-:W-:-:S04]  /*05a0*/  IADD3 R12, PT, PT, R12, R3, RZ ;  /* 0x000000030c0c7210 */ /* 0x000fc80007ffe0ff */
[----:B------:R-:W-:Y:S01]  /*05b0*/  ISETP.GE.AND P0, PT, R12, R0, PT ;  /* 0x000000000c00720c */ /* 0x000fe20003f06270 */
[----:B--2---:R-:W-:Y:S01]  /*05c0*/  IMAD.U32 R13, R4, 0x10000, RZ ;  /* 0x00010000040d7824 */ /* 0x004fe200078e00ff */
[----:B---3--:R-:W-:-:S03]  /*05d0*/  SHF.L.U32 R15, R6, 0x10, RZ ;  /* 0x00000010060f7819 */ /* 0x008fc600000006ff */
[----:B------:R-:W-:Y:S01]  /*05e0*/  FFMA.FTZ R2, R13, R13, R2 ;  /* 0x0000000d0d027223 */ /* 0x000fe20000010002 */
[----:B----4-:R-:W-:-:S03]  /*05f0*/  IMAD.U32 R5, R8, 0x10000, RZ ;  /* 0x0001000008057824 */ /* 0x010fc600078e00ff */
[----:B------:R-:W-:Y:S01]  /*0600*/  FFMA.FTZ R2, R15, R15, R2 ;  /* 0x0000000f0f027223 */ /* 0x000fe20000010002 */
[----:B-----5:R-:W-:-:S03]  /*0610*/  SHF.L.U32 R7, R10, 0x10, RZ ;  /* 0x000000100a077819 */ /* 0x020fc600000006ff */
[----:B------:R-:W-:-:S04]  /*0620*/  FFMA.FTZ R2, R5, R5, R2 ;  /* 0x0000000505027223 */ /* 0x000fc80000010002 */
[----:B------:R-:W-:Y:S01]  /*0630*/  FFMA.FTZ R2, R7, R7, R2 ;  /* 0x0000000707027223 */ /* 0x000fe20000010002 */
[----:B------:R-:W-:Y:S06]  /*0640*/  @!P0 BRA `(.L_x_953) ;  /* 0xfffffffc00a88947 */ /* 0x000fec000383ffff */
[----:B------:R-:W-:Y:S05]  /*0650*/  BSYNC.RECONVERGENT B1 ;  /* 0x0000000000017941 */ /* 0x000fea0003800200 */
.L_x_952:
[----:B------:R-:W-:Y:S05]  /*0660*/  BRA `(.L_x_948) ;  /* 0x0000000400487947 */ /* 0x000fea0003800000 */
.L_x_947:
[----:B------:R-:W1:Y:S02]  /*0670*/  LDC R0, c[0x0][0x3c8] ;  /* 0x0000f200ff007b82 */ /* 0x000e640000000800 */
[----:B-1----:R-:W-:-:S04]  /*0680*/  VIMNMX R7, PT, PT, RZ, R0, PT ;  /* 0x00000000ff077248 */ /* 0x002fc80003fe0100 */
[----:B------:R-:W-:-:S04]  /*0690*/  IADD3 R5, PT, PT, -R7, R0, RZ ;  /* 0x0000000007057210 */ /* 0x000fc80007ffe1ff */
[----:B------:R-:W-:-:S13]  /*06a0*/  ISETP.GE.AND P0, PT, R20, R5, PT ;  /* 0x000000051400720c */ /* 0x000fda0003f06270 */
[----:B------:R-:W-:Y:S05]  /*06b0*/  @P0 BRA `(.L_x_948) ;  /* 0x0000000400340947 */ /* 0x000fea0003800000 */
[----:B---3--:R-:W1:Y:S01]  /*06c0*/  I2F.U32.RP R6, R3 ;  /* 0x0000000300067306 */ /* 0x008e620000209000 */
[----:B------:R-:W-:Y:S01]  /*06d0*/  IADD3 R4, PT, PT, R20, R3, RZ ;  /* 0x0000000314047210 */ /* 0x000fe20007ffe0ff */
[----:B------:R-:W-:Y:S01]  /*06e0*/  BSSY.RECONVERGENT B1, `(.L_x_954) ;  /* 0x0000032000017945 */ /* 0x000fe20003800200 */
[----:B------:R-:W-:Y:S02]  /*06f0*/  ISETP.NE.U32.AND P2, PT, R3, RZ, PT ;  /* 0x000000ff0300720c */ /* 0x000fe40003f45070 */
[CC--:B------:R-:W-:Y:S02]  /*0700*/  ISETP.GE.U32.AND P0, PT, R4.reuse, R5.reuse, PT ;  /* 0x000000050400720c */ /* 0x0c0fe40003f06070 */
[----:B------:R-:W-:Y:S02]  /*0710*/  VIMNMX.U32 R2, PT, PT, R4, R5, !PT ;  /* 0x0000000504027248 */ /* 0x000fe40007fe0000 */
[----:B------:R-:W-:-:S04]  /*0720*/  SEL R11, RZ, 0x1, P0 ;  /* 0x00000001ff0b7807 */ /* 0x000fc80000000000 */
[----:B------:R-:W-:Y:S01]  /*0730*/  IADD3 R2, PT, PT, R2, -R4, -R11 ;  /* 0x8000000402027210 */ /* 0x000fe20007ffe80b */
[----:B-1----:R-:W1:Y:S02]  /*0740*/  MUFU.RCP R6, R6 ;  /* 0x0000000600067308 */ /* 0x002e640000001000 */
[----:B-1----:R-:W-:-:S06]  /*0750*/  VIADD R8, R6, 0xffffffe ;  /* 0x0ffffffe06087836 */ /* 0x002fcc0000000000 */
[----:B------:R1:W2:Y:S02]  /*0760*/  F2I.FTZ.U32.TRUNC.NTZ R9, R8 ;  /* 0x0000000800097305 */ /* 0x0002a4000021f000 */
[----:B-1----:R-:W-:Y:S01]  /*0770*/  IMAD.MOV.U32 R8, RZ, RZ, RZ ;  /* 0x000000ffff087224 */ /* 0x002fe200078e00ff */
[----:B--2---:R-:W-:-:S05]  /*0780*/  IADD3 R10, PT, PT, RZ, -R9, RZ ;  /* 0x80000009ff0a7210 */ /* 0x004fca0007ffe0ff */
        /* <DEDUP_REMOVED lines=18> */
[----:B------:R-:W-:Y:S01]  /*08b0*/  MOV R8, UR9 ;  /* 0x0000000900087c02 */ /* 0x000fe20008000f00 */
[----:B------:R-:W-:Y:S01]  /*08c0*/  IMAD.U32 R9, RZ, RZ, UR4 ;  /* 0x00000004ff097e24 */ /* 0x000fe2000f8e00ff */
[----:B------:R-:W-:Y:S01]  /*08d0*/  IADD3 R2, PT, PT, R11, 0x1, RZ ;  /* 0x000000010b027810 */ /* 0x000fe20007ffe0ff */
[----:B------:R-:W-:Y:S02]  /*08e0*/  IMAD.MOV.U32 R4, RZ, RZ, R20 ;  /* 0x000000ffff047224 */ /* 0x000fe400078e0014 */
[----:B------:R-:W-:Y:S01]  /*08f0*/  IMAD.WIDE R8, R7, 0x2, R8 ;  /* 0x0000000207087825 */ /* 0x000fe200078e0208 */
[----:B------:R-:W-:-:S03]  /*0900*/  LOP3.LUT R6, R2, 0x3, RZ, 0xc0, !PT ;  /* 0x0000000302067812 */ /* 0x000fc600078ec0ff */
[----:B------:R-:W-:Y:S01]  /*0910*/  HFMA2 R2, -RZ, RZ, 0, 0 ;  /* 0x00000000ff027431 */ /* 0x000fe200000001ff */
[----:B------:R-:W-:Y:S01]  /*0920*/  IADD3 R6, PT, PT, -R6, RZ, RZ ;  /* 0x000000ff06067210 */ /* 0x000fe20007ffe1ff */
[----:B------:R-:W-:-:S03]  /*0930*/  IMAD.WIDE.U32 R8, R20, 0x2, R8 ;  /* 0x0000000214087825 */ /* 0x000fc600078e0008 */
[----:B------:R-:W-:-:S04]  /*0940*/  IADD3 R8, P0, PT, R8, UR12, RZ ;  /* 0x0000000c08087c10 */ /* 0x000fc8000ff1e0ff */
[----:B------:R-:W-:-:S09]  /*0950*/  IADD3.X R9, PT, PT, R9, UR13, RZ, P0, !PT ;  /* 0x0000000d09097c10 */ /* 0x000fd200087fe4ff */
.L_x_956:
[----:B------:R-:W-:Y:S01]  /*0960*/  MOV R10, R8 ;  /* 0x00000008000a7202 */ /* 0x000fe20000000f00 */
[----:B------:R-:W-:-:S05]  /*0970*/  IMAD.MOV.U32 R11, RZ, RZ, R9 ;  /* 0x000000ffff0b7224 */ /* 0x000fca00078e0009 */
[----:B0-----:R-:W2:Y:S01]  /*0980*/  LDG.E.U16 R12, desc[UR6][R10.64] ;  /* 0x000000060a0c7981 */ /* 0x001ea2000c1e1500 */
[----:B------:R-:W-:Y:S01]  /*0990*/  IADD3 R6, PT, PT, R6, 0x1, RZ ;  /* 0x0000000106067810 */ /* 0x000fe20007ffe0ff */
[----:B------:R-:W-:-:S03]  /*09a0*/  IMAD.WIDE.U32 R8, R3, 0x2, R10 ;  /* 0x0000000203087825 */ /* 0x000fc600078e000a */
[----:B------:R-:W-:Y:S01]  /*09b0*/  ISETP.NE.AND P0, PT, R6, RZ, PT ;  /* 0x000000ff0600720c */ /* 0x000fe20003f05270 */
[----:B------:R-:W-:Y:S01]  /*09c0*/  IMAD.IADD R4, R3, 0x1, R4 ;  /* 0x0000000103047824 */ /* 0x000fe200078e0204 */
[----:B--2---:R-:W-:-:S05]  /*09d0*/  SHF.L.U32 R13, R12, 0x10, RZ ;  /* 0x000000100c0d7819 */ /* 0x004fca00000006ff */
[----:B------:R-:W-:-:S06]  /*09e0*/  FFMA.FTZ R2, R13, R13, R2 ;  /* 0x0000000d0d027223 */ /* 0x000fcc0000010002 */
[----:B------:R-:W-:Y:S05]  /*09f0*/  @P0 BRA `(.L_x_956) ;  /* 0xfffffffc00d80947 */ /* 0x000fea000383ffff */
.L_x_955:
[----:B0-----:R-:W-:Y:S05]  /*0a00*/  BSYNC.RECONVERGENT B1 ;  /* 0x0000000000017941 */ /* 0x001fea0003800200 */
.L_x_954:
[----:B------:R-:W-:Y:S05]  /*0a10*/  @!P1 BRA `(.L_x_948) ;  /* 0x00000000005c9947 */ /* 0x000fea0003800000 */
[----:B------:R-:W-:-:S07]  /*0a20*/  IMAD.WIDE R6, R7, 0x2, R22 ;  /* 0x0000000207067825 */ /* 0x000fce00078e0216 */
.L_x_957:
        /* <DEDUP_REMOVED lines=22> */
.L_x_948:
[----:B0-----:R-:W-:Y:S05]  /*0b90*/  BSYNC.RECONVERGENT B0 ;  /* 0x0000000000007941 */ /* 0x001fea0003800200 */
.L_x_946:
        /* <DEDUP_REMOVED lines=71> */
.L_x_959:
        /* <DEDUP_REMOVED lines=104> */
.L_x_961:
[----:B------:R-:W-:Y:S01]  /*1690*/  I2FP.F32.S32 R4, R0 ;  /* 0x0000000000047245 */ /* 0x000fe20000201400 */
[----:B------:R-:W0:Y:S05]  /*16a0*/  LDCU UR4, c[0x0][0x3c0] ;  /* 0x00007800ff0477ac */ /* 0x000e2a0008000800 */
[----:B------:R-:W0:Y:S02]  /*16b0*/  MUFU.RCP R4, R4 ;  /* 0x0000000400047308 */ /* 0x000e240000001000 */
[----:B0-----:R-:W-:-:S06]  /*16c0*/  FFMA.FTZ R21, R4, R21, UR4 ;  /* 0x0000000404157e23 */ /* 0x001fcc0008010015 */
[----:B------:R-:W0:Y:S02]  /*16d0*/  MUFU.RSQ R21, R21 ;  /* 0x0000001500157308 */ /* 0x000e240000001400 */
[----:B0-----:R2:W-:Y:S02]  /*16e0*/  STS [R2], R21 ;  /* 0x0000001502007388 */ /* 0x0015e40000000800 */
.L_x_960:
[----:B------:R-:W-:Y:S05]  /*16f0*/  BSYNC.RECONVERGENT B0 ;  /* 0x0000000000007941 */ /* 0x000fea0003800200 */
.L_x_958:
        /* <DEDUP_REMOVED lines=11> */
.L_x_962:
        /* <DEDUP_REMOVED lines=17> */
.L_x_963:
        /* <DEDUP_REMOVED lines=12> */
.L_x_1415:


//--------------------- .text._ZN4vllm15rms_norm_kernelIN3c108BFloat16ELi2ELi2EEEvPT_PKS3_lllllS6_fii --------------------------
	.section	.text._ZN4vllm15rms_norm_kernelIN3c108BFloat16ELi2ELi2EEEvPT_PKS3_lllllS6_fii,"ax",@progbits
	.align	128
        .global         _ZN4vllm15rms_norm_kernelIN3c108BFloat16ELi2ELi2EEEvPT_PKS3_lllllS6_fii
        .type           _ZN4vllm15rms_norm_kernelIN3c108BFloat16ELi2ELi2EEEvPT_PKS3_lllllS6_fii,@function
        .size           _ZN4vllm15rms_norm_kernelIN3c108BFloat16ELi2ELi2EEEvPT_PKS3_lllllS6_fii,(.L_x_1416 - _ZN4vllm15rms_norm_kernelIN3c108BFloat16ELi2ELi2EEEvPT_PKS3_lllllS6_fii)
        .other          _ZN4vllm15rms_norm_kernelIN3c108BFloat16ELi2ELi2EEEvPT_PKS3_lllllS6_fii,@"STO_CUDA_ENTRY STV_DEFAULT"
_ZN4vllm15rms_norm_kernelIN3c108BFloat16ELi2ELi2EEEvPT_PKS3_lllllS6_fii:
.text._ZN4vllm15rms_norm_kernelIN3c108BFloat16ELi2ELi2EEEvPT_PKS3_lllllS6_fii:
[----:B------:R-:W-:Y:S08]  /*0000*/  LDC R1, c[0x0][0x37c] ;  /* 0x0000df00ff017b82 */ /* 0x000ff00000000800 */
[----:B------:R-:W0:Y:S01]  /*0010*/  S2UR UR8, SR_CTAID.X ;  /* 0x00000000000879c3 */ /* 0x000e220000002500 */
[----:B------:R-:W0:Y:S01]  /*0020*/  LDCU.64 UR6, c[0x0][0x390] ;  /* 0x00007200ff0677ac */ /* 0x000e220008000a00 */
[----:B------:R-:W1:Y:S01]  /*0030*/  S2R R20, SR_TID.X ;  /* 0x0000000000147919 */ /* 0x000e620000002100 */
[----:B------:R-:W-:Y:S05]  /*0040*/  BSSY.RECONVERGENT B0, `(.L_x_964) ;  /* 0x000012c000007945 */ /* 0x000fea0003800200 */
[----:B------:R-:W2:Y:S08]  /*0050*/  LDC.64 R6, c[0x0][0x388] ;  /* 0x0000e200ff067b82 */ /* 0x000eb00000000a00 */
[----:B------:R-:W3:Y:S01]  /*0060*/  LDC R0, c[0x0][0x3c8] ;  /* 0x0000f200ff007b82 */ /* 0x000ee20000000800 */
[----:B0-----:R-:W-:-:S07]  /*0070*/  UIMAD.WIDE.U32 UR4, UR8, UR6, URZ ;  /* 0x00000006080472a5 */ /* 0x001fce000f8e00ff */
[----:B------:R-:W0:Y:S01]  /*0080*/  LDC R3, c[0x0][0x360] ;  /* 0x0000d800ff037b82 */ /* 0x000e220000000800 */
[----:B------:R-:W-:Y:S02]  /*0090*/  USHF.L.U32 UR9, UR4, 0x1, URZ ;  /* 0x0000000104097899 */ /* 0x000fe400080006ff */
[----:B------:R-:W-:Y:S01]  /*00a0*/  UIMAD UR5, UR8, UR7, UR5 ;  /* 0x00000007080572a4 */ /* 0x000fe2000f8e0205 */
[----:B------:R-:W4:Y:S03]  /*00b0*/  LDCU.64 UR6, c[0x0][0x358] ;  /* 0x00006b00ff0677ac */ /* 0x000f260008000a00 */
[----:B--2---:R-:W-:Y:S01]  /*00c0*/  IADD3 R22, P1, PT, R6, UR9, RZ ;  /* 0x0000000906167c10 */ /* 0x004fe2000ff3e0ff */
[----:B------:R-:W-:-:S03]  /*00d0*/  USHF.L.U64.HI UR4, UR4, 0x1, UR5 ;  /* 0x0000000104047899 */ /* 0x000fc60008010205 */
[----:B------:R-:W-:Y:S02]  /*00e0*/  LOP3.LUT P0, RZ, R22, 0x3, RZ, 0xc0, !PT ;  /* 0x0000000316ff7812 */ /* 0x000fe4000780c0ff */
[----:B---3--:R-:W-:Y:S02]  /*00f0*/  LOP3.LUT R2, R0, 0x1, RZ, 0xc0, !PT ;  /* 0x0000000100027812 */ /* 0x008fe400078ec0ff */
[----:B------:R-:W-:Y:S02]  /*0100*/  IADD3.X R23, PT, PT, R7, UR4, RZ, P1, !PT ;  /* 0x0000000407177c10 */ /* 0x000fe40008ffe4ff */
[----:B------:R-:W-:-:S13]  /*0110*/  ISETP.EQ.U32.OR P0, PT, R2, 0x1, P0 ;  /* 0x000000010200780c */ /* 0x000fda0000702470 */
[----:B01--4-:R-:W-:Y:S05]  /*0120*/  @P0 BRA `(.L_x_965) ;  /* 0x0000000400940947 */ /* 0x013fea0003800000 */
[----:B------:R-:W-:Y:S01]  /*0130*/  SHF.R.S32.HI R5, RZ, 0x1, R0 ;  /* 0x00000001ff057819 */ /* 0x000fe20000011400 */
[----:B------:R-:W-:-:S03]  /*0140*/  HFMA2 R14, -RZ, RZ, 0, 0 ;  /* 0x00000000ff0e7431 */ /* 0x000fc600000001ff */
[----:B------:R-:W-:-:S13]  /*0150*/  ISETP.GE.AND P0, PT, R20, R5, PT ;  /* 0x000000051400720c */ /* 0x000fda0003f06270 */
[----:B------:R-:W-:Y:S05]  /*0160*/  @P0 BRA `(.L_x_966) ;  /* 0x0000001000640947 */ /* 0x000fea0003800000 */
[----:B------:R-:W0:Y:S01]  /*0170*/  I2F.U32.RP R10, R3 ;  /* 0x00000003000a7306 */ /* 0x000e220000209000 */
        /* <DEDUP_REMOVED lines=30> */
[----:B------:R-:W-:Y:S01]  /*0360*/  MOV R8, UR9 ;  /* 0x0000000900087c02 */ /* 0x000fe20008000f00 */
[----:B------:R-:W-:Y:S01]  /*0370*/  IMAD.U32 R9, RZ, RZ, UR4 ;  /* 0x00000004ff097e24 */ /* 0x000fe2000f8e00ff */
[----:B------:R-:W-:Y:S01]  /*0380*/  IADD3 R2, PT, PT, R4, 0x1, RZ ;  /* 0x0000000104027810 */ /* 0x000fe20007ffe0ff */
[----:B------:R-:W-:Y:S02]  /*0390*/  IMAD.MOV.U32 R14, RZ, RZ, RZ ;  /* 0x000000ffff0e7224 */ /* 0x000fe400078e00ff */
[----:B------:R-:W-:Y:S01]  /*03a0*/  IMAD.WIDE.U32 R8, R20, 0x4, R8 ;  /* 0x0000000414087825 */ /* 0x000fe200078e0008 */
[----:B------:R-:W-:-:S03]  /*03b0*/  LOP3.LUT R4, R2, 0x3, RZ, 0xc0, !PT ;  /* 0x0000000302047812 */ /* 0x000fc600078ec0ff */
[----:B------:R-:W-:Y:S01]  /*03c0*/  IMAD.MOV.U32 R2, RZ, RZ, R20 ;  /* 0x000000ffff027224 */ /* 0x000fe200078e0014 */
[----:B------:R-:W-:Y:S02]  /*03d0*/  IADD3 R6, P0, PT, R8, R6, RZ ;  /* 0x0000000608067210 */ /* 0x000fe40007f1e0ff */
[----:B------:R-:W-:Y:S02]  /*03e0*/  IADD3 R4, PT, PT, -R4, RZ, RZ ;  /* 0x000000ff04047210 */ /* 0x000fe40007ffe1ff */
[----:B------:R-:W-:-:S09]  /*03f0*/  IADD3.X R7, PT, PT, R9, R7, RZ, P0, !PT ;  /* 0x0000000709077210 */ /* 0x000fd200007fe4ff */
.L_x_969:
[----:B------:R-:W-:Y:S01]  /*0400*/  IMAD.MOV.U32 R8, RZ, RZ, R6 ;  /* 0x000000ffff087224 */ /* 0x000fe200078e0006 */
[----:B------:R-:W-:-:S05]  /*0410*/  MOV R9, R7 ;  /* 0x0000000700097202 */ /* 0x000fca0000000f00 */
[----:B------:R-:W2:Y:S01]  /*0420*/  LDG.E R6, desc[UR6][R8.64] ;  /* 0x0000000608067981 */ /* 0x000ea2000c1e1900 */
[----:B------:R-:W-:Y:S01]  /*0430*/  VIADD R4, R4, 0x1 ;  /* 0x0000000104047836 */ /* 0x000fe20000000000 */
[----:B------:R-:W-:-:S04]  /*0440*/  IADD3 R2, PT, PT, R3, R2, RZ ;  /* 0x0000000203027210 */ /* 0x000fc80007ffe0ff */
[----:B------:R-:W-:Y:S02]  /*0450*/  ISETP.NE.AND P0, PT, R4, RZ, PT ;  /* 0x000000ff0400720c */ /* 0x000fe40003f05270 */
[C---:B--2---:R-:W-:Y:S02]  /*0460*/  PRMT R10, R6.reuse, 0x7632, R10 ;  /* 0x00007632060a7816 */ /* 0x044fe4000000000a */
[----:B------:R-:W-:Y:S01]  /*0470*/  SHF.L.U32 R11, R6, 0x10, RZ ;  /* 0x00000010060b7819 */ /* 0x000fe200000006ff */
[----:B------:R-:W-:-:S04]  /*0480*/  IMAD.WIDE.U32 R6, R3, 0x4, R8 ;  /* 0x0000000403067825 */ /* 0x000fc800078e0008 */
[----:B------:R-:W-:Y:S02]  /*0490*/  IMAD.U32 R13, R10, 0x10000, RZ ;  /* 0x000100000a0d7824 */ /* 0x000fe400078e00ff */
[----:B------:R-:W-:-:S04]  /*04a0*/  FFMA.FTZ R14, R11, R11, R14 ;  /* 0x0000000b0b0e7223 */ /* 0x000fc8000001000e */
[----:B------:R-:W-:Y:S01]  /*04b0*/  FFMA.FTZ R14, R13, R13, R14 ;  /* 0x0000000d0d0e7223 */ /* 0x000fe2000001000e */
[----:B------:R-:W-:Y:S06]  /*04c0*/  @P0 BRA `(.L_x_969) ;  /* 0xfffffffc00cc0947 */ /* 0x000fec000383ffff */
.L_x_968:
[----:B------:R-:W-:Y:S05]  /*04d0*/  BSYNC.RECONVERGENT B1 ;  /* 0x0000000000017941 */ /* 0x000fea0003800200 */
.L_x_967:
[----:B------:R-:W-:Y:S05]  /*04e0*/  @!P1 BRA `(.L_x_966) ;  /* 0x0000000c00849947 */ /* 0x000fea0003800000 */
[----:B------:R-:W-:Y:S01]  /*04f0*/  BSSY.RECONVERGENT B1, `(.L_x_970) ;  /* 0x0000027000017945 */ /* 0x000fe20003800200 */
[C-C-:B------:R-:W-:Y:S01]  /*0500*/  IMAD R4, R3.reuse, 0x2, R2.reuse ;  /* 0x0000000203047824 */ /* 0x140fe200078e0202 */
[----:B------:R-:W-:Y:S01]  /*0510*/  IADD3 R7, PT, PT, R2, R3, RZ ;  /* 0x0000000302077210 */ /* 0x000fe20007ffe0ff */
[----:B------:R-:W-:-:S07]  /*0520*/  IMAD R6, R3, 0x3, R2 ;  /* 0x0000000303067824 */ /* 0x000fce00078e0202 */
.L_x_971:
        /* <DEDUP_REMOVED lines=10> */
[C---:B------:R-:W-:Y:S01]  /*05d0*/  LEA R4, R3.reuse, R4, 0x2 ;  /* 0x0000000403047211 */ /* 0x040fe200078e10ff */
[C---:B------:R-:W-:Y:S01]  /*05e0*/  IMAD R6, R3.reuse, 0x4, R6 ;  /* 0x0000000403067824 */ /* 0x040fe200078e0206 */
[----:B------:R-:W-:-:S04]  /*05f0*/  IADD3 R2, PT, PT, R3, R2, R3 ;  /* 0x0000000203027210 */ /* 0x000fc80007ffe003 */
[----:B------:R-:W-:Y:S02]  /*0600*/  ISETP.GE.AND P0, PT, R2, R5, PT ;  /* 0x000000050200720c */ /* 0x000fe40003f06270 */
[C---:B--2---:R-:W-:Y:S01]  /*0610*/  PRMT R15, R10.reuse, 0x7632, R15 ;  /* 0x000076320a0f7816 */ /* 0x044fe2000000000f */
[----:B------:R-:W-:-:S03]  /*0620*/  IMAD.U32 R19, R10, 0x10000, RZ ;  /* 0x000100000a137824 */ /* 0x000fc600078e00ff */
[----:B------:R-:W-:Y:S01]  /*0630*/  SHF.L.U32 R15, R15, 0x10, RZ ;  /* 0x000000100f0f7819 */ /* 0x000fe200000006ff */
[----:B------:R-:W-:Y:S01]  /*0640*/  FFMA.FTZ R14, R19, R19, R14 ;  /* 0x00000013130e7223 */ /* 0x000fe2000001000e */
[C---:B---3--:R-:W-:Y:S01]  /*0650*/  PRMT R10, R12.reuse, 0x7632, R10 ;  /* 0x000076320c0a7816 */ /* 0x048fe2000000000a */
[----:B------:R-:W-:Y:S02]  /*0660*/  IMAD.U32 R11, R12, 0x10000, RZ ;  /* 0x000100000c0b7824 */ /* 0x000fe400078e00ff */
[----:B------:R-:W-:Y:S01]  /*0670*/  FFMA.FTZ R14, R15, R15, R14 ;  /* 0x0000000f0f0e7223 */ /* 0x000fe2000001000e */
[----:B------:R-:W-:Y:S01]  /*0680*/  SHF.L.U32 R13, R10, 0x10, RZ ;  /* 0x000000100a0d7819 */ /* 0x000fe200000006ff */
[C---:B----4-:R-:W-:Y:S01]  /*0690*/  IMAD.U32 R9, R16.reuse, 0x10000, RZ ;  /* 0x0001000010097824 */ /* 0x050fe200078e00ff */
[----:B------:R-:W-:Y:S01]  /*06a0*/  PRMT R10, R16, 0x7632, R10 ;  /* 0x00007632100a7816 */ /* 0x000fe2000000000a */
[----:B------:R-:W-:-:S03]  /*06b0*/  FFMA.FTZ R14, R11, R11, R14 ;  /* 0x0000000b0b0e7223 */ /* 0x000fc6000001000e */
[----:B------:R-:W-:Y:S01]  /*06c0*/  SHF.L.U32 R11, R10, 0x10, RZ ;  /* 0x000000100a0b7819 */ /* 0x000fe200000006ff */
[----:B------:R-:W-:Y:S01]  /*06d0*/  FFMA.FTZ R14, R13, R13, R14 ;  /* 0x0000000d0d0e7223 */ /* 0x000fe2000001000e */
[----:B-----5:R-:W-:-:S03]  /*06e0*/  IMAD.U32 R13, R8, 0x10000, RZ ;  /* 0x00010000080d7824 */ /* 0x020fc600078e00ff */
[----:B------:R-:W-:Y:S01]  /*06f0*/  FFMA.FTZ R14, R9, R9, R14 ;  /* 0x00000009090e7223 */ /* 0x000fe2000001000e */
[----:B------:R-:W-:-:S03]  /*0700*/  PRMT R9, R8, 0x7632, R9 ;  /* 0x0000763208097816 */ /* 0x000fc60000000009 */
[----:B------:R-:W-:Y:S01]  /*0710*/  FFMA.FTZ R14, R11, R11, R14 ;  /* 0x0000000b0b0e7223 */ /* 0x000fe2000001000e */
[----:B------:R-:W-:-:S03]  /*0720*/  SHF.L.U32 R9, R9, 0x10, RZ ;  /* 0x0000001009097819 */ /* 0x000fc600000006ff */
[----:B------:R-:W-:-:S04]  /*0730*/  FFMA.FTZ R14, R13, R13, R14 ;  /* 0x0000000d0d0e7223 */ /* 0x000fc8000001000e */
[----:B------:R-:W-:Y:S01]  /*0740*/  FFMA.FTZ R14, R9, R9, R14 ;  /* 0x00000009090e7223 */ /* 0x000fe2000001000e */
[----:B------:R-:W-:Y:S06]  /*0750*/  @!P0 BRA `(.L_x_971) ;  /* 0xfffffffc00748947 */ /* 0x000fec000383ffff */
[----:B------:R-:W-:Y:S05]  /*0760*/  BSYNC.RECONVERGENT B1 ;  /* 0x0000000000017941 */ /* 0x000fea0003800200 */
.L_x_970:
[----:B------:R-:W-:Y:S05]  /*0770*/  BRA `(.L_x_966) ;  /* 0x0000000800e07947 */ /* 0x000fea0003800000 */
.L_x_965:
        /* <DEDUP_REMOVED lines=14> */
[----:B--2---:R-:W-:-:S04]  /*0860*/  @!P0 IMAD.U32 R2, R2, 0x10000, RZ ;  /* 0x0001000002028824 */ /* 0x004fc800078e00ff */
[----:B------:R-:W-:-:S08]  /*0870*/  @!P0 FFMA.FTZ R14, R2, R2, RZ ;  /* 0x00000002020e8223 */ /* 0x000fd000000100ff */
[----:B------:R-:W-:Y:S05]  /*0880*/  @P1 BRA `(.L_x_973) ;  /* 0x0000000400741947 */ /* 0x000fea0003800000 */
[----:B------:R-:W0:Y:S01]  /*0890*/  I2F.U32.RP R12, R3 ;  /* 0x00000003000c7306 */ /* 0x000e220000209000 */
        /* <DEDUP_REMOVED lines=29> */
[----:B------:R-:W-:Y:S01]  /*0a70*/  MOV R8, UR9 ;  /* 0x0000000900087c02 */ /* 0x000fe20008000f00 */
[----:B------:R-:W-:Y:S01]  /*0a80*/  IMAD.U32 R9, RZ, RZ, UR4 ;  /* 0x00000004ff097e24 */ /* 0x000fe2000f8e00ff */
[----:B------:R-:W-:-:S03]  /*0a90*/  IADD3 R2, PT, PT, R11, 0x1, RZ ;  /* 0x000000010b027810 */ /* 0x000fc60007ffe0ff */
[----:B------:R-:W-:-:S04]  /*0aa0*/  IMAD.WIDE.U32 R8, R20, 0x4, R8 ;  /* 0x0000000414087825 */ /* 0x000fc800078e0008 */
[----:B------:R-:W-:-:S03]  /*0ab0*/  IMAD.WIDE R8, R15, 0x2, R8 ;  /* 0x000000020f087825 */ /* 0x000fc600078e0208 */
[----:B------:R-:W-:Y:S02]  /*0ac0*/  IADD3.X R10, P1, P2, R8, R6, RZ, PT, PT ;  /* 0x00000006080a7210 */ /* 0x000fe40003a2e4ff */
[----:B------:R-:W-:Y:S01]  /*0ad0*/  LOP3.LUT R8, R2, 0x3, RZ, 0xc0, !PT ;  /* 0x0000000302087812 */ /* 0x000fe200078ec0ff */
[----:B------:R-:W-:Y:S01]  /*0ae0*/  IMAD.MOV.U32 R2, RZ, RZ, R20 ;  /* 0x000000ffff027224 */ /* 0x000fe200078e0014 */
[----:B------:R-:W-:Y:S02]  /*0af0*/  IADD3.X R11, PT, PT, R9, R7, RZ, P1, P2 ;  /* 0x00000007090b7210 */ /* 0x000fe40000fe44ff */
[----:B------:R-:W-:-:S07]  /*0b00*/  IADD3 R12, PT, PT, -R8, RZ, RZ ;  /* 0x000000ff080c7210 */ /* 0x000fce0007ffe1ff */
.L_x_976:
        /* <DEDUP_REMOVED lines=13> */
.L_x_975:
[----:B------:R-:W-:Y:S05]  /*0be0*/  BSYNC.RECONVERGENT B2 ;  /* 0x0000000000027941 */ /* 0x000fea0003800200 */
.L_x_974:
[----:B------:R-:W-:Y:S05]  /*0bf0*/  @!P0 BRA `(.L_x_973) ;  /* 0x0000000000988947 */ /* 0x000fea0003800000 */
[C-C-:B------:R-:W-:Y:S01]  /*0c00*/  IMAD R21, R3.reuse, 0x2, R2.reuse ;  /* 0x0000000203157824 */ /* 0x140fe200078e0202 */
[----:B------:R-:W-:Y:S01]  /*0c10*/  IADD3 R25, PT, PT, R2, R3, RZ ;  /* 0x0000000302197210 */ /* 0x000fe20007ffe0ff */
[----:B------:R-:W-:-:S07]  /*0c20*/  IMAD R24, R3, 0x3, R2 ;  /* 0x0000000303187824 */ /* 0x000fce00078e0202 */
.L_x_977:
        /* <DEDUP_REMOVED lines=35> */
.L_x_973:
[----:B------:R-:W-:Y:S05]  /*0e60*/  BSYNC.RECONVERGENT B1 ;  /* 0x0000000000017941 */ /* 0x000fea0003800200 */
.L_x_972:
[----:B------:R-:W-:-:S04]  /*0e70*/  LEA R2, R17, R20, 0x1 ;  /* 0x0000001411027211 */ /* 0x000fc800078e08ff */
[----:B------:R-:W-:-:S13]  /*0e80*/  ISETP.GE.AND P0, PT, R2, R16, PT ;  /* 0x000000100200720c */ /* 0x000fda0003f06270 */
[----:B------:R-:W-:Y:S05]  /*0e90*/  @P0 BRA `(.L_x_966) ;  /* 0x0000000400180947 */ /* 0x000fea0003800000 */
[----:B------:R-:W0:Y:S01]  /*0ea0*/  I2F.U32.RP R13, R3 ;  /* 0x00000003000d7306 */ /* 0x000e220000209000 */
        /* <DEDUP_REMOVED lines=28> */
[----:B------:R-:W-:Y:S01]  /*1070*/  MOV R8, UR9 ;  /* 0x0000000900087c02 */ /* 0x000fe20008000f00 */
[----:B------:R-:W-:Y:S01]  /*1080*/  IMAD.U32 R9, RZ, RZ, UR4 ;  /* 0x00000004ff097e24 */ /* 0x000fe2000f8e00ff */
[----:B------:R-:W-:-:S03]  /*1090*/  IADD3 R10, PT, PT, R10, 0x1, RZ ;  /* 0x000000010a0a7810 */ /* 0x000fc60007ffe0ff */
[----:B------:R-:W-:Y:S01]  /*10a0*/  IMAD.WIDE R8, R15, 0x2, R8 ;  /* 0x000000020f087825 */ /* 0x000fe200078e0208 */
[----:B------:R-:W-:Y:S02]  /*10b0*/  LOP3.LUT R10, R10, 0x3, RZ, 0xc0, !PT ;  /* 0x000000030a0a7812 */ /* 0x000fe400078ec0ff */
[----:B------:R-:W-:-:S03]  /*10c0*/  IADD3 R6, P0, PT, R8, R6, RZ ;  /* 0x0000000608067210 */ /* 0x000fc60007f1e0ff */
[----:B------:R-:W-:Y:S01]  /*10d0*/  IMAD.MOV R10, RZ, RZ, -R10 ;  /* 0x000000ffff0a7224 */ /* 0x000fe200078e0a0a */
[----:B------:R-:W-:-:S09]  /*10e0*/  IADD3.X R7, PT, PT, R9, R7, RZ, P0, !PT ;  /* 0x0000000709077210 */ /* 0x000fd200007fe4ff */
.L_x_980:
        /* <DEDUP_REMOVED lines=8> */
.L_x_979:
[----:B------:R-:W-:Y:S05]  /*1170*/  BSYNC.RECONVERGENT B1 ;  /* 0x0000000000017941 */ /* 0x000fea0003800200 */
.L_x_978:
[----:B------:R-:W-:Y:S05]  /*1180*/  @!P1 BRA `(.L_x_966) ;  /* 0x00000000005c9947 */ /* 0x000fea0003800000 */
[----:B------:R-:W-:-:S07]  /*1190*/  SHF.L.U32 R11, R3, 0x1, RZ ;  /* 0x00000001030b7819 */ /* 0x000fce00000006ff */
.L_x_981:
        /* <DEDUP_REMOVED lines=22> */
.L_x_966:
[----:B------:R-:W-:Y:S05]  /*1300*/  BSYNC.RECONVERGENT B0 ;  /* 0x0000000000007941 */ /* 0x000fea0003800200 */
.L_x_964:
        /* <DEDUP_REMOVED lines=71> */
.L_x_983:
        /* <DEDUP_REMOVED lines=104> */
.L_x_985:
[----:B------:R-:W-:Y:S01]  /*1e00*/  I2FP.F32.S32 R4, R0 ;  /* 0x0000000000047245 */ /* 0x000fe20000201400 */
[----:B------:R-:W0:Y:S05]  /*1e10*/  LDCU UR4, c[0x0][0x3c0] ;  /* 0x00007800ff0477ac */ /* 0x000e2a0008000800 */
[----:B------:R-:W0:Y:S02]  /*1e20*/  MUFU.RCP R4, R4 ;  /* 0x0000000400047308 */ /* 0x000e240000001000 */
[----:B0-----:R-:W-:-:S06]  /*1e30*/  FFMA.FTZ R21, R4, R21, UR4 ;  /* 0x0000000404157e23 */ /* 0x001fcc0008010015 */
[----:B------:R-:W0:Y:S02]  /*1e40*/  MUFU.RSQ R21, R21 ;  /* 0x0000001500157308 */ /* 0x000e240000001400 */
[----:B0-----:R2:W-:Y:S02]  /*1e50*/  STS [R2], R21 ;  /* 0x0000001502007388 */ /* 0x0015e40000000800 */
.L_x_984:
[----:B------:R-:W-:Y:S05]  /*1e60*/  BSYNC.RECONVERGENT B0 ;  /* 0x0000000000007941 */ /* 0x000fea0003800200 */
.L_x_982:
[----:B------:R-:W-:Y:S01]  /*1e70*/  BAR.SYNC.DEFER_BLOCKING 0x0 ;  /* 0x0000000000007b1d */ /* 0x000fe20000010000 */
[C---:B------:R-:W-:Y:S01]  /*1e80*/  LEA.HI R9, R0.reuse, R0, RZ, 0x1 ;  /* 0x0000000000097211 */ /* 0x040fe200078f08ff */
[----:B------:R-:W-:-:S03]  /*1e90*/  IMAD R7, R0, UR8, RZ ;  /* 0x0000000800077c24 */ /* 0x000fc6000f8e02ff */
[----:B------:R-:W-:-:S04]  /*1ea0*/  SHF.R.S32.HI R9, RZ, 0x1, R9 ;  /* 0x00000001ff097819 */ /* 0x000fc80000011409 */
[----:B------:R-:W-:-:S13]  /*1eb0*/  ISETP.GE.AND P0, PT, R20, R9, PT ;  /* 0x000000091400720c */ /* 0x000fda0003f06270 */
[----:B------:R-:W-:Y:S05]  /*1ec0*/  @P0 EXIT ;  /* 0x000000000000094d */ /* 0x000fea0003800000 */
[----:B-1----:R-:W1:Y:S01]  /*1ed0*/  I2F.U32.RP R6, R3 ;  /* 0x0000000300067306 */ /* 0x002e620000209000 */
[----:B0-2---:R-:W-:Y:S01]  /*1ee0*/  IMAD.IADD R2, R20, 0x1, R3 ;  /* 0x0000000114027824 */ /* 0x005fe200078e0203 */
[----:B------:R-:W-:Y:S01]  /*1ef0*/  ISETP.NE.U32.AND P2, PT, R3, RZ, PT ;  /* 0x000000ff0300720c */ /* 0x000fe20003f45070 */
[----:B------:R-:W0:Y:S01]  /*1f00*/  S2UR UR5, SR_CgaCtaId ;  /* 0x00000000000579c3 */ /* 0x000e220000008800 */
[----:B------:R-:W-:Y:S01]  /*1f10*/  UMOV UR4, 0x400 ;  /* 0x0000040000047882 */ /* 0x000fe20000000000 */
[----:B------:R-:W2:Y:S01]  /*1f20*/  LDCU.64 UR8, c[0x0][0x3b8] ;  /* 0x00007700ff0877ac */ /* 0x000ea20008000a00 */
[CC--:B------:R-:W-:Y:S01]  /*1f30*/  ISETP.GE.U32.AND P0, PT, R2.reuse, R9.reuse, PT ;  /* 0x000000090200720c */ /* 0x0c0fe20003f06070 */
[----:B------:R-:W-:Y:S01]  /*1f40*/  BSSY.RECONVERGENT B0, `(.L_x_986) ;  /* 0x000003e000007945 */ /* 0x000fe20003800200 */
[----:B------:R-:W-:Y:S02]  /*1f50*/  VIMNMX.U32 R0, PT, PT, R2, R9, !PT ;  /* 0x0000000902007248 */ /* 0x000fe40007fe0000 */
[----:B------:R-:W-:-:S04]  /*1f60*/  SEL R11, RZ, 0x1, P0 ;  /* 0x00000001ff0b7807 */ /* 0x000fc80000000000 */
[----:B------:R-:W-:Y:S01]  /*1f70*/  IADD3 R0, PT, PT, R0, -R2, -R11 ;  /* 0x8000000200007210 */ /* 0x000fe20007ffe80b */
[----:B-1----:R-:W1:Y:S01]  /*1f80*/  MUFU.RCP R6, R6 ;  /* 0x0000000600067308 */ /* 0x002e620000001000 */
[----:B0-----:R-:W-:Y:S01]  /*1f90*/  ULEA UR4, UR5, UR4, 0x18 ;  /* 0x0000000405047291 */ /* 0x001fe2000f8ec0ff */
[----:B-1----:R-:W-:-:S06]  /*1fa0*/  VIADD R4, R6, 0xffffffe ;  /* 0x0ffffffe06047836 */ /* 0x002fcc0000000000 */
        /* <DEDUP_REMOVED lines=25> */
[----:B------:R-:W-:Y:S02]  /*2140*/  IMAD R20, R2, R3, R20 ;  /* 0x0000000302147224 */ /* 0x000fe400078e0214 */
[----:B------:R-:W-:-:S07]  /*2150*/  IMAD.MOV R2, RZ, RZ, -R2 ;  /* 0x000000ffff027224 */ /* 0x000fce00078e0a02 */
.L_x_988:
[----:B-1----:R-:W-:-:S04]  /*2160*/  IADD3 R10, P1, PT, R6, R22, RZ ;  /* 0x00000016060a7210 */ /* 0x002fc80007f3e0ff */
[----:B------:R-:W-:-:S05]  /*2170*/  IADD3.X R11, PT, PT, R7, R23, RZ, P1, !PT ;  /* 0x00000017070b7210 */ /* 0x000fca0000ffe4ff */
        /* <DEDUP_REMOVED lines=12> */
[----:B------:R-:W0:Y:S02]  /*2240*/  F2F.BF16.F32 R15, R15 ;  /* 0x0000000f000f7304 */ /* 0x000e240000202000 */
[----:B------:R-:W-:-:S06]  /*2250*/  IMAD.U32 R13, R8, 0x10000, RZ ;  /* 0x00010000080d7824 */ /* 0x000fcc00078e00ff */
[----:B------:R-:W1:Y:S01]  /*2260*/  F2F.BF16.F32 R17, R17 ;  /* 0x0000001100117304 */ /* 0x000e620000202000 */
[----:B0-----:R-:W-:-:S05]  /*2270*/  SHF.L.U32 R10, R15, 0x10, RZ ;  /* 0x000000100f0a7819 */ /* 0x001fca00000006ff */
[----:B------:R-:W-:Y:S01]  /*2280*/  FMUL.FTZ R8, R10, R11 ;  /* 0x0000000b0a087220 */ /* 0x000fe20000410000 */
[----:B------:R-:W-:Y:S02]  /*2290*/  IADD3 R10, P1, PT, R4, R6, RZ ;  /* 0x00000006040a7210 */ /* 0x000fe40007f3e0ff */
[----:B-1----:R-:W-:Y:S02]  /*22a0*/  SHF.L.U32 R12, R17, 0x10, RZ ;  /* 0x00000010110c7819 */ /* 0x002fe400000006ff */
[----:B------:R-:W-:Y:S01]  /*22b0*/  IADD3.X R11, PT, PT, R5, R7, RZ, P1, !PT ;  /* 0x00000007050b7210 */ /* 0x000fe20000ffe4ff */
[----:B------:R-:W-:Y:S01]  /*22c0*/  IMAD.WIDE.U32 R6, R3, 0x4, R6 ;  /* 0x0000000403067825 */ /* 0x000fe200078e0006 */
[----:B------:R-:W-:-:S03]  /*22d0*/  ISETP.NE.AND P1, PT, R2, RZ, PT ;  /* 0x000000ff0200720c */ /* 0x000fc60003f25270 */
[----:B------:R-:W-:-:S05]  /*22e0*/  FMUL.FTZ R13, R12, R13 ;  /* 0x0000000d0c0d7220 */ /* 0x000fca0000410000 */
[----:B------:R-:W-:-:S05]  /*22f0*/  F2FP.BF16.F32.PACK_AB R13, R13, R8 ;  /* 0x000000080d0d723e */ /* 0x000fca00000010ff */
[----:B------:R1:W-:Y:S01]  /*2300*/  STG.E desc[UR6][R10.64], R13 ;  /* 0x0000000d0a007986 */ /* 0x0003e2000c101906 */
[----:B------:R-:W-:Y:S05]  /*2310*/  @P1 BRA `(.L_x_988) ;  /* 0xfffffffc00901947 */ /* 0x000fea000383ffff */
.L_x_987:
[----:B------:R-:W-:Y:S05]  /*2320*/  BSYNC.RECONVERGENT B0 ;  /* 0x0000000000007941 */ /* 0x000fea0003800200 */
.L_x_986:
[----:B------:R-:W-:Y:S05]  /*2330*/  @!P0 EXIT ;  /* 0x000000000000894d */ /* 0x000fea0003800000 */
[----:B------:R-:W2:Y:S01]  /*2340*/  LDC.64 R6, c[0x0][0x3b8] ;  /* 0x0000ee00ff067b82 */ /* 0x000ea20000000a00 */
[C---:B-1----:R-:W-:Y:S01]  /*2350*/  LEA R11, R3.reuse, R20, 0x1 ;  /* 0x00000014030b7211 */ /* 0x042fe200078e08ff */
[----:B------:R-:W-:Y:S01]  /*2360*/  IMAD R13, R3, 0x3, R20 ;  /* 0x00000003030d7824 */ /* 0x000fe200078e0214 */
[----:B------:R-:W-:-:S07]  /*2370*/  IADD3 R15, PT, PT, R20, R3, RZ ;  /* 0x00000003140f7210 */ /* 0x000fce0007ffe0ff */
.L_x_989:
[----:B-1----:R-:W-:-:S06]  /*2380*/  IMAD.WIDE.U32 R16, R20, 0x4, R22 ;  /* 0x0000000414107825 */ /* 0x002fcc00078e0016 */
[----:B------:R-:W3:Y:S01]  /*2390*/  LDG.E R16, desc[UR6][R16.64] ;  /* 0x0000000610107981 */ /* 0x000ee2000c1e1900 */
[----:B--2---:R-:W-:-:S06]  /*23a0*/  IMAD.WIDE.U32 R18, R20, 0x4, R6 ;  /* 0x0000000414127825 */ /* 0x004fcc00078e0006 */
[----:B------:R-:W2:Y:S01]  /*23b0*/  LDG.E.CONSTANT R18, desc[UR6][R18.64] ;  /* 0x0000000612127981 */ /* 0x000ea2000c1e9900 */
[C---:B---3--:R-:W-:Y:S01]  /*23c0*/  PRMT R2, R16.reuse, 0x7632, R2 ;  /* 0x0000763210027816 */ /* 0x048fe20000000002 */
[----:B------:R-:W-:-:S03]  /*23d0*/  IMAD.U32 R21, R16, 0x10000, RZ ;  /* 0x0001000010157824 */ /* 0x000fc600078e00ff */
[----:B------:R-:W-:Y:S01]  /*23e0*/  SHF.L.U32 R25, R2, 0x10, RZ ;  /* 0x0000001002197819 */ /* 0x000fe200000006ff */
[----:B0-----:R-:W-:Y:S01]  /*23f0*/  FMUL.FTZ R21, R0, R21 ;  /* 0x0000001500157220 */ /* 0x001fe20000410000 */
[----:B--2---:R-:W-:-:S03]  /*2400*/  PRMT R2, R18, 0x7632, R2 ;  /* 0x0000763212027816 */ /* 0x004fc60000000002 */
[----:B------:R-:W-:Y:S01]  /*2410*/  FMUL.FTZ R25, R0, R25 ;  /* 0x0000001900197220 */ /* 0x000fe20000410000 */
[----:B------:R-:W-:Y:S01]  /*2420*/  SHF.L.U32 R17, R18, 0x10, RZ ;  /* 0x0000001012117819 */ /* 0x000fe200000006ff */
[----:B------:R-:W0:Y:S01]  /*2430*/  F2F.BF16.F32 R21, R21 ;  /* 0x0000001500157304 */ /* 0x000e220000202000 */
[----:B------:R-:W-:Y:S02]  /*2440*/  IMAD.U32 R27, R2, 0x10000, RZ ;  /* 0x00010000021b7824 */ /* 0x000fe400078e00ff */
[----:B------:R-:W-:-:S05]  /*2450*/  IMAD.WIDE.U32 R18, R15, 0x4, R22 ;  /* 0x000000040f127825 */ /* 0x000fca00078e0016 */
[----:B------:R-:W1:Y:S01]  /*2460*/  F2F.BF16.F32 R25, R25 ;  /* 0x0000001900197304 */ /* 0x000e620000202000 */
[----:B0-----:R-:W-:-:S05]  /*2470*/  SHF.L.U32 R2, R21, 0x10, RZ ;  /* 0x0000001015027819 */ /* 0x001fca00000006ff */
[----:B------:R-:W-:Y:S01]  /*2480*/  FMUL.FTZ R2, R2, R17 ;  /* 0x0000001102027220 */ /* 0x000fe20000410000 */
[----:B------:R-:W-:Y:S01]  /*2490*/  IMAD.WIDE.U32 R16, R20, 0x4, R4 ;  /* 0x0000000414107825 */ /* 0x000fe200078e0004 */
[----:B-1----:R-:W-:-:S05]  /*24a0*/  SHF.L.U32 R8, R25, 0x10, RZ ;  /* 0x0000001019087819 */ /* 0x002fca00000006ff */
[----:B------:R-:W-:-:S05]  /*24b0*/  FMUL.FTZ R27, R8, R27 ;  /* 0x0000001b081b7220 */ /* 0x000fca0000410000 */
[----:B------:R-:W-:-:S05]  /*24c0*/  F2FP.BF16.F32.PACK_AB R27, R27, R2 ;  /* 0x000000021b1b723e */ /* 0x000fca00000010ff */
[----:B------:R0:W-:Y:S04]  /*24d0*/  STG.E desc[UR6][R16.64], R27 ;  /* 0x0000001b10007986 */ /* 0x0001e8000c101906 */
[----:B------:R-:W2:Y:S01]  /*24e0*/  LDG.E R18, desc[UR6][R18.64] ;  /* 0x0000000612127981 */ /* 0x000ea2000c1e1900 */
[----:B------:R-:W-:-:S06]  /*24f0*/  IMAD.WIDE.U32 R24, R15, 0x4, R6 ;  /* 0x000000040f187825 */ /* 0x000fcc00078e0006 */
[----:B------:R-:W3:Y:S01]  /*2500*/  LDG.E.CONSTANT R24, desc[UR6][R24.64] ;  /* 0x0000000618187981 */ /* 0x000ee2000c1e9900 */
[C---:B--2---:R-:W-:Y:S01]  /*2510*/  PRMT R2, R18.reuse, 0x7632, R2 ;  /* 0x0000763212027816 */ /* 0x044fe20000000002 */
[----:B------:R-:W-:-:S03]  /*2520*/  IMAD.U32 R21, R18, 0x10000, RZ ;  /* 0x0001000012157824 */ /* 0x000fc600078e00ff */
[----:B------:R-:W-:Y:S01]  /*2530*/  SHF.L.U32 R29, R2, 0x10, RZ ;  /* 0x00000010021d7819 */ /* 0x000fe200000006ff */
[----:B------:R-:W-:Y:S01]  /*2540*/  FMUL.FTZ R21, R0, R21 ;  /* 0x0000001500157220 */ /* 0x000fe20000410000 */
[----:B---3--:R-:W-:-:S03]  /*2550*/  PRMT R2, R24, 0x7632, R2 ;  /* 0x0000763218027816 */ /* 0x008fc60000000002 */
[----:B------:R-:W-:Y:S01]  /*2560*/  FMUL.FTZ R29, R0, R29 ;  /* 0x0000001d001d7220 */ /* 0x000fe20000410000 */
[----:B0-----:R-:W-:Y:S01]  /*2570*/  SHF.L.U32 R17, R24, 0x10, RZ ;  /* 0x0000001018117819 */ /* 0x001fe200000006ff */
[----:B------:R-:W0:Y:S01]  /*2580*/  F2F.BF16.F32 R21, R21 ;  /* 0x0000001500157304 */ /* 0x000e220000202000 */
[----:B------:R-:W-:-:S07]  /*2590*/  IMAD.U32 R19, R2, 0x10000, RZ ;  /* 0x0001000002137824 */ /* 0x000fce00078e00ff */
[----:B------:R-:W1:Y:S01]  /*25a0*/  F2F.BF16.F32 R29, R29 ;  /* 0x0000001d001d7304 */ /* 0x000e620000202000 */
[----:B0-----:R-:W-:-:S05]  /*25b0*/  SHF.L.U32 R2, R21, 0x10, RZ ;  /* 0x0000001015027819 */ /* 0x001fca00000006ff */
[----:B------:R-:W-:Y:S01]  /*25c0*/  FMUL.FTZ R2, R2, R17 ;  /* 0x0000001102027220 */ /* 0x000fe20000410000 */
[----:B------:R-:W-:Y:S01]  /*25d0*/  IMAD.WIDE.U32 R16, R15, 0x4, R4 ;  /* 0x000000040f107825 */ /* 0x000fe200078e0004 */
[----:B-1----:R-:W-:-:S05]  /*25e0*/  SHF.L.U32 R8, R29, 0x10, RZ ;  /* 0x000000101d087819 */ /* 0x002fca00000006ff */
[----:B------:R-:W-:-:S05]  /*25f0*/  FMUL.FTZ R19, R8, R19 ;  /* 0x0000001308137220 */ /* 0x000fca0000410000 */
[----:B------:R-:W-:Y:S01]  /*2600*/  F2FP.BF16.F32.PACK_AB R21, R19, R2 ;  /* 0x000000021315723e */ /* 0x000fe200000010ff */
[----:B------:R-:W-:-:S04]  /*2610*/  IMAD.WIDE.U32 R18, R11, 0x4, R22 ;  /* 0x000000040b127825 */ /* 0x000fc800078e0016 */
        /* <DEDUP_REMOVED lines=50> */
.L_x_990:
        /* <DEDUP_REMOVED lines=12> */
.L_x_1416:


//--------------------- .text._ZN4vllm15rms_norm_kernelIN3c108BFloat16ELi4ELi2EEEvPT_PKS3_lllllS6_fii --------------------------
	.section	.text._ZN4vllm15rms_norm_kernelIN3c108BFloat16ELi4ELi2EEEvPT_PKS3_lllllS6_fii,"ax",@progbits
	.align	128
        .global         _ZN4vllm15rms_norm_kernelIN3c108BFloat16ELi4ELi2EEEvPT_PKS3_lllllS6_fii
        .type           _ZN4vllm15rms_norm_kernelIN3c108BFloat16ELi4ELi2EEEvPT_PKS3_lllllS6_fii,@function
        .size           _ZN4vllm15rms_norm_kernelIN3c108BFloat16ELi4ELi2EEEvPT_PKS3_lllllS6_fii,(.L_x_1417 - _ZN4vllm15rms_norm_kernelIN3c108BFloat16ELi4ELi2EEEvPT_PKS3_lllllS6_fii)
        .other          _ZN4vllm15rms_norm_kernelIN3c108BFloat16ELi4ELi2EEEvPT_PKS3_lllllS6_fii,@"STO_CUDA_ENTRY STV_DEFAULT"
_ZN4vllm15rms_norm_kernelIN3c108BFloat16ELi4ELi2EEEvPT_PKS3_lllllS6_fii:
.text._ZN4vllm15rms_norm_kernelIN3c108BFloat16ELi4ELi2EEEvPT_PKS3_lllllS6_fii:
        /* <DEDUP_REMOVED lines=13> */
[----:B------:R-:W-:Y:S01]  /*00d0*/  USHF.L.U64.HI UR5, UR4, 0x1, UR5 ;  /* 0x0000000104057899 */ /* 0x000fe20008010205 */
[----:B------:R-:W-:Y:S02]  /*00e0*/  MOV R6, UR9 ;  /* 0x0000000900067c02 */ /* 0x000fe40008000f00 */
[----:B------:R-:W-:-:S02]  /*00f0*/  LOP3.LUT P0, RZ, R22, 0x7, RZ, 0xc0, !PT ;  /* 0x0000000716ff7812 */ /* 0x000fc4000780c0ff */
[----:B---3--:R-:W-:Y:S01]  /*0100*/  LOP3.LUT P1, RZ, R0, 0x3, RZ, 0xc0, !PT ;  /* 0x0000000300ff7812 */ /* 0x008fe2000782c0ff */
[----:B------:R-:W-:Y:S01]  /*0110*/  IMAD.U32 R7, RZ, RZ, UR5 ;  /* 0x00000005ff077e24 */ /* 0x000fe2000f8e00ff */
[----:B------:R-:W-:Y:S02]  /*0120*/  IADD3.X R23, PT, PT, R9, UR5, RZ, P2, !PT ;  /* 0x0000000509177c10 */ /* 0x000fe400097fe4ff */
[----:B------:R-:W-:-:S13]  /*0130*/  PLOP3.LUT P0, PT, P0, P1, PT, 0xf8, 0x8f ;  /* 0x00000000008f781c */ /* 0x000fda0000703f70 */
[----:B01--4-:R-:W-:Y:S05]  /*0140*/  @P0 BRA `(.L_x_992) ;  /* 0x0000000400f00947 */ /* 0x013fea0003800000 */
[----:B------:R-:W-:Y:S01]  /*0150*/  SHF.R.S32.HI R5, RZ, 0x2, R0 ;  /* 0x00000002ff057819 */ /* 0x000fe20000011400 */
[----:B------:R-:W-:Y:S01]  /*0160*/  BSSY.RECONVERGENT B1, `(.L_x_993) ;  /* 0x0000079000017945 */ /* 0x000fe20003800200 */
[----:B------:R-:W-:Y:S02]  /*0170*/  HFMA2 R2, -RZ, RZ, 0, 0 ;  /* 0x00000000ff027431 */ /* 0x000fe400000001ff */
[----:B------:R-:W-:-:S13]  /*0180*/  ISETP.GE.AND P0, PT, R20, R5, PT ;  /* 0x000000051400720c */ /* 0x000fda0003f06270 */
[----:B------:R-:W-:Y:S05]  /*0190*/  @P0 BRA `(.L_x_994) ;  /* 0x0000000400d40947 */ /* 0x000fea0003800000 */
[----:B------:R-:W0:Y:S01]  /*01a0*/  I2F.U32.RP R12, R3 ;  /* 0x00000003000c7306 */ /* 0x000e220000209000 */
        /* <DEDUP_REMOVED lines=33> */
[----:B------:R-:W-:Y:S02]  /*03c0*/  IADD3 R8, P0, PT, R6, R8, RZ ;  /* 0x0000000806087210 */ /* 0x000fe40007f1e0ff */
[----:B------:R-:W-:Y:S01]  /*03d0*/  LOP3.LUT R6, R2, 0x3, RZ, 0xc0, !PT ;  /* 0x0000000302067812 */ /* 0x000fe200078ec0ff */
[----:B------:R-:W-:Y:S01]  /*03e0*/  IMAD.MOV.U32 R2, RZ, RZ, RZ ;  /* 0x000000ffff027224 */ /* 0x000fe200078e00ff */
[----:B------:R-:W-:Y:S02]  /*03f0*/  IADD3.X R9, PT, PT, R7, R9, RZ, P0, !PT ;  /* 0x0000000907097210 */ /* 0x000fe400007fe4ff */
[----:B------:R-:W-:-:S07]  /*0400*/  IADD3 R10, PT, PT, -R6, RZ, RZ ;  /* 0x000000ff060a7210 */ /* 0x000fce0007ffe1ff */
.L_x_997:
[----:B------:R-:W2:Y:S01]  /*0410*/  LDG.E.64 R6, desc[UR6][R8.64] ;  /* 0x0000000608067981 */ /* 0x000ea2000c1e1b00 */
[----:B------:R-:W-:Y:S01]  /*0420*/  VIADD R10, R10, 0x1 ;  /* 0x000000010a0a7836 */ /* 0x000fe20000000000 */
[----:B------:R-:W-:-:S04]  /*0430*/  IADD3 R4, PT, PT, R3, R4, RZ ;  /* 0x0000000403047210 */ /* 0x000fc80007ffe0ff */
[----:B------:R-:W-:Y:S02]  /*0440*/  ISETP.NE.AND P0, PT, R10, RZ, PT ;  /* 0x000000ff0a00720c */ /* 0x000fe40003f05270 */
[C---:B--2---:R-:W-:Y:S01]  /*0450*/  PRMT R11, R6.reuse, 0x7632, R11 ;  /* 0x00007632060b7816 */ /* 0x044fe2000000000b */
[----:B------:R-:W-:Y:S01]  /*0460*/  IMAD.U32 R13, R6, 0x10000, RZ ;  /* 0x00010000060d7824 */ /* 0x000fe200078e00ff */
[----:B------:R-:W-:Y:S02]  /*0470*/  SHF.L.U32 R12, R7, 0x10, RZ ;  /* 0x00000010070c7819 */ /* 0x000fe400000006ff */
[----:B------:R-:W-:Y:S01]  /*0480*/  SHF.L.U32 R6, R11, 0x10, RZ ;  /* 0x000000100b067819 */ /* 0x000fe200000006ff */
[--C-:B------:R-:W-:Y:S01]  /*0490*/  FFMA.FTZ R13, R13, R13, R2.reuse ;  /* 0x0000000d0d0d7223 */ /* 0x100fe20000010002 */
[----:B------:R-:W-:-:S03]  /*04a0*/  PRMT R2, R7, 0x7632, R2 ;  /* 0x0000763207027816 */ /* 0x000fc60000000002 */
[----:B------:R-:W-:Y:S01]  /*04b0*/  FFMA.FTZ R13, R6, R6, R13 ;  /* 0x00000006060d7223 */ /* 0x000fe2000001000d */
[----:B------:R-:W-:-:S04]  /*04c0*/  IMAD.WIDE.U32 R6, R3, 0x8, R8 ;  /* 0x0000000803067825 */ /* 0x000fc800078e0008 */
[----:B------:R-:W-:Y:S01]  /*04d0*/  FFMA.FTZ R13, R12, R12, R13 ;  /* 0x0000000c0c0d7223 */ /* 0x000fe2000001000d */
[----:B------:R-:W-:Y:S01]  /*04e0*/  IMAD.U32 R2, R2, 0x10000, RZ ;  /* 0x0001000002027824 */ /* 0x000fe200078e00ff */
[----:B------:R-:W-:Y:S01]  /*04f0*/  MOV R8, R6 ;  /* 0x0000000600087202 */ /* 0x000fe20000000f00 */
[----:B------:R-:W-:Y:S02]  /*0500*/  IMAD.MOV.U32 R9, RZ, RZ, R7 ;  /* 0x000000ffff097224 */ /* 0x000fe400078e0007 */
[----:B------:R-:W-:Y:S01]  /*0510*/  FFMA.FTZ R2, R2, R2, R13 ;  /* 0x0000000202027223 */ /* 0x000fe2000001000d */
[----:B------:R-:W-:Y:S06]  /*0520*/  @P0 BRA `(.L_x_997) ;  /* 0xfffffffc00b80947 */ /* 0x000fec000383ffff */
.L_x_996:
[----:B------:R-:W-:Y:S05]  /*0530*/  BSYNC.RECONVERGENT B2 ;  /* 0x0000000000027941 */ /* 0x000fea0003800200 */
.L_x_995:
[----:B------:R-:W-:Y:S05]  /*0540*/  @!P1 BRA `(.L_x_994) ;  /* 0x0000000000e89947 */ /* 0x000fea0003800000 */
[C-C-:B------:R-:W-:Y:S01]  /*0550*/  IMAD R14, R3.reuse, 0x2, R4.reuse ;  /* 0x00000002030e7824 */ /* 0x140fe200078e0204 */
[----:B------:R-:W-:Y:S01]  /*0560*/  IADD3 R16, PT, PT, R4, R3, RZ ;  /* 0x0000000304107210 */ /* 0x000fe20007ffe0ff */
[----:B------:R-:W-:-:S07]  /*0570*/  IMAD R15, R3, 0x3, R4 ;  /* 0x00000003030f7824 */ /* 0x000fce00078e0204 */
.L_x_998:
        /* <DEDUP_REMOVED lines=8> */
[C---:B------:R-:W-:Y:S01]  /*0600*/  IADD3 R4, PT, PT, R3.reuse, R4, R3 ;  /* 0x0000000403047210 */ /* 0x040fe20007ffe003 */
[C---:B------:R-:W-:Y:S01]  /*0610*/  IMAD R16, R3.reuse, 0x4, R16 ;  /* 0x0000000403107824 */ /* 0x040fe200078e0210 */
[C---:B------:R-:W-:Y:S01]  /*0620*/  LEA R14, R3.reuse, R14, 0x2 ;  /* 0x0000000e030e7211 */ /* 0x040fe200078e10ff */
[C---:B------:R-:W-:Y:S01]  /*0630*/  IMAD R15, R3.reuse, 0x4, R15 ;  /* 0x00000004030f7824 */ /* 0x040fe200078e020f */
[----:B------:R-:W-:-:S04]  /*0640*/  IADD3 R4, PT, PT, R3, R4, R3 ;  /* 0x0000000403047210 */ /* 0x000fc80007ffe003 */
[----:B------:R-:W-:Y:S02]  /*0650*/  ISETP.GE.AND P0, PT, R4, R5, PT ;  /* 0x000000050400720c */ /* 0x000fe40003f06270 */
[C---:B--2---:R-:W-:Y:S01]  /*0660*/  PRMT R17, R6.reuse, 0x7632, R17 ;  /* 0x0000763206117816 */ /* 0x044fe20000000011 */
[----:B------:R-:W-:Y:S02]  /*0670*/  IMAD.U32 R19, R6, 0x10000, RZ ;  /* 0x0001000006137824 */ /* 0x000fe400078e00ff */
[----:B------:R-:W-:Y:S01]  /*0680*/  IMAD.U32 R6, R7, 0x10000, RZ ;  /* 0x0001000007067824 */ /* 0x000fe200078e00ff */
[----:B------:R-:W-:Y:S01]  /*0690*/  SHF.L.U32 R18, R17, 0x10, RZ ;  /* 0x0000001011127819 */ /* 0x000fe200000006ff */
[--C-:B------:R-:W-:Y:S01]  /*06a0*/  FFMA.FTZ R19, R19, R19, R2.reuse ;  /* 0x0000001313137223 */ /* 0x100fe20000010002 */
[----:B------:R-:W-:-:S03]  /*06b0*/  PRMT R2, R7, 0x7632, R2 ;  /* 0x0000763207027816 */ /* 0x000fc60000000002 */
[----:B------:R-:W-:Y:S01]  /*06c0*/  FFMA.FTZ R19, R18, R18, R19 ;  /* 0x0000001212137223 */ /* 0x000fe20000010013 */
[----:B------:R-:W-:-:S03]  /*06d0*/  SHF.L.U32 R2, R2, 0x10, RZ ;  /* 0x0000001002027819 */ /* 0x000fc600000006ff */
[----:B------:R-:W-:Y:S01]  /*06e0*/  FFMA.FTZ R19, R6, R6, R19 ;  /* 0x0000000606137223 */ /* 0x000fe20000010013 */
[C---:B---3--:R-:W-:Y:S01]  /*06f0*/  PRMT R6, R8.reuse, 0x7632, R6 ;  /* 0x0000763208067816 */ /* 0x048fe20000000006 */
[----:B------:R-:W-:Y:S02]  /*0700*/  IMAD.U32 R8, R8, 0x10000, RZ ;  /* 0x0001000008087824 */ /* 0x000fe400078e00ff */
[----:B------:R-:W-:Y:S01]  /*0710*/  FFMA.FTZ R19, R2, R2, R19 ;  /* 0x0000000202137223 */ /* 0x000fe20000010013 */
[----:B------:R-:W-:Y:S02]  /*0720*/  SHF.L.U32 R6, R6, 0x10, RZ ;  /* 0x0000001006067819 */ /* 0x000fe400000006ff */
[C---:B------:R-:W-:Y:S01]  /*0730*/  PRMT R2, R9.reuse, 0x7632, R2 ;  /* 0x0000763209027816 */ /* 0x040fe20000000002 */
[----:B------:R-:W-:Y:S01]  /*0740*/  FFMA.FTZ R19, R8, R8, R19 ;  /* 0x0000000808137223 */ /* 0x000fe20000010013 */
[----:B------:R-:W-:Y:S02]  /*0750*/  IMAD.U32 R8, R9, 0x10000, RZ ;  /* 0x0001000009087824 */ /* 0x000fe400078e00ff */
[----:B------:R-:W-:Y:S01]  /*0760*/  SHF.L.U32 R2, R2, 0x10, RZ ;  /* 0x0000001002027819 */ /* 0x000fe200000006ff */
[----:B------:R-:W-:Y:S01]  /*0770*/  FFMA.FTZ R19, R6, R6, R19 ;  /* 0x0000000606137223 */ /* 0x000fe20000010013 */
[C---:B----4-:R-:W-:Y:S01]  /*0780*/  PRMT R6, R10.reuse, 0x7632, R6 ;  /* 0x000076320a067816 */ /* 0x050fe20000000006 */
[----:B------:R-:W-:-:S02]  /*0790*/  IMAD.U32 R10, R10, 0x10000, RZ ;  /* 0x000100000a0a7824 */ /* 0x000fc400078e00ff */
[----:B------:R-:W-:Y:S01]  /*07a0*/  FFMA.FTZ R19, R8, R8, R19 ;  /* 0x0000000808137223 */ /* 0x000fe20000010013 */
[----:B------:R-:W-:Y:S01]  /*07b0*/  SHF.L.U32 R6, R6, 0x10, RZ ;  /* 0x0000001006067819 */ /* 0x000fe200000006ff */
[C---:B------:R-:W-:Y:S02]  /*07c0*/  IMAD.U32 R8, R11.reuse, 0x10000, RZ ;  /* 0x000100000b087824 */ /* 0x040fe400078e00ff */
[----:B------:R-:W-:Y:S01]  /*07d0*/  FFMA.FTZ R19, R2, R2, R19 ;  /* 0x0000000202137223 */ /* 0x000fe20000010013 */
[----:B------:R-:W-:-:S03]  /*07e0*/  PRMT R2, R11, 0x7632, R2 ;  /* 0x000076320b027816 */ /* 0x000fc60000000002 */
[----:B------:R-:W-:Y:S01]  /*07f0*/  FFMA.FTZ R19, R10, R10, R19 ;  /* 0x0000000a0a137223 */ /* 0x000fe20000010013 */
[----:B------:R-:W-:-:S03]  /*0800*/  SHF.L.U32 R2, R2, 0x10, RZ ;  /* 0x0000001002027819 */ /* 0x000fc600000006ff */
[----:B------:R-:W-:Y:S01]  /*0810*/  FFMA.FTZ R19, R6, R6, R19 ;  /* 0x0000000606137223 */ /* 0x000fe20000010013 */
[C---:B-----5:R-:W-:Y:S01]  /*0820*/  PRMT R6, R12.reuse, 0x7632, R6 ;  /* 0x000076320c067816 */ /* 0x060fe20000000006 */
[----:B------:R-:W-:Y:S02]  /*0830*/  IMAD.U32 R12, R12, 0x10000, RZ ;  /* 0x000100000c0c7824 */ /* 0x000fe400078e00ff */
[----:B------:R-:W-:Y:S01]  /*0840*/  FFMA.FTZ R19, R8, R8, R19 ;  /* 0x0000000808137223 */ /* 0x000fe20000010013 */
[----:B------:R-:W-:Y:S01]  /*0850*/  SHF.L.U32 R6, R6, 0x10, RZ ;  /* 0x0000001006067819 */ /* 0x000fe200000006ff */
[C---:B------:R-:W-:Y:S02]  /*0860*/  IMAD.U32 R8, R13.reuse, 0x10000, RZ ;  /* 0x000100000d087824 */ /* 0x040fe400078e00ff */
[----:B------:R-:W-:Y:S01]  /*0870*/  FFMA.FTZ R19, R2, R2, R19 ;  /* 0x0000000202137223 */ /* 0x000fe20000010013 */
[----:B------:R-:W-:-:S03]  /*0880*/  PRMT R2, R13, 0x7632, R2 ;  /* 0x000076320d027816 */ /* 0x000fc60000000002 */
[----:B------:R-:W-:Y:S01]  /*0890*/  FFMA.FTZ R19, R12, R12, R19 ;  /* 0x0000000c0c137223 */ /* 0x000fe20000010013 */
[----:B------:R-:W-:-:S03]  /*08a0*/  SHF.L.U32 R2, R2, 0x10, RZ ;  /* 0x0000001002027819 */ /* 0x000fc600000006ff */
[----:B------:R-:W-:-:S04]  /*08b0*/  FFMA.FTZ R19, R6, R6, R19 ;  /* 0x0000000606137223 */ /* 0x000fc80000010013 */
[----:B------:R-:W-:-:S04]  /*08c0*/  FFMA.FTZ R19, R8, R8, R19 ;  /* 0x0000000808137223 */ /* 0x000fc80000010013 */
[----:B------:R-:W-:Y:S01]  /*08d0*/  FFMA.FTZ R2, R2, R2, R19 ;  /* 0x0000000202027223 */ /* 0x000fe20000010013 */
[----:B------:R-:W-:Y:S06]  /*08e0*/  @!P0 BRA `(.L_x_998) ;  /* 0xfffffffc00248947 */ /* 0x000fec000383ffff */
.L_x_994:
[----:B------:R-:W-:Y:S05]  /*08f0*/  BSYNC.RECONVERGENT B1 ;  /* 0x0000000000017941 */ /* 0x000fea0003800200 */
.L_x_993:
[----:B------:R-:W-:Y:S05]  /*0900*/  BRA `(.L_x_999) ;  /* 0x0000000c00847947 */ /* 0x000fea0003800000 */
.L_x_992:
[----:B------:R-:W-:Y:S01]  /*0910*/  IADD3 R2, PT, PT, -R22, RZ, RZ ;  /* 0x000000ff16027210 */ /* 0x000fe20007ffe1ff */
[----:B------:R-:W-:Y:S03]  /*0920*/  BSSY.RECONVERGENT B1, `(.L_x_1000) ;  /* 0x000001a000017945 */ /* 0x000fe60003800200 */
[----:B------:R-:W-:-:S04]  /*0930*/  SHF.R.U32.HI R2, RZ, 0x1, R2 ;  /* 0x00000001ff027819 */ /* 0x000fc80000011602 */
[----:B------:R-:W-:Y:S01]  /*0940*/  LOP3.LUT R15, R2, 0x3, RZ, 0xc0, !PT ;  /* 0x00000003020f7812 */ /* 0x000fe200078ec0ff */
[----:B------:R-:W-:-:S03]  /*0950*/  HFMA2 R2, -RZ, RZ, 0, 0 ;  /* 0x00000000ff027431 */ /* 0x000fc600000001ff */
        /* <DEDUP_REMOVED lines=8> */
[----:B------:R-:W-:Y:S01]  /*09e0*/  IMAD.WIDE.U32 R4, R20, 0x2, R6 ;  /* 0x0000000214047825 */ /* 0x000fe200078e0006 */
[----:B------:R-:W-:-:S03]  /*09f0*/  MOV R12, R20 ;  /* 0x00000014000c7202 */ /* 0x000fc60000000f00 */
[----:B------:R-:W-:Y:S01]  /*0a00*/  IMAD.MOV.U32 R2, RZ, RZ, RZ ;  /* 0x000000ffff027224 */ /* 0x000fe200078e00ff */
[----:B------:R-:W-:-:S05]  /*0a10*/  IADD3 R4, P0, PT, R4, R8, RZ ;  /* 0x0000000804047210 */ /* 0x000fca0007f1e0ff */
[----:B------:R-:W-:-:S08]  /*0a20*/  IMAD.X R5, R5, 0x1, R9, P0 ;  /* 0x0000000105057824 */ /* 0x000fd000000e0609 */
.L_x_1002:
[----:B------:R-:W-:Y:S01]  /*0a30*/  MOV R10, R4 ;  /* 0x00000004000a7202 */ /* 0x000fe20000000f00 */
[----:B------:R-:W-:-:S05]  /*0a40*/  IMAD.MOV.U32 R11, RZ, RZ, R5 ;  /* 0x000000ffff0b7224 */ /* 0x000fca00078e0005 */
[----:B------:R-:W2:Y:S01]  /*0a50*/  LDG.E.U16 R13, desc[UR6][R10.64] ;  /* 0x000000060a0d7981 */ /* 0x000ea2000c1e1500 */
[C---:B------:R-:W-:Y:S01]  /*0a60*/  IADD3 R12, PT, PT, R3.reuse, R12, RZ ;  /* 0x0000000c030c7210 */ /* 0x040fe20007ffe0ff */
[----:B------:R-:W-:-:S03]  /*0a70*/  IMAD.WIDE.U32 R4, R3, 0x2, R10 ;  /* 0x0000000203047825 */ /* 0x000fc600078e000a */
[----:B------:R-:W-:Y:S01]  /*0a80*/  ISETP.GE.AND P0, PT, R12, R15, PT ;  /* 0x0000000f0c00720c */ /* 0x000fe20003f06270 */
[----:B--2---:R-:W-:-:S04]  /*0a90*/  IMAD.U32 R13, R13, 0x10000, RZ ;  /* 0x000100000d0d7824 */ /* 0x004fc800078e00ff */
[----:B------:R-:W-:-:S08]  /*0aa0*/  FFMA.FTZ R2, R13, R13, R2 ;  /* 0x0000000d0d027223 */ /* 0x000fd00000010002 */
[----:B------:R-:W-:Y:S05]  /*0ab0*/  @!P0 BRA `(.L_x_1002) ;  /* 0xfffffffc00dc8947 */ /* 0x000fea000383ffff */
.L_x_1001:
[----:B------:R-:W-:Y:S05]  /*0ac0*/  BSYNC.RECONVERGENT B1 ;  /* 0x0000000000017941 */ /* 0x000fea0003800200 */
.L_x_1000:
[----:B------:R-:W-:Y:S01]  /*0ad0*/  BSSY.RECONVERGENT B1, `(.L_x_1003) ;  /* 0x000007d000017945 */ /* 0x000fe20003800200 */
[----:B------:R-:W-:-:S03]  /*0ae0*/  IMAD.WIDE R4, R15, 0x2, R22 ;  /* 0x000000020f047825 */ /* 0x000fc600078e0216 */
        /* <DEDUP_REMOVED lines=32> */
[----:B------:R-:W-:Y:S02]  /*0cf0*/  IMAD.MOV.U32 R16, RZ, RZ, R20 ;  /* 0x000000ffff107224 */ /* 0x000fe400078e0014 */
[----:B------:R-:W-:-:S03]  /*0d00*/  IMAD.WIDE R10, R15, 0x2, R10 ;  /* 0x000000020f0a7825 */ /* 0x000fc600078e020a */
[----:B------:R-:W-:Y:S02]  /*0d10*/  IADD3 R18, P1, PT, R10, R8, RZ ;  /* 0x000000080a127210 */ /* 0x000fe40007f3e0ff */
[----:B------:R-:W-:Y:S02]  /*0d20*/  IADD3 R10, PT, PT, R13, 0x1, RZ ;  /* 0x000000010d0a7810 */ /* 0x000fe40007ffe0ff */
[----:B------:R-:W-:Y:S02]  /*0d30*/  IADD3 R18, P2, PT, R18, 0x4, RZ ;  /* 0x0000000412127810 */ /* 0x000fe40007f5e0ff */
[----:B------:R-:W-:Y:S02]  /*0d40*/  LOP3.LUT R10, R10, 0x3, RZ, 0xc0, !PT ;  /* 0x000000030a0a7812 */ /* 0x000fe400078ec0ff */
[----:B------:R-:W-:Y:S02]  /*0d50*/  IADD3.X R19, PT, PT, RZ, R11, R9, P2, P1 ;  /* 0x0000000bff137210 */ /* 0x000fe400017e2409 */
[----:B------:R-:W-:-:S07]  /*0d60*/  IADD3 R12, PT, PT, -R10, RZ, RZ ;  /* 0x000000ff0a0c7210 */ /* 0x000fce0007ffe1ff */
.L_x_1007:
[----:B------:R-:W-:Y:S01]  /*0d70*/  IMAD.MOV.U32 R10, RZ, RZ, R18 ;  /* 0x000000ffff0a7224 */ /* 0x000fe200078e0012 */
[----:B------:R-:W-:-:S05]  /*0d80*/  MOV R11, R19 ;  /* 0x00000013000b7202 */ /* 0x000fca0000000f00 */
[----:B------:R-:W2:Y:S04]  /*0d90*/  LDG.E.U16 R18, desc[UR6][R10.64+-0x4] ;  /* 0xfffffc060a127981 */ /* 0x000ea8000c1e1500 */
[----:B------:R-:W3:Y:S04]  /*0da0*/  LDG.E.U16 R21, desc[UR6][R10.64+-0x2] ;  /* 0xfffffe060a157981 */ /* 0x000ee8000c1e1500 */
[----:B------:R-:W4:Y:S04]  /*0db0*/  LDG.E.U16 R24, desc[UR6][R10.64] ;  /* 0x000000060a187981 */ /* 0x000f28000c1e1500 */
[----:B------:R-:W5:Y:S01]  /*0dc0*/  LDG.E.U16 R13, desc[UR6][R10.64+0x2] ;  /* 0x000002060a0d7981 */ /* 0x000f62000c1e1500 */
[----:B------:R-:W-:Y:S01]  /*0dd0*/  VIADD R12, R12, 0x1 ;  /* 0x000000010c0c7836 */ /* 0x000fe20000000000 */
[----:B------:R-:W-:-:S04]  /*0de0*/  IADD3 R16, PT, PT, R3, R16, RZ ;  /* 0x0000001003107210 */ /* 0x000fc80007ffe0ff */
[----:B------:R-:W-:Y:S01]  /*0df0*/  ISETP.NE.AND P1, PT, R12, RZ, PT ;  /* 0x000000ff0c00720c */ /* 0x000fe20003f25270 */
[----:B--2---:R-:W-:Y:S01]  /*0e00*/  IMAD.U32 R19, R18, 0x10000, RZ ;  /* 0x0001000012137824 */ /* 0x004fe200078e00ff */
[----:B---3--:R-:W-:-:S03]  /*0e10*/  SHF.L.U32 R21, R21, 0x10, RZ ;  /* 0x0000001015157819 */ /* 0x008fc600000006ff */
[----:B------:R-:W-:Y:S01]  /*0e20*/  FFMA.FTZ R2, R19, R19, R2 ;  /* 0x0000001313027223 */ /* 0x000fe20000010002 */
[----:B------:R-:W-:Y:S01]  /*0e30*/  IMAD.WIDE.U32 R18, R3, 0x8, R10 ;  /* 0x0000000803127825 */ /* 0x000fe200078e000a */
[----:B----4-:R-:W-:-:S03]  /*0e40*/  SHF.L.U32 R25, R24, 0x10, RZ ;  /* 0x0000001018197819 */ /* 0x010fc600000006ff */
[----:B------:R-:W-:Y:S01]  /*0e50*/  FFMA.FTZ R2, R21, R21, R2 ;  /* 0x0000001515027223 */ /* 0x000fe20000010002 */
[----:B-----5:R-:W-:-:S03]  /*0e60*/  IMAD.U32 R13, R13, 0x10000, RZ ;  /* 0x000100000d0d7824 */ /* 0x020fc600078e00ff */
[----:B------:R-:W-:-:S04]  /*0e70*/  FFMA.FTZ R2, R25, R25, R2 ;  /* 0x0000001919027223 */ /* 0x000fc80000010002 */
[----:B------:R-:W-:Y:S01]  /*0e80*/  FFMA.FTZ R2, R13, R13, R2 ;  /* 0x0000000d0d027223 */ /* 0x000fe20000010002 */
[----:B------:R-:W-:Y:S06]  /*0e90*/  @P1 BRA `(.L_x_1007) ;  /* 0xfffffffc00b41947 */ /* 0x000fec000383ffff */
.L_x_1006:
[----:B------:R-:W-:Y:S05]  /*0ea0*/  BSYNC.RECONVERGENT B2 ;  /* 0x0000000000027941 */ /* 0x000fea0003800200 */
.L_x_1005:
[----:B------:R-:W-:Y:S05]  /*0eb0*/  @!P0 BRA `(.L_x_1004) ;  /* 0x0000000000f88947 */ /* 0x000fea0003800000 */
[C-C-:B------:R-:W-:Y:S01]  /*0ec0*/  IMAD R18, R3.reuse, 0x2, R16.reuse ;  /* 0x0000000203127824 */ /* 0x140fe200078e0210 */
[----:B------:R-:W-:Y:S01]  /*0ed0*/  IADD3 R21, PT, PT, R16, R3, RZ ;  /* 0x0000000310157210 */ /* 0x000fe20007ffe0ff */
[----:B------:R-:W-:-:S07]  /*0ee0*/  IMAD R19, R3, 0x3, R16 ;  /* 0x0000000303137824 */ /* 0x000fce00078e0210 */
.L_x_1008:
[----:B------:R-:W-:-:S05]  /*0ef0*/  IMAD.WIDE.U32 R10, R16, 0x8, R4 ;  /* 0x00000008100a7825 */ /* 0x000fca00078e0004 */
[----:B------:R-:W2:Y:S04]  /*0f00*/  LDG.E.U16 R12, desc[UR6][R10.64] ;  /* 0x000000060a0c7981 */ /* 0x000ea8000c1e1500 */
[----:B------:R-:W3:Y:S04]  /*0f10*/  LDG.E.U16 R25, desc[UR6][R10.64+0x2] ;  /* 0x000002060a197981 */ /* 0x000ee8000c1e1500 */
[----:B------:R-:W4:Y:S04]  /*0f20*/  LDG.E.U16 R24, desc[UR6][R10.64+0x6] ;  /* 0x000006060a187981 */ /* 0x000f28000c1e1500 */
[----:B------:R-:W5:Y:S01]  /*0f30*/  LDG.E.U16 R26, desc[UR6][R10.64+0x4] ;  /* 0x000004060a1a7981 */ /* 0x000f62000c1e1500 */
[----:B--2---:R-:W-:Y:S01]  /*0f40*/  IMAD.U32 R13, R12, 0x10000, RZ ;  /* 0x000100000c0d7824 */ /* 0x004fe200078e00ff */
[----:B---3--:R-:W-:-:S03]  /*0f50*/  SHF.L.U32 R25, R25, 0x10, RZ ;  /* 0x0000001019197819 */ /* 0x008fc600000006ff */
[----:B------:R-:W-:Y:S01]  /*0f60*/  FFMA.FTZ R2, R13, R13, R2 ;  /* 0x0000000d0d027223 */ /* 0x000fe20000010002 */
[----:B------:R-:W-:-:S04]  /*0f70*/  IMAD.WIDE.U32 R12, R21, 0x8, R4 ;  /* 0x00000008150c7825 */ /* 0x000fc800078e0004 */
[----:B------:R-:W-:Y:S01]  /*0f80*/  FFMA.FTZ R2, R25, R25, R2 ;  /* 0x0000001919027223 */ /* 0x000fe20000010002 */
[----:B----4-:R-:W-:Y:S01]  /*0f90*/  SHF.L.U32 R25, R24, 0x10, RZ ;  /* 0x0000001018197819 */ /* 0x010fe200000006ff */
[----:B------:R-:W2:Y:S04]  /*0fa0*/  LDG.E.U16 R10, desc[UR6][R12.64+0x2] ;  /* 0x000002060c0a7981 */ /* 0x000ea8000c1e1500 */
[----:B------:R-:W3:Y:S01]  /*0fb0*/  LDG.E.U16 R24, desc[UR6][R12.64] ;  /* 0x000000060c187981 */ /* 0x000ee2000c1e1500 */
[----:B-----5:R-:W-:-:S03]  /*0fc0*/  IMAD.U32 R27, R26, 0x10000, RZ ;  /* 0x000100001a1b7824 */ /* 0x020fc600078e00ff */
[----:B------:R-:W4:Y:S01]  /*0fd0*/  LDG.E.U16 R11, desc[UR6][R12.64+0x4] ;  /* 0x000004060c0b7981 */ /* 0x000f22000c1e1500 */
[----:B------:R-:W-:-:S04]  /*0fe0*/  FFMA.FTZ R2, R27, R27, R2 ;  /* 0x0000001b1b027223 */ /* 0x000fc80000010002 */
[----:B------:R-:W-:Y:S02]  /*0ff0*/  FFMA.FTZ R25, R25, R25, R2 ;  /* 0x0000001919197223 */ /* 0x000fe40000010002 */
[----:B------:R-:W5:Y:S01]  /*1000*/  LDG.E.U16 R2, desc[UR6][R12.64+0x6] ;  /* 0x000006060c027981 */ /* 0x000f62000c1e1500 */
[----:B--2---:R-:W-:Y:S01]  /*1010*/  SHF.L.U32 R10, R10, 0x10, RZ ;  /* 0x000000100a0a7819 */ /* 0x004fe200000006ff */
[----:B---3--:R-:W-:-:S04]  /*1020*/  IMAD.U32 R24, R24, 0x10000, RZ ;  /* 0x0001000018187824 */ /* 0x008fc800078e00ff */
[----:B------:R-:W-:Y:S01]  /*1030*/  FFMA.FTZ R25, R24, R24, R25 ;  /* 0x0000001818197223 */ /* 0x000fe20000010019 */
[----:B----4-:R-:W-:-:S03]  /*1040*/  IMAD.U32 R24, R11, 0x10000, RZ ;  /* 0x000100000b187824 */ /* 0x010fc600078e00ff */
[----:B------:R-:W-:Y:S01]  /*1050*/  FFMA.FTZ R25, R10, R10, R25 ;  /* 0x0000000a0a197223 */ /* 0x000fe20000010019 */
[----:B------:R-:W-:-:S04]  /*1060*/  IMAD.WIDE.U32 R10, R18, 0x8, R4 ;  /* 0x00000008120a7825 */ /* 0x000fc800078e0004 */
[----:B------:R-:W-:Y:S02]  /*1070*/  FFMA.FTZ R25, R24, R24, R25 ;  /* 0x0000001818197223 */ /* 0x000fe40000010019 */
[----:B------:R-:W2:Y:S01]  /*1080*/  LDG.E.U16 R24, desc[UR6][R10.64] ;  /* 0x000000060a187981 */ /* 0x000ea2000c1e1500 */
[----:B-----5:R-:W-:-:S03]  /*1090*/  SHF.L.U32 R2, R2, 0x10, RZ ;  /* 0x0000001002027819 */ /* 0x020fc600000006ff */
[----:B------:R-:W3:Y:S02]  /*10a0*/  LDG.E.U16 R12, desc[UR6][R10.64+0x2] ;  /* 0x000002060a0c7981 */ /* 0x000ee4000c1e1500 */
[----:B------:R-:W-:Y:S02]  /*10b0*/  FFMA.FTZ R25, R2, R2, R25 ;  /* 0x0000000202197223 */ /* 0x000fe40000010019 */
[----:B------:R-:W4:Y:S04]  /*10c0*/  LDG.E.U16 R13, desc[UR6][R10.64+0x4] ;  /* 0x000004060a0d7981 */ /* 0x000f28000c1e1500 */
[----:B------:R-:W5:Y:S01]  /*10d0*/  LDG.E.U16 R2, desc[UR6][R10.64+0x6] ;  /* 0x000006060a027981 */ /* 0x000f62000c1e1500 */
[----:B--2---:R-:W-:Y:S01]  /*10e0*/  IMAD.U32 R24, R24, 0x10000, RZ ;  /* 0x0001000018187824 */ /* 0x004fe200078e00ff */
[----:B---3--:R-:W-:-:S03]  /*10f0*/  SHF.L.U32 R12, R12, 0x10, RZ ;  /* 0x000000100c0c7819 */ /* 0x008fc600000006ff */
[----:B------:R-:W-:Y:S01]  /*1100*/  FFMA.FTZ R25, R24, R24, R25 ;  /* 0x0000001818197223 */ /* 0x000fe20000010019 */
[----:B----4-:R-:W-:-:S03]  /*1110*/  IMAD.U32 R24, R13, 0x10000, RZ ;  /* 0x000100000d187824 */ /* 0x010fc600078e00ff */
[----:B------:R-:W-:Y:S01]  /*1120*/  FFMA.FTZ R25, R12, R12, R25 ;  /* 0x0000000c0c197223 */ /* 0x000fe20000010019 */
[----:B------:R-:W-:Y:S01]  /*1130*/  IMAD.WIDE.U32 R12, R19, 0x8, R4 ;  /* 0x00000008130c7825 */ /* 0x000fe200078e0004 */
[----:B-----5:R-:W-:-:S03]  /*1140*/  SHF.L.U32 R2, R2, 0x10, RZ ;  /* 0x0000001002027819 */ /* 0x020fc600000006ff */
[----:B------:R-:W-:Y:S02]  /*1150*/  FFMA.FTZ R25, R24, R24, R25 ;  /* 0x0000001818197223 */ /* 0x000fe40000010019 */
[----:B------:R-:W2:Y:S02]  /*1160*/  LDG.E.U16 R24, desc[UR6][R12.64] ;  /* 0x000000060c187981 */ /* 0x000ea4000c1e1500 */
[----:B------:R-:W-:Y:S02]  /*1170*/  FFMA.FTZ R25, R2, R2, R25 ;  /* 0x0000000202197223 */ /* 0x000fe40000010019 */
[----:B------:R-:W3:Y:S04]  /*1180*/  LDG.E.U16 R2, desc[UR6][R12.64+0x2] ;  /* 0x000002060c027981 */ /* 0x000ee8000c1e1500 */
[----:B------:R-:W4:Y:S04]  /*1190*/  LDG.E.U16 R10, desc[UR6][R12.64+0x4] ;  /* 0x000004060c0a7981 */ /* 0x000f28000c1e1500 */
[----:B------:R-:W5:Y:S01]  /*11a0*/  LDG.E.U16 R11, desc[UR6][R12.64+0x6] ;  /* 0x000006060c0b7981 */ /* 0x000f62000c1e1500 */
[----:B------:R-:W-:-:S04]  /*11b0*/  IADD3 R16, PT, PT, R3, R16, R3 ;  /* 0x0000001003107210 */ /* 0x000fc80007ffe003 */
[----:B------:R-:W-:-:S04]  /*11c0*/  IADD3 R16, PT, PT, R3, R16, R3 ;  /* 0x0000001003107210 */ /* 0x000fc80007ffe003 */
[----:B------:R-:W-:Y:S01]  /*11d0*/  ISETP.GE.AND P0, PT, R16, R17, PT ;  /* 0x000000111000720c */ /* 0x000fe20003f06270 */
[C---:B------:R-:W-:Y:S01]  /*11e0*/  IMAD R21, R3.reuse, 0x4, R21 ;  /* 0x0000000403157824 */ /* 0x040fe200078e0215 */
[C---:B------:R-:W-:Y:S01]  /*11f0*/  LEA R18, R3.reuse, R18, 0x2 ;  /* 0x0000001203127211 */ /* 0x040fe200078e10ff */
[----:B------:R-:W-:Y:S02]  /*1200*/  IMAD R19, R3, 0x4, R19 ;  /* 0x0000000403137824 */ /* 0x000fe400078e0213 */
        /* <DEDUP_REMOVED lines=9> */
.L_x_1004:
[----:B------:R-:W-:Y:S05]  /*12a0*/  BSYNC.RECONVERGENT B1 ;  /* 0x0000000000017941 */ /* 0x000fea0003800200 */
.L_x_1003:
        /* <DEDUP_REMOVED lines=34> */
[----:B------:R-:W-:Y:S02]  /*14d0*/  IADD3 R8, P0, PT, R6, R8, RZ ;  /* 0x0000000806087210 */ /* 0x000fe40007f1e0ff */
[----:B------:R-:W-:-:S03]  /*14e0*/  LOP3.LUT R11, R11, 0x3, RZ, 0xc0, !PT ;  /* 0x000000030b0b7812 */ /* 0x000fc600078ec0ff */
[----:B------:R-:W-:Y:S01]  /*14f0*/  IMAD.X R9, R7, 0x1, R9, P0 ;  /* 0x0000000107097824 */ /* 0x000fe200000e0609 */
[----:B------:R-:W-:-:S07]  /*1500*/  IADD3 R11, PT, PT, -R11, RZ, RZ ;  /* 0x000000ff0b0b7210 */ /* 0x000fce0007ffe1ff */
.L_x_1011:
        /* <DEDUP_REMOVED lines=8> */
.L_x_1010:
[----:B------:R-:W-:Y:S05]  /*1590*/  BSYNC.RECONVERGENT B1 ;  /* 0x0000000000017941 */ /* 0x000fea0003800200 */
.L_x_1009:
[----:B------:R-:W-:Y:S05]  /*15a0*/  @!P1 BRA `(.L_x_999) ;  /* 0x00000000005c9947 */ /* 0x000fea0003800000 */
[----:B------:R-:W-:-:S07]  /*15b0*/  SHF.L.U32 R11, R3, 0x1, RZ ;  /* 0x00000001030b7819 */ /* 0x000fce00000006ff */
.L_x_1012:
        /* <DEDUP_REMOVED lines=22> */
.L_x_999:
[----:B------:R-:W-:Y:S05]  /*1720*/  BSYNC.RECONVERGENT B0 ;  /* 0x0000000000007941 */ /* 0x000fea0003800200 */
.L_x_991:
        /* <DEDUP_REMOVED lines=71> */
.L_x_1014:
        /* <DEDUP_REMOVED lines=104> */
.L_x_1016:
[----:B------:R-:W-:Y:S01]  /*2220*/  I2FP.F32.S32 R4, R0 ;  /* 0x0000000000047245 */ /* 0x000fe20000201400 */
[----:B------:R-:W0:Y:S05]  /*2230*/  LDCU UR4, c[0x0][0x3c0] ;  /* 0x00007800ff0477ac */ /* 0x000e2a0008000800 */
[----:B------:R-:W0:Y:S02]  /*2240*/  MUFU.RCP R4, R4 ;  /* 0x0000000400047308 */ /* 0x000e240000001000 */
[----:B0-----:R-:W-:-:S06]  /*2250*/  FFMA.FTZ R21, R4, R21, UR4 ;  /* 0x0000000404157e23 */ /* 0x001fcc0008010015 */
[----:B------:R-:W0:Y:S02]  /*2260*/  MUFU.RSQ R21, R21 ;  /* 0x0000001500157308 */ /* 0x000e240000001400 */
[----:B0-----:R2:W-:Y:S02]  /*2270*/  STS [R2], R21 ;  /* 0x0000001502007388 */ /* 0x0015e40000000800 */
.L_x_1015:
[----:B------:R-:W-:Y:S05]  /*2280*/  BSYNC.RECONVERGENT B0 ;  /* 0x0000000000007941 */ /* 0x000fea0003800200 */
.L_x_1013:
        /* <DEDUP_REMOVED lines=22> */
[----:B0-----:R-:W-:Y:S01]  /*23f0*/  MOV R4, RZ ;  /* 0x000000ff00047202 */ /* 0x001fe20000000f00 */
[----:B--2---:R-:W-:-:S04]  /*2400*/  IMAD.MOV R8, RZ, RZ, -R5 ;  /* 0x000000ffff087224 */ /* 0x004fc800078e0a05 */
        /* <DEDUP_REMOVED lines=24> */
.L_x_1019:
[----:B------:R-:W-:-:S04]  /*2590*/  IADD3 R12, P1, PT, R8, R22, RZ ;  /* 0x00000016080c7210 */ /* 0x000fc80007f3e0ff */
[----:B------:R-:W-:-:S06]  /*25a0*/  IADD3.X R13, PT, PT, R9, R23, RZ, P1, !PT ;  /* 0x00000017090d7210 */ /* 0x000fcc0000ffe4ff */
[----:B------:R-:W2:Y:S01]  /*25b0*/  LDG.E.64 R12, desc[UR6][R12.64] ;  /* 0x000000060c0c7981 */ /* 0x000ea2000c1e1b00 */
[----:B-1----:R-:W-:-:S04]  /*25c0*/  IADD3 R10, P1, PT, R8, UR8, RZ ;  /* 0x00000008080a7c10 */ /* 0x002fc8000ff3e0ff */
[----:B------:R-:W-:-:S06]  /*25d0*/  IADD3.X R11, PT, PT, R9, UR9, RZ, P1, !PT ;  /* 0x00000009090b7c10 */ /* 0x000fcc0008ffe4ff */
[----:B------:R-:W3:Y:S01]  /*25e0*/  LDG.E.64.CONSTANT R10, desc[UR6][R10.64] ;  /* 0x000000060a0a7981 */ /* 0x000ee2000c1e9b00 */
[----:B------:R-:W-:Y:S01]  /*25f0*/  VIADD R2, R2, 0x1 ;  /* 0x0000000102027836 */ /* 0x000fe20000000000 */
[C---:B--2---:R-:W-:Y:S01]  /*2600*/  SHF.L.U32 R15, R12.reuse, 0x10, RZ ;  /* 0x000000100c0f7819 */ /* 0x044fe200000006ff */
[----:B------:R-:W-:Y:S01]  /*2610*/  IMAD.U32 R17, R13, 0x10000, RZ ;  /* 0x000100000d117824 */ /* 0x000fe200078e00ff */
[----:B------:R-:W-:-:S03]  /*2620*/  PRMT R14, R12, 0x7632, R14 ;  /* 0x000076320c0e7816 */ /* 0x000fc6000000000e */
[C---:B0-----:R-:W-:Y:S01]  /*2630*/  FMUL.FTZ R6, R0.reuse, R15 ;  /* 0x0000000f00067220 */ /* 0x041fe20000410000 */
[----:B------:R-:W-:Y:S01]  /*2640*/  PRMT R15, R13, 0x7632, R15 ;  /* 0x000076320d0f7816 */ /* 0x000fe2000000000f */
[----:B------:R-:W-:Y:S01]  /*2650*/  FMUL.FTZ R17, R0, R17 ;  /* 0x0000001100117220 */ /* 0x000fe20000410000 */
[----:B------:R-:W-:Y:S02]  /*2660*/  SHF.L.U32 R13, R14, 0x10, RZ ;  /* 0x000000100e0d7819 */ /* 0x000fe400000006ff */
[----:B------:R-:W-:Y:S01]  /*2670*/  SHF.L.U32 R15, R15, 0x10, RZ ;  /* 0x000000100f0f7819 */ /* 0x000fe200000006ff */
[----:B------:R-:W0:Y:S01]  /*2680*/  F2F.BF16.F32 R6, R6 ;  /* 0x0000000600067304 */ /* 0x000e220000202000 */
[----:B---3--:R-:W-:Y:S01]  /*2690*/  PRMT R12, R10, 0x7632, R12 ;  /* 0x000076320a0c7816 */ /* 0x008fe2000000000c */
[C---:B------:R-:W-:Y:S01]  /*26a0*/  FMUL.FTZ R14, R0.reuse, R13 ;  /* 0x0000000d000e7220 */ /* 0x040fe20000410000 */
[C---:B------:R-:W-:Y:S01]  /*26b0*/  PRMT R13, R11.reuse, 0x7632, R13 ;  /* 0x000076320b0d7816 */ /* 0x040fe2000000000d */
[----:B------:R-:W-:Y:S01]  /*26c0*/  FMUL.FTZ R16, R0, R15 ;  /* 0x0000000f00107220 */ /* 0x000fe20000410000 */
[----:B------:R-:W-:Y:S01]  /*26d0*/  IMAD.U32 R15, R10, 0x10000, RZ ;  /* 0x000100000a0f7824 */ /* 0x000fe200078e00ff */
[----:B------:R-:W-:-:S02]  /*26e0*/  SHF.L.U32 R10, R11, 0x10, RZ ;  /* 0x000000100b0a7819 */ /* 0x000fc400000006ff */
[----:B------:R-:W1:Y:S01]  /*26f0*/  F2F.BF16.F32 R17, R17 ;  /* 0x0000001100117304 */ /* 0x000e620000202000 */
[----:B------:R-:W-:Y:S01]  /*2700*/  SHF.L.U32 R11, R12, 0x10, RZ ;  /* 0x000000100c0b7819 */ /* 0x000fe200000006ff */
[----:B------:R-:W-:Y:S01]  /*2710*/  IMAD.U32 R13, R13, 0x10000, RZ ;  /* 0x000100000d0d7824 */ /* 0x000fe200078e00ff */
[----:B0-----:R-:W-:-:S05]  /*2720*/  SHF.L.U32 R6, R6, 0x10, RZ ;  /* 0x0000001006067819 */ /* 0x001fca00000006ff */
        /* <DEDUP_REMOVED lines=9> */
[----:B------:R-:W-:Y:S02]  /*27c0*/  F2FP.BF16.F32.PACK_AB R16, R11, R6 ;  /* 0x000000060b10723e */ /* 0x000fe400000010ff */
[----:B------:R-:W-:Y:S01]  /*27d0*/  IADD3.X R11, PT, PT, R5, R9, RZ, P1, !PT ;  /* 0x00000009050b7210 */ /* 0x000fe20000ffe4ff */
[----:B------:R-:W-:Y:S01]  /*27e0*/  FMUL.FTZ R12, R12, R13 ;  /* 0x0000000d0c0c7220 */ /* 0x000fe20000410000 */
[----:B------:R-:W-:Y:S01]  /*27f0*/  ISETP.NE.AND P1, PT, R2, RZ, PT ;  /* 0x000000ff0200720c */ /* 0x000fe20003f25270 */
[----:B------:R-:W-:-:S03]  /*2800*/  IMAD.WIDE.U32 R8, R3, 0x8, R8 ;  /* 0x0000000803087825 */ /* 0x000fc600078e0008 */
[----:B------:R-:W-:-:S05]  /*2810*/  F2FP.BF16.F32.PACK_AB R17, R12, R17 ;  /* 0x000000110c11723e */ /* 0x000fca00000010ff */
[----:B------:R1:W-:Y:S04]  /*2820*/  STG.E.64 desc[UR6][R10.64], R16 ;  /* 0x000000100a007986 */ /* 0x0003e8000c101b06 */
[----:B------:R-:W-:Y:S05]  /*2830*/  @P1 BRA `(.L_x_1019) ;  /* 0xfffffffc00541947 */ /* 0x000fea000383ffff */
.L_x_1018:
[----:B------:R-:W-:Y:S05]  /*2840*/  BSYNC.RECONVERGENT B0 ;  /* 0x0000000000007941 */ /* 0x000fea0003800200 */
.L_x_1017:
[----:B------:R-:W-:Y:S05]  /*2850*/  @!P0 EXIT ;  /* 0x000000000000894d */ /* 0x000fea0003800000 */
[----:B------:R-:W2:Y:S01]  /*2860*/  LDC.64 R8, c[0x0][0x3b8] ;  /* 0x0000ee00ff087b82 */ /* 0x000ea20000000a00 */
[C---:B-1----:R-:W-:Y:S01]  /*2870*/  LEA R11, R3.reuse, R20, 0x1 ;  /* 0x00000014030b7211 */ /* 0x042fe200078e08ff */
[----:B------:R-:W-:Y:S01]  /*2880*/  IMAD R13, R3, 0x3, R20 ;  /* 0x00000003030d7824 */ /* 0x000fe200078e0214 */
[----:B------:R-:W-:-:S07]  /*2890*/  IADD3 R15, PT, PT, R20, R3, RZ ;  /* 0x00000003140f7210 */ /* 0x000fce0007ffe0ff */
.L_x_1020:
        /* <DEDUP_REMOVED lines=152> */
.L_x_1021:
        /* <DEDUP_REMOVED lines=14> */
.L_x_1417:


//--------------------- .text._ZN4vllm15rms_norm_kernelIN3c108BFloat16ELi8ELi2EEEvPT_PKS3_lllllS6_fii --------------------------
	.section	.text._ZN4vllm15rms_norm_kernelIN3c108BFloat16ELi8ELi2EEEvPT_PKS3_lllllS6_fii,"ax",@progbits
	.align	128
        .global         _ZN4vllm15rms_norm_kernelIN3c108BFloat16ELi8ELi2EEEvPT_PKS3_lllllS6_fii
        .type           _ZN4vllm15rms_norm_kernelIN3c108BFloat16ELi8ELi2EEEvPT_PKS3_lllllS6_fii,@function
        .size           _ZN4vllm15rms_norm_kernelIN3c108BFloat16ELi8ELi2EEEvPT_PKS3_lllllS6_fii,(.L_x_1418 - _ZN4vllm15rms_norm_kernelIN3c108BFloat16ELi8ELi2EEEvPT_PKS3_lllllS6_fii)
        .other          _ZN4vllm15rms_norm_kernelIN3c108BFloat16ELi8ELi2EEEvPT_PKS3_lllllS6_fii,@"STO_CUDA_ENTRY STV_DEFAULT"
_ZN4vllm15rms_norm_kernelIN3c108BFloat16ELi8ELi2EEEvPT_PKS3_lllllS6_fii:
.text._ZN4vllm15rms_norm_kernelIN3c108BFloat16ELi8ELi2EEEvPT_PKS3_lllllS6_fii:
[----:B------:R-:W-:Y:S08]  /*0000*/  LDC R1, c[0x0][0x37c] ;  /* 0x0000df00ff017b82 */ /* 0x000ff00000000800 */
[----:B------:R-:W0:Y:S01]  /*0010*/  S2UR UR8, SR_CTAID.X ;  /* 0x00000000000879c3 */ /* 0x000e220000002500 */
[----:B------:R-:W0:Y:S01]  /*0020*/  LDCU.64 UR6, c[0x0][0x390] ;  /* 0x00007200ff0677ac */ /* 0x000e220008000a00 */
[----:B------:R-:W1:Y:S01]  /*0030*/  S2R R3, SR_TID.X ;  /* 0x0000000000037919 */ /* 0x000e620000002100 */
[----:B------:R-:W-:Y:S01]  /*0040*/  BSSY.RECONVERGENT B0, `(.L_x_1022) ;  /* 0x00001da000007945 */ /* 0x000fe20003800200 */
[----:B------:R-:W2:Y:S04]  /*0050*/  LDCU UR9, c[0x0][0x3c8] ;  /* 0x00007900ff0977ac */ /* 0x000ea80008000800 */
[----:B------:R-:W3:Y:S01]  /*0060*/  LDC.64 R4, c[0x0][0x388] ;  /* 0x0000e200ff047b82 */ /* 0x000ee20000000a00 */
[----:B------:R-:W4:Y:S07]  /*0070*/  LDCU.64 UR10, c[0x0][0x358] ;  /* 0x00006b00ff0a77ac */ /* 0x000f2e0008000a00 */
[----:B------:R-:W1:Y:S01]  /*0080*/  LDC R0, c[0x0][0x360] ;  /* 0x0000d800ff007b82 */ /* 0x000e620000000800 */
[----:B--2---:R-:W-:-:S02]  /*0090*/  ULOP3.LUT UP0, URZ, UR9, 0x7, URZ, 0xc0, !UPT ;  /* 0x0000000709ff7892 */ /* 0x004fc4000f80c0ff */
[----:B0-----:R-:W-:-:S04]  /*00a0*/  UIMAD.WIDE.U32 UR4, UR8, UR6, URZ ;  /* 0x00000006080472a5 */ /* 0x001fc8000f8e00ff */
[----:B------:R-:W-:Y:S02]  /*00b0*/  USHF.L.U32 UR6, UR4, 0x1, URZ ;  /* 0x0000000104067899 */ /* 0x000fe400080006ff */
[----:B------:R-:W-:-:S04]  /*00c0*/  UIMAD UR5, UR8, UR7, UR5 ;  /* 0x00000007080572a4 */ /* 0x000fc8000f8e0205 */
[----:B---3--:R-:W-:Y:S01]  /*00d0*/  IADD3 R20, P1, PT, R4, UR6, RZ ;  /* 0x0000000604147c10 */ /* 0x008fe2000ff3e0ff */
[----:B------:R-:W-:Y:S01]  /*00e0*/  USHF.L.U64.HI UR5, UR4, 0x1, UR5 ;  /* 0x0000000104057899 */ /* 0x000fe20008010205 */
[----:B------:R-:W-:Y:S02]  /*00f0*/  MOV R6, UR6 ;  /* 0x0000000600067c02 */ /* 0x000fe40008000f00 */
[----:B------:R-:W-:-:S03]  /*0100*/  LOP3.LUT P0, RZ, R20, 0xf, RZ, 0xc0, !PT ;  /* 0x0000000f14ff7812 */ /* 0x000fc6000780c0ff */
[----:B------:R-:W-:Y:S01]  /*0110*/  IMAD.U32 R7, RZ, RZ, UR5 ;  /* 0x00000005ff077e24 */ /* 0x000fe2000f8e00ff */
[----:B------:R-:W-:Y:S02]  /*0120*/  PLOP3.LUT P0, PT, P0, PT, UP0, 0xea, 0xae ;  /* 0x0000000000ae781c */ /* 0x000fe4000070fd0a */
[----:B------:R-:W-:-:S11]  /*0130*/  IADD3.X R21, PT, PT, R5, UR5, RZ, P1, !PT ;  /* 0x0000000505157c10 */ /* 0x000fd60008ffe4ff */
[----:B-1--4-:R-:W-:Y:S05]  /*0140*/  @P0 BRA `(.L_x_1023) ;  /* 0x0000000800b00947 */ /* 0x012fea0003800000 */
[----:B------:R-:W-:Y:S01]  /*0150*/  USHF.R.S32.HI UR4, URZ, 0x3, UR9 ;  /* 0x00000003ff047899 */ /* 0x000fe20008011409 */
[----:B------:R-:W-:-:S05]  /*0160*/  HFMA2 R2, -RZ, RZ, 0, 0 ;  /* 0x00000000ff027431 */ /* 0x000fca00000001ff */
[----:B------:R-:W-:-:S13]  /*0170*/  ISETP.GE.AND P0, PT, R3, UR4, PT ;  /* 0x0000000403007c0c */ /* 0x000fda000bf06270 */
[----:B------:R-:W-:Y:S05]  /*0180*/  @P0 BRA `(.L_x_1024) ;  /* 0x0000001c00140947 */ /* 0x000fea0003800000 */
[----:B------:R-:W0:Y:S01]  /*0190*/  I2F.U32.RP R12, R0 ;  /* 0x00000000000c7306 */ /* 0x000e220000209000 */
        /* <DEDUP_REMOVED lines=38> */
.L_x_1027:
[----:B------:R0:W2:Y:S01]  /*0400*/  LDG.E.128 R4, desc[UR10][R8.64] ;  /* 0x0000000a08047981 */ /* 0x0000a2000c1e1d00 */
[----:B------:R-:W-:Y:S01]  /*0410*/  VIADD R10, R10, 0x1 ;  /* 0x000000010a0a7836 */ /* 0x000fe20000000000 */
[----:B------:R-:W-:-:S04]  /*0420*/  IADD3 R23, PT, PT, R0, R23, RZ ;  /* 0x0000001700177210 */ /* 0x000fc80007ffe0ff */
[----:B------:R-:W-:Y:S01]  /*0430*/  ISETP.NE.AND P0, PT, R10, RZ, PT ;  /* 0x000000ff0a00720c */ /* 0x000fe20003f05270 */
[----:B0-----:R-:W-:Y:S01]  /*0440*/  IMAD.WIDE.U32 R8, R0, 0x10, R8 ;  /* 0x0000001000087825 */ /* 0x001fe200078e0008 */
[----:B--2---:R-:W-:-:S03]  /*0450*/  PRMT R11, R4, 0x7632, R11 ;  /* 0x00007632040b7816 */ /* 0x004fc6000000000b */
[----:B------:R-:W-:Y:S02]  /*0460*/  IMAD.U32 R13, R4, 0x10000, RZ ;  /* 0x00010000040d7824 */ /* 0x000fe400078e00ff */
[----:B------:R-:W-:Y:S01]  /*0470*/  IMAD.U32 R12, R5, 0x10000, RZ ;  /* 0x00010000050c7824 */ /* 0x000fe200078e00ff */
[----:B------:R-:W-:Y:S01]  /*0480*/  SHF.L.U32 R4, R11, 0x10, RZ ;  /* 0x000000100b047819 */ /* 0x000fe200000006ff */
[--C-:B------:R-:W-:Y:S01]  /*0490*/  FFMA.FTZ R13, R13, R13, R2.reuse ;  /* 0x0000000d0d0d7223 */ /* 0x100fe20000010002 */
[----:B------:R-:W-:-:S03]  /*04a0*/  PRMT R2, R5, 0x7632, R2 ;  /* 0x0000763205027816 */ /* 0x000fc60000000002 */
        /* <DEDUP_REMOVED lines=15> */
.L_x_1026:
[----:B------:R-:W-:Y:S05]  /*05a0*/  BSYNC.RECONVERGENT B1 ;  /* 0x0000000000017941 */ /* 0x000fea0003800200 */
.L_x_1025:
[----:B------:R-:W-:Y:S05]  /*05b0*/  @!P1 BRA `(.L_x_1024) ;  /* 0x0000001800089947 */ /* 0x000fea0003800000 */
[----:B------:R-:W-:Y:S01]  /*05c0*/  BSSY.RECONVERGENT B1, `(.L_x_1028) ;  /* 0x0000063000017945 */ /* 0x000fe20003800200 */
[C-C-:B------:R-:W-:Y:S01]  /*05d0*/  IMAD R25, R0.reuse, 0x2, R23.reuse ;  /* 0x0000000200197824 */ /* 0x140fe200078e0217 */
[----:B------:R-:W-:Y:S01]  /*05e0*/  IADD3 R29, PT, PT, R23, R0, RZ ;  /* 0x00000000171d7210 */ /* 0x000fe20007ffe0ff */
[----:B------:R-:W-:-:S07]  /*05f0*/  IMAD R27, R0, 0x3, R23 ;  /* 0x00000003001b7824 */ /* 0x000fce00078e0217 */
.L_x_1029:
        /* <DEDUP_REMOVED lines=10> */
[C---:B------:R-:W-:Y:S01]  /*06a0*/  LEA R25, R0.reuse, R25, 0x2 ;  /* 0x0000001900197211 */ /* 0x040fe200078e10ff */
[C---:B------:R-:W-:Y:S01]  /*06b0*/  IMAD R27, R0.reuse, 0x4, R27 ;  /* 0x00000004001b7824 */ /* 0x040fe200078e021b */
[----:B------:R-:W-:-:S04]  /*06c0*/  IADD3 R23, PT, PT, R0, R23, R0 ;  /* 0x0000001700177210 */ /* 0x000fc80007ffe000 */
[----:B------:R-:W-:Y:S01]  /*06d0*/  ISETP.GE.AND P0, PT, R23, UR4, PT ;  /* 0x0000000417007c0c */ /* 0x000fe2000bf06270 */
[----:B--2---:R-:W-:-:S04]  /*06e0*/  IMAD.U32 R22, R4, 0x10000, RZ ;  /* 0x0001000004167824 */ /* 0x004fc800078e00ff */
[--C-:B------:R-:W-:Y:S01]  /*06f0*/  FFMA.FTZ R22, R22, R22, R2.reuse ;  /* 0x0000001616167223 */ /* 0x100fe20000010002 */
[----:B------:R-:W-:-:S04]  /*0700*/  PRMT R2, R4, 0x7632, R2 ;  /* 0x0000763204027816 */ /* 0x000fc80000000002 */
[----:B------:R-:W-:-:S05]  /*0710*/  SHF.L.U32 R2, R2, 0x10, RZ ;  /* 0x0000001002027819 */ /* 0x000fca00000006ff */
[----:B------:R-:W-:Y:S01]  /*0720*/  FFMA.FTZ R22, R2, R2, R22 ;  /* 0x0000000202167223 */ /* 0x000fe20000010016 */
[C---:B------:R-:W-:Y:S01]  /*0730*/  IMAD.U32 R2, R5.reuse, 0x10000, RZ ;  /* 0x0001000005027824 */ /* 0x040fe200078e00ff */
[----:B------:R-:W-:-:S03]  /*0740*/  PRMT R5, R5, 0x7632, R5 ;  /* 0x0000763205057816 */ /* 0x000fc60000000005 */
[----:B------:R-:W-:Y:S01]  /*0750*/  FFMA.FTZ R22, R2, R2, R22 ;  /* 0x0000000202167223 */ /* 0x000fe20000010016 */
[----:B------:R-:W-:Y:S02]  /*0760*/  SHF.L.U32 R5, R5, 0x10, RZ ;  /* 0x0000001005057819 */ /* 0x000fe400000006ff */
[----:B---3--:R-:W-:-:S03]  /*0770*/  PRMT R2, R8, 0x7632, R2 ;  /* 0x0000763208027816 */ /* 0x008fc60000000002 */
        /* <DEDUP_REMOVED lines=10> */
[----:B------:R-:W-:-:S04]  /*0820*/  IMAD.U32 R5, R8, 0x10000, RZ ;  /* 0x0001000008057824 */ /* 0x000fc800078e00ff */
[----:B------:R-:W-:Y:S01]  /*0830*/  FFMA.FTZ R22, R7, R7, R22 ;  /* 0x0000000707167223 */ /* 0x000fe20000010016 */
[----:B------:R-:W-:Y:S02]  /*0840*/  SHF.L.U32 R7, R2, 0x10, RZ ;  /* 0x0000001002077819 */ /* 0x000fe400000006ff */
[----:B------:R-:W-:Y:S01]  /*0850*/  PRMT R2, R9, 0x7632, R2 ;  /* 0x0000763209027816 */ /* 0x000fe20000000002 */
[----:B------:R-:W-:Y:S01]  /*0860*/  FFMA.FTZ R22, R5, R5, R22 ;  /* 0x0000000505167223 */ /* 0x000fe20000010016 */
[----:B------:R-:W-:Y:S02]  /*0870*/  IMAD.U32 R9, R9, 0x10000, RZ ;  /* 0x0001000009097824 */ /* 0x000fe400078e00ff */
[----:B------:R-:W-:Y:S01]  /*0880*/  SHF.L.U32 R5, R2, 0x10, RZ ;  /* 0x0000001002057819 */ /* 0x000fe200000006ff */
[----:B------:R-:W-:Y:S01]  /*0890*/  FFMA.FTZ R22, R7, R7, R22 ;  /* 0x0000000707167223 */ /* 0x000fe20000010016 */
[C---:B------:R-:W-:Y:S01]  /*08a0*/  PRMT R2, R10.reuse, 0x7632, R2 ;  /* 0x000076320a027816 */ /* 0x040fe20000000002 */
[----:B------:R-:W-:-:S02]  /*08b0*/  IMAD.U32 R7, R10, 0x10000, RZ ;  /* 0x000100000a077824 */ /* 0x000fc400078e00ff */
[----:B------:R-:W-:-:S04]  /*08c0*/  FFMA.FTZ R22, R9, R9, R22 ;  /* 0x0000000909167223 */ /* 0x000fc80000010016 */
[----:B------:R-:W-:Y:S01]  /*08d0*/  FFMA.FTZ R22, R5, R5, R22 ;  /* 0x0000000505167223 */ /* 0x000fe20000010016 */
[----:B------:R-:W-:Y:S02]  /*08e0*/  SHF.L.U32 R5, R2, 0x10, RZ ;  /* 0x0000001002057819 */ /* 0x000fe400000006ff */
[----:B------:R-:W-:Y:S01]  /*08f0*/  PRMT R2, R11, 0x7632, R2 ;  /* 0x000076320b027816 */ /* 0x000fe20000000002 */
[----:B------:R-:W-:Y:S01]  /*0900*/  FFMA.FTZ R22, R7, R7, R22 ;  /* 0x0000000707167223 */ /* 0x000fe20000010016 */
[----:B------:R-:W-:Y:S02]  /*0910*/  IMAD.U32 R11, R11, 0x10000, RZ ;  /* 0x000100000b0b7824 */ /* 0x000fe400078e00ff */
[----:B----4-:R-:W-:Y:S02]  /*0920*/  IMAD.U32 R7, R12, 0x10000, RZ ;  /* 0x000100000c077824 */ /* 0x010fe400078e00ff */
        /* <DEDUP_REMOVED lines=19> */
[----:B-----5:R-:W-:Y:S02]  /*0a60*/  IMAD.U32 R7, R16, 0x10000, RZ ;  /* 0x0001000010077824 */ /* 0x020fe400078e00ff */
        /* <DEDUP_REMOVED lines=25> */
.L_x_1028:
[----:B------:R-:W-:Y:S05]  /*0c00*/  BRA `(.L_x_1024) ;  /* 0x0000001000747947 */ /* 0x000fea0003800000 */
.L_x_1023:
[----:B------:R-:W-:Y:S01]  /*0c10*/  IADD3 R2, PT, PT, -R20, RZ, RZ ;  /* 0x000000ff14027210 */ /* 0x000fe20007ffe1ff */
[----:B------:R-:W-:Y:S03]  /*0c20*/  BSSY.RECONVERGENT B1, `(.L_x_1030) ;  /* 0x000001a000017945 */ /* 0x000fe60003800200 */
[----:B------:R-:W-:-:S04]  /*0c30*/  SHF.R.U32.HI R2, RZ, 0x1, R2 ;  /* 0x00000001ff027819 */ /* 0x000fc80000011602 */
[----:B------:R-:W-:-:S04]  /*0c40*/  LOP3.LUT R2, R2, 0x7, RZ, 0xc0, !PT ;  /* 0x0000000702027812 */ /* 0x000fc800078ec0ff */
[----:B------:R-:W-:Y:S01]  /*0c50*/  VIMNMX R15, PT, PT, R2, UR9, PT ;  /* 0x00000009020f7c48 */ /* 0x000fe2000bfe0100 */
[----:B------:R-:W-:-:S03]  /*0c60*/  IMAD.MOV.U32 R2, RZ, RZ, RZ ;  /* 0x000000ffff027224 */ /* 0x000fc600078e00ff */
[----:B------:R-:W-:Y:S02]  /*0c70*/  IADD3 R12, PT, PT, -R15, UR9, RZ ;  /* 0x000000090f0c7c10 */ /* 0x000fe4000fffe1ff */
[----:B------:R-:W-:Y:S02]  /*0c80*/  ISETP.GE.AND P0, PT, R3, R15, PT ;  /* 0x0000000f0300720c */ /* 0x000fe40003f06270 */
[----:B------:R-:W-:-:S04]  /*0c90*/  SHF.R.S32.HI R9, RZ, 0x1f, R12 ;  /* 0x0000001fff097819 */ /* 0x000fc8000001140c */
[----:B------:R-:W-:-:S04]  /*0ca0*/  LEA.HI R9, R9, R12, RZ, 0x3 ;  /* 0x0000000c09097211 */ /* 0x000fc800078f18ff */
[----:B------:R-:W-:-:S04]  /*0cb0*/  SHF.R.S32.HI R14, RZ, 0x3, R9 ;  /* 0x00000003ff0e7819 */ /* 0x000fc80000011409 */
[----:B------:R-:W-:Y:S01]  /*0cc0*/  ISETP.GE.AND P1, PT, R3, R14, PT ;  /* 0x0000000e0300720c */ /* 0x000fe20003f26270 */
[----:B------:R-:W-:-:S12]  /*0cd0*/  @P0 BRA `(.L_x_1031) ;  /* 0x0000000000380947 */ /* 0x000fd80003800000 */
[----:B------:R-:W-:Y:S01]  /*0ce0*/  IMAD.WIDE.U32 R8, R3, 0x2, R6 ;  /* 0x0000000203087825 */ /* 0x000fe200078e0006 */
[----:B------:R-:W-:-:S03]  /*0cf0*/  MOV R2, RZ ;  /* 0x000000ff00027202 */ /* 0x000fc60000000f00 */
[----:B------:R-:W-:Y:S01]  /*0d00*/  IMAD.MOV.U32 R13, RZ, RZ, R3 ;  /* 0x000000ffff0d7224 */ /* 0x000fe200078e0003 */
[----:B------:R-:W-:-:S04]  /*0d10*/  IADD3 R8, P0, PT, R8, R4, RZ ;  /* 0x0000000408087210 */ /* 0x000fc80007f1e0ff */
[----:B------:R-:W-:-:S09]  /*0d20*/  IADD3.X R9, PT, PT, R9, R5, RZ, P0, !PT ;  /* 0x0000000509097210 */ /* 0x000fd200007fe4ff */
.L_x_1032:
[----:B------:R-:W-:Y:S01]  /*0d30*/  IMAD.MOV.U32 R10, RZ, RZ, R8 ;  /* 0x000000ffff0a7224 */ /* 0x000fe200078e0008 */
[----:B------:R-:W-:-:S05]  /*0d40*/  MOV R11, R9 ;  /* 0x00000009000b7202 */ /* 0x000fca0000000f00 */
[----:B------:R-:W2:Y:S01]  /*0d50*/  LDG.E.U16 R16, desc[UR10][R10.64] ;  /* 0x0000000a0a107981 */ /* 0x000ea2000c1e1500 */
[C---:B------:R-:W-:Y:S02]  /*0d60*/  IMAD.IADD R13, R0.reuse, 0x1, R13 ;  /* 0x00000001000d7824 */ /* 0x040fe400078e020d */
[----:B------:R-:W-:-:S03]  /*0d70*/  IMAD.WIDE.U32 R8, R0, 0x2, R10 ;  /* 0x0000000200087825 */ /* 0x000fc600078e000a */
[----:B------:R-:W-:Y:S02]  /*0d80*/  ISETP.GE.AND P0, PT, R13, R15, PT ;  /* 0x0000000f0d00720c */ /* 0x000fe40003f06270 */
[----:B--2---:R-:W-:-:S05]  /*0d90*/  SHF.L.U32 R17, R16, 0x10, RZ ;  /* 0x0000001010117819 */ /* 0x004fca00000006ff */
[----:B------:R-:W-:-:S06]  /*0da0*/  FFMA.FTZ R2, R17, R17, R2 ;  /* 0x0000001111027223 */ /* 0x000fcc0000010002 */
[----:B------:R-:W-:Y:S05]  /*0db0*/  @!P0 BRA `(.L_x_1032) ;  /* 0xfffffffc00dc8947 */ /* 0x000fea000383ffff */
.L_x_1031:
[----:B------:R-:W-:Y:S05]  /*0dc0*/  BSYNC.RECONVERGENT B1 ;  /* 0x0000000000017941 */ /* 0x000fea0003800200 */
.L_x_1030:
[----:B------:R-:W-:Y:S01]  /*0dd0*/  BSSY.RECONVERGENT B1, `(.L_x_1033) ;  /* 0x00000b9000017945 */ /* 0x000fe20003800200 */
[----:B------:R-:W-:-:S03]  /*0de0*/  IMAD.WIDE R8, R15, 0x2, R20 ;  /* 0x000000020f087825 */ /* 0x000fc600078e0214 */
[----:B------:R-:W-:Y:S05]  /*0df0*/  @P1 BRA `(.L_x_1034) ;  /* 0x0000000800d81947 */ /* 0x000fea0003800000 */
[----:B------:R-:W0:Y:S01]  /*0e00*/  I2F.U32.RP R18, R0 ;  /* 0x0000000000127306 */ /* 0x000e220000209000 */
        /* <DEDUP_REMOVED lines=30> */
[----:B------:R-:W-:-:S03]  /*0ff0*/  MOV R13, R3 ;  /* 0x00000003000d7202 */ /* 0x000fc60000000f00 */
[----:B------:R-:W-:-:S03]  /*1000*/  IMAD.WIDE R10, R15, 0x2, R10 ;  /* 0x000000020f0a7825 */ /* 0x000fc600078e020a */
[----:B------:R-:W-:Y:S01]  /*1010*/  IADD3 R17, P1, PT, R10, R4, RZ ;  /* 0x000000040a117210 */ /* 0x000fe20007f3e0ff */
[----:B------:R-:W-:-:S03]  /*1020*/  VIADD R10, R16, 0x1 ;  /* 0x00000001100a7836 */ /* 0x000fc60000000000 */
[----:B------:R-:W-:Y:S02]  /*1030*/  IADD3 R17, P2, PT, R17, 0x8, RZ ;  /* 0x0000000811117810 */ /* 0x000fe40007f5e0ff */
[----:B------:R-:W-:Y:S02]  /*1040*/  LOP3.LUT R10, R10, 0x3, RZ, 0xc0, !PT ;  /* 0x000000030a0a7812 */ /* 0x000fe400078ec0ff */
[----:B------:R-:W-:-:S03]  /*1050*/  IADD3.X R11, PT, PT, RZ, R11, R5, P2, P1 ;  /* 0x0000000bff0b7210 */ /* 0x000fc600017e2405 */
[----:B------:R-:W-:-:S07]  /*1060*/  IMAD.MOV R16, RZ, RZ, -R10 ;  /* 0x000000ffff107224 */ /* 0x000fce00078e0a0a */
.L_x_1037:
[----:B------:R-:W-:-:S05]  /*1070*/  MOV R10, R17 ;  /* 0x00000011000a7202 */ /* 0x000fca0000000f00 */
[----:B------:R-:W2:Y:S04]  /*1080*/  LDG.E.U16 R19, desc[UR10][R10.64+-0x8] ;  /* 0xfffff80a0a137981 */ /* 0x000ea8000c1e1500 */
[----:B------:R-:W3:Y:S04]  /*1090*/  LDG.E.U16 R22, desc[UR10][R10.64+-0x6] ;  /* 0xfffffa0a0a167981 */ /* 0x000ee8000c1e1500 */
[----:B------:R-:W4:Y:S04]  /*10a0*/  LDG.E.U16 R17, desc[UR10][R10.64+-0x4] ;  /* 0xfffffc0a0a117981 */ /* 0x000f28000c1e1500 */
[----:B------:R-:W5:Y:S04]  /*10b0*/  LDG.E.U16 R18, desc[UR10][R10.64+-0x2] ;  /* 0xfffffe0a0a127981 */ /* 0x000f68000c1e1500 */
[----:B------:R-:W5:Y:S01]  /*10c0*/  LDG.E.U16 R23, desc[UR10][R10.64+0x4] ;  /* 0x0000040a0a177981 */ /* 0x000f62000c1e1500 */
[----:B--2---:R-:W-:-:S04]  /*10d0*/  IMAD.U32 R19, R19, 0x10000, RZ ;  /* 0x0001000013137824 */ /* 0x004fc800078e00ff */
[----:B------:R-:W-:Y:S02]  /*10e0*/  FFMA.FTZ R19, R19, R19, R2 ;  /* 0x0000001313137223 */ /* 0x000fe40000010002 */
[----:B------:R-:W2:Y:S01]  /*10f0*/  LDG.E.U16 R2, desc[UR10][R10.64] ;  /* 0x0000000a0a027981 */ /* 0x000ea2000c1e1500 */
[----:B---3--:R-:W-:-:S03]  /*1100*/  SHF.L.U32 R24, R22, 0x10, RZ ;  /* 0x0000001016187819 */ /* 0x008fc600000006ff */
[----:B------:R-:W3:Y:S02]  /*1110*/  LDG.E.U16 R22, desc[UR10][R10.64+0x2] ;  /* 0x0000020a0a167981 */ /* 0x000ee4000c1e1500 */
[----:B------:R-:W-:Y:S02]  /*1120*/  FFMA.FTZ R24, R24, R24, R19 ;  /* 0x0000001818187223 */ /* 0x000fe40000010013 */
[----:B------:R0:W3:Y:S01]  /*1130*/  LDG.E.U16 R19, desc[UR10][R10.64+0x6] ;  /* 0x0000060a0a137981 */ /* 0x0000e2000c1e1500 */
[----:B----4-:R-:W-:-:S04]  /*1140*/  IMAD.U32 R17, R17, 0x10000, RZ ;  /* 0x0001000011117824 */ /* 0x010fc800078e00ff */
[----:B------:R-:W-:Y:S01]  /*1150*/  FFMA.FTZ R24, R17, R17, R24 ;  /* 0x0000001111187223 */ /* 0x000fe20000010018 */
[----:B-----5:R-:W-:Y:S01]  /*1160*/  SHF.L.U32 R17, R18, 0x10, RZ ;  /* 0x0000001012117819 */ /* 0x020fe200000006ff */
[----:B------:R-:W-:-:S04]  /*1170*/  VIADD R16, R16, 0x1 ;  /* 0x0000000110107836 */ /* 0x000fc80000000000 */
[----:B------:R-:W-:Y:S01]  /*1180*/  FFMA.FTZ R24, R17, R17, R24 ;  /* 0x0000001111187223 */ /* 0x000fe20000010018 */
[----:B------:R-:W-:Y:S02]  /*1190*/  ISETP.NE.AND P1, PT, R16, RZ, PT ;  /* 0x000000ff1000720c */ /* 0x000fe40003f25270 */
[----:B------:R-:W-:Y:S01]  /*11a0*/  SHF.L.U32 R23, R23, 0x10, RZ ;  /* 0x0000001017177819 */ /* 0x000fe200000006ff */
[----:B0-----:R-:W-:-:S04]  /*11b0*/  IMAD.WIDE.U32 R10, R0, 0x10, R10 ;  /* 0x00000010000a7825 */ /* 0x001fc800078e000a */
[----:B------:R-:W-:Y:S02]  /*11c0*/  IMAD.IADD R13, R0, 0x1, R13 ;  /* 0x00000001000d7824 */ /* 0x000fe400078e020d */
[----:B--2---:R-:W-:Y:S01]  /*11d0*/  IMAD.U32 R17, R2, 0x10000, RZ ;  /* 0x0001000002117824 */ /* 0x004fe200078e00ff */
[----:B---3--:R-:W-:-:S03]  /*11e0*/  SHF.L.U32 R25, R22, 0x10, RZ ;  /* 0x0000001016197819 */ /* 0x008fc600000006ff */
[----:B------:R-:W-:-:S04]  /*11f0*/  FFMA.FTZ R24, R17, R17, R24 ;  /* 0x0000001111187223 */ /* 0x000fc80000010018 */
[----:B------:R-:W-:Y:S01]  /*1200*/  FFMA.FTZ R24, R25, R25, R24 ;  /* 0x0000001919187223 */ /* 0x000fe20000010018 */
[----:B------:R-:W-:-:S03]  /*1210*/  IMAD.U32 R19, R19, 0x10000, RZ ;  /* 0x0001000013137824 */ /* 0x000fc600078e00ff */
[----:B------:R-:W-:Y:S01]  /*1220*/  FFMA.FTZ R24, R23, R23, R24 ;  /* 0x0000001717187223 */ /* 0x000fe20000010018 */
[----:B------:R-:W-:-:S03]  /*1230*/  MOV R17, R10 ;  /* 0x0000000a00117202 */ /* 0x000fc60000000f00 */
[----:B------:R-:W-:Y:S01]  /*1240*/  FFMA.FTZ R2, R19, R19, R24 ;  /* 0x0000001313027223 */ /* 0x000fe20000010018 */
[----:B------:R-:W-:Y:S06]  /*1250*/  @P1 BRA `(.L_x_1037) ;  /* 0xfffffffc00841947 */ /* 0x000fec000383ffff */
.L_x_1036:
[----:B------:R-:W-:Y:S05]  /*1260*/  BSYNC.RECONVERGENT B2 ;  /* 0x0000000000027941 */ /* 0x000fea0003800200 */
.L_x_1035:
[----:B------:R-:W-:Y:S05]  /*1270*/  @!P0 BRA `(.L_x_1034) ;  /* 0x0000000400b88947 */ /* 0x000fea0003800000 */
[C---:B------:R-:W-:Y:S01]  /*1280*/  LEA R19, R0.reuse, R13, 0x1 ;  /* 0x0000000d00137211 */ /* 0x040fe200078e08ff */
[----:B------:R-:W-:Y:S02]  /*1290*/  IMAD R23, R0, 0x3, R13 ;  /* 0x0000000300177824 */ /* 0x000fe400078e020d */
[----:B------:R-:W-:-:S07]  /*12a0*/  IMAD.IADD R25, R13, 0x1, R0 ;  /* 0x000000010d197824 */ /* 0x000fce00078e0200 */
.L_x_1038:
[----:B------:R-:W-:-:S05]  /*12b0*/  IMAD.WIDE.U32 R10, R13, 0x10, R8 ;  /* 0x000000100d0a7825 */ /* 0x000fca00078e0008 */
[----:B------:R-:W2:Y:S04]  /*12c0*/  LDG.E.U16 R16, desc[UR10][R10.64] ;  /* 0x0000000a0a107981 */ /* 0x000ea8000c1e1500 */
[----:B------:R-:W3:Y:S04]  /*12d0*/  LDG.E.U16 R18, desc[UR10][R10.64+0x2] ;  /* 0x0000020a0a127981 */ /* 0x000ee8000c1e1500 */
[----:B------:R-:W4:Y:S04]  /*12e0*/  LDG.E.U16 R22, desc[UR10][R10.64+0x4] ;  /* 0x0000040a0a167981 */ /* 0x000f28000c1e1500 */
        /* <DEDUP_REMOVED lines=8> */
[----:B------:R-:W4:Y:S02]  /*1370*/  LDG.E.U16 R18, desc[UR10][R10.64+0xa] ;  /* 0x00000a0a0a127981 */ /* 0x000f24000c1e1500 */
[----:B------:R-:W-:-:S02]  /*1380*/  FFMA.FTZ R17, R22, R22, R17 ;  /* 0x0000001616117223 */ /* 0x000fc40000010011 */
[----:B------:R-:W5:Y:S01]  /*1390*/  LDG.E.U16 R22, desc[UR10][R10.64+0xc] ;  /* 0x00000c0a0a167981 */ /* 0x000f62000c1e1500 */
[----:B--2---:R-:W-:-:S04]  /*13a0*/  IMAD.U32 R16, R16, 0x10000, RZ ;  /* 0x0001000010107824 */ /* 0x004fc800078e00ff */
[----:B------:R-:W-:Y:S01]  /*13b0*/  FFMA.FTZ R26, R16, R16, R17 ;  /* 0x00000010101a7223 */ /* 0x000fe20000010011 */
[----:B------:R-:W-:Y:S01]  /*13c0*/  IMAD.WIDE.U32 R16, R25, 0x10, R8 ;  /* 0x0000001019107825 */ /* 0x000fe200078e0008 */
[----:B---3--:R-:W-:-:S04]  /*13d0*/  SHF.L.U32 R27, R2, 0x10, RZ ;  /* 0x00000010021b7819 */ /* 0x008fc800000006ff */
[----:B------:R-:W2:Y:S01]  /*13e0*/  LDG.E.U16 R2, desc[UR10][R16.64] ;  /* 0x0000000a10027981 */ /* 0x000ea2000c1e1500 */
[----:B------:R-:W-:Y:S01]  /*13f0*/  FFMA.FTZ R26, R27, R27, R26 ;  /* 0x0000001b1b1a7223 */ /* 0x000fe2000001001a */
[----:B----4-:R-:W-:Y:S02]  /*1400*/  SHF.L.U32 R27, R18, 0x10, RZ ;  /* 0x00000010121b7819 */ /* 0x010fe400000006ff */
[----:B------:R-:W3:Y:S03]  /*1410*/  LDG.E.U16 R18, desc[UR10][R16.64+0x2] ;  /* 0x0000020a10127981 */ /* 0x000ee6000c1e1500 */
[----:B------:R-:W-:Y:S01]  /*1420*/  FFMA.FTZ R26, R27, R27, R26 ;  /* 0x0000001b1b1a7223 */ /* 0x000fe2000001001a */
[----:B-----5:R-:W-:Y:S01]  /*1430*/  IMAD.U32 R27, R22, 0x10000, RZ ;  /* 0x00010000161b7824 */ /* 0x020fe200078e00ff */
[----:B------:R-:W-:Y:S01]  /*1440*/  SHF.L.U32 R11, R24, 0x10, RZ ;  /* 0x00000010180b7819 */ /* 0x000fe200000006ff */
[----:B------:R-:W4:Y:S02]  /*1450*/  LDG.E.U16 R10, desc[UR10][R16.64+0x4] ;  /* 0x0000040a100a7981 */ /* 0x000f24000c1e1500 */
[----:B------:R-:W-:-:S02]  /*1460*/  FFMA.FTZ R26, R27, R27, R26 ;  /* 0x0000001b1b1a7223 */ /* 0x000fc4000001001a */
[----:B------:R-:W5:Y:S02]  /*1470*/  LDG.E.U16 R22, desc[UR10][R16.64+0xc] ;  /* 0x00000c0a10167981 */ /* 0x000f64000c1e1500 */
[----:B------:R-:W-:Y:S01]  /*1480*/  FFMA.FTZ R26, R11, R11, R26 ;  /* 0x0000000b0b1a7223 */ /* 0x000fe2000001001a */
[----:B--2---:R-:W-:Y:S02]  /*1490*/  SHF.L.U32 R11, R2, 0x10, RZ ;  /* 0x00000010020b7819 */ /* 0x004fe400000006ff */
[----:B------:R-:W2:Y:S03]  /*14a0*/  LDG.E.U16 R2, desc[UR10][R16.64+0x6] ;  /* 0x0000060a10027981 */ /* 0x000ea6000c1e1500 */
[----:B------:R-:W-:Y:S02]  /*14b0*/  FFMA.FTZ R26, R11, R11, R26 ;  /* 0x0000000b0b1a7223 */ /* 0x000fe4000001001a */
[----:B------:R-:W5:Y:S01]  /*14c0*/  LDG.E.U16 R11, desc[UR10][R16.64+0x8] ;  /* 0x0000080a100b7981 */ /* 0x000f62000c1e1500 */
[----:B---3--:R-:W-:-:S03]  /*14d0*/  IMAD.U32 R27, R18, 0x10000, RZ ;  /* 0x00010000121b7824 */ /* 0x008fc600078e00ff */
[----:B------:R-:W3:Y:S01]  /*14e0*/  LDG.E.U16 R18, desc[UR10][R16.64+0xa] ;  /* 0x00000a0a10127981 */ /* 0x000ee2000c1e1500 */
[----:B------:R-:W-:Y:S01]  /*14f0*/  FFMA.FTZ R26, R27, R27, R26 ;  /* 0x0000001b1b1a7223 */ /* 0x000fe2000001001a */
[----:B----4-:R-:W-:-:S05]  /*1500*/  SHF.L.U32 R27, R10, 0x10, RZ ;  /* 0x000000100a1b7819 */ /* 0x010fca00000006ff */
[----:B------:R-:W-:Y:S01]  /*1510*/  FFMA.FTZ R26, R27, R27, R26 ;  /* 0x0000001b1b1a7223 */ /* 0x000fe2000001001a */
[----:B--2---:R-:W-:Y:S02]  /*1520*/  SHF.L.U32 R27, R2, 0x10, RZ ;  /* 0x00000010021b7819 */ /* 0x004fe400000006ff */
[----:B------:R-:W2:Y:S03]  /*1530*/  LDG.E.U16 R2, desc[UR10][R16.64+0xe] ;  /* 0x00000e0a10027981 */ /* 0x000ea6000c1e1500 */
[----:B------:R-:W-:Y:S01]  /*1540*/  FFMA.FTZ R26, R27, R27, R26 ;  /* 0x0000001b1b1a7223 */ /* 0x000fe2000001001a */
[----:B-----5:R-:W-:Y:S02]  /*1550*/  IMAD.U32 R27, R11, 0x10000, RZ ;  /* 0x000100000b1b7824 */ /* 0x020fe400078e00ff */
[----:B------:R-:W-:-:S05]  /*1560*/  IMAD.WIDE.U32 R10, R19, 0x10, R8 ;  /* 0x00000010130a7825 */ /* 0x000fca00078e0008 */
[----:B------:R-:W4:Y:S01]  /*1570*/  LDG.E.U16 R24, desc[UR10][R10.64] ;  /* 0x0000000a0a187981 */ /* 0x000f22000c1e1500 */
[----:B------:R-:W-:Y:S01]  /*1580*/  FFMA.FTZ R26, R27, R27, R26 ;  /* 0x0000001b1b1a7223 */ /* 0x000fe2000001001a */
[----:B---3--:R-:W-:Y:S02]  /*1590*/  SHF.L.U32 R27, R18, 0x10, RZ ;  /* 0x00000010121b7819 */ /* 0x008fe400000006ff */
[----:B------:R-:W3:Y:S03]  /*15a0*/  LDG.E.U16 R18, desc[UR10][R10.64+0x2] ;  /* 0x0000020a0a127981 */ /* 0x000ee6000c1e1500 */
[----:B------:R-:W-:Y:S01]  /*15b0*/  FFMA.FTZ R26, R27, R27, R26 ;  /* 0x0000001b1b1a7223 */ /* 0x000fe2000001001a */
[----:B------:R-:W-:Y:S01]  /*15c0*/  SHF.L.U32 R27, R22, 0x10, RZ ;  /* 0x00000010161b7819 */ /* 0x000fe200000006ff */
[----:B------:R-:W5:Y:S04]  /*15d0*/  LDG.E.U16 R16, desc[UR10][R10.64+0x4] ;  /* 0x0000040a0a107981 */ /* 0x000f68000c1e1500 */
[----:B------:R-:W-:Y:S01]  /*15e0*/  FFMA.FTZ R26, R27, R27, R26 ;  /* 0x0000001b1b1a7223 */ /* 0x000fe2000001001a */
[----:B------:R-:W5:Y:S01]  /*15f0*/  LDG.E.U16 R22, desc[UR10][R10.64+0xc] ;  /* 0x00000c0a0a167981 */ /* 0x000f62000c1e1500 */
[----:B--2---:R-:W-:-:S03]  /*1600*/  IMAD.U32 R17, R2, 0x10000, RZ ;  /* 0x0001000002117824 */ /* 0x004fc600078e00ff */
[----:B------:R-:W2:Y:S01]  /*1610*/  LDG.E.U16 R2, desc[UR10][R10.64+0x6] ;  /* 0x0000060a0a027981 */ /* 0x000ea2000c1e1500 */
[----:B------:R-:W-:Y:S01]  /*1620*/  FFMA.FTZ R26, R17, R17, R26 ;  /* 0x00000011111a7223 */ /* 0x000fe2000001001a */
[----:B----4-:R-:W-:-:S05]  /*1630*/  SHF.L.U32 R17, R24, 0x10, RZ ;  /* 0x0000001018117819 */ /* 0x010fca00000006ff */
[----:B------:R-:W-:Y:S02]  /*1640*/  FFMA.FTZ R26, R17, R17, R26 ;  /* 0x00000011111a7223 */ /* 0x000fe4000001001a */
[----:B------:R-:W4:Y:S01]  /*1650*/  LDG.E.U16 R17, desc[UR10][R10.64+0x8] ;  /* 0x0000080a0a117981 */ /* 0x000f22000c1e1500 */
[----:B---3--:R-:W-:-:S03]  /*1660*/  SHF.L.U32 R27, R18, 0x10, RZ ;  /* 0x00000010121b7819 */ /* 0x008fc600000006ff */
[----:B------:R-:W3:Y:S02]  /*1670*/  LDG.E.U16 R18, desc[UR10][R10.64+0xa] ;  /* 0x00000a0a0a127981 */ /* 0x000ee4000c1e1500 */
[----:B------:R-:W-:Y:S01]  /*1680*/  FFMA.FTZ R26, R27, R27, R26 ;  /* 0x0000001b1b1a7223 */ /* 0x000fe2000001001a */
[----:B-----5:R-:W-:-:S04]  /*1690*/  IMAD.U32 R27, R16, 0x10000, RZ ;  /* 0x00010000101b7824 */ /* 0x020fc800078e00ff */
[----:B------:R-:W-:Y:S01]  /*16a0*/  FFMA.FTZ R26, R27, R27, R26 ;  /* 0x0000001b1b1a7223 */ /* 0x000fe2000001001a */
[----:B--2---:R-:W-:Y:S02]  /*16b0*/  SHF.L.U32 R27, R2, 0x10, RZ ;  /* 0x00000010021b7819 */ /* 0x004fe400000006ff */
[----:B------:R-:W2:Y:S03]  /*16c0*/  LDG.E.U16 R2, desc[UR10][R10.64+0xe] ;  /* 0x00000e0a0a027981 */ /* 0x000ea6000c1e1500 */
[----:B------:R-:W-:Y:S01]  /*16d0*/  FFMA.FTZ R26, R27, R27, R26 ;  /* 0x0000001b1b1a7223 */ /* 0x000fe2000001001a */
[----:B----4-:R-:W-:-:S05]  /*16e0*/  SHF.L.U32 R17, R17, 0x10, RZ ;  /* 0x0000001011117819 */ /* 0x010fca00000006ff */
[----:B------:R-:W-:Y:S01]  /*16f0*/  FFMA.FTZ R26, R17, R17, R26 ;  /* 0x00000011111a7223 */ /* 0x000fe2000001001a */
[----:B------:R-:W-:-:S04]  /*1700*/  IMAD.WIDE.U32 R16, R23, 0x10, R8 ;  /* 0x0000001017107825 */ /* 0x000fc800078e0008 */
[----:B---3--:R-:W-:Y:S01]  /*1710*/  IMAD.U32 R27, R18, 0x10000, RZ ;  /* 0x00010000121b7824 */ /* 0x008fe200078e00ff */
[----:B------:R-:W3:Y:S04]  /*1720*/  LDG.E.U16 R24, desc[UR10][R16.64+0x4] ;  /* 0x0000040a10187981 */ /* 0x000ee8000c1e1500 */
[----:B------:R-:W4:Y:S01]  /*1730*/  LDG.E.U16 R18, desc[UR10][R16.64] ;  /* 0x0000000a10127981 */ /* 0x000f22000c1e1500 */
[----:B------:R-:W-:Y:S01]  /*1740*/  FFMA.FTZ R26, R27, R27, R26 ;  /* 0x0000001b1b1a7223 */ /* 0x000fe2000001001a */
[----:B------:R-:W-:Y:S02]  /*1750*/  SHF.L.U32 R27, R22, 0x10, RZ ;  /* 0x00000010161b7819 */ /* 0x000fe400000006ff */
[----:B------:R-:W5:Y:S03]  /*1760*/  LDG.E.U16 R22, desc[UR10][R16.64+0x2] ;  /* 0x0000020a10167981 */ /* 0x000f66000c1e1500 */
[----:B------:R-:W-:Y:S01]  /*1770*/  FFMA.FTZ R26, R27, R27, R26 ;  /* 0x0000001b1b1a7223 */ /* 0x000fe2000001001a */
[----:B------:R-:W3:Y:S01]  /*1780*/  LDG.E.U16 R10, desc[UR10][R16.64+0xc] ;  /* 0x00000c0a100a7981 */ /* 0x000ee2000c1e1500 */
[----:B--2---:R-:W-:-:S03]  /*1790*/  SHF.L.U32 R27, R2, 0x10, RZ ;  /* 0x00000010021b7819 */ /* 0x004fc600000006ff */
[----:B------:R-:W2:Y:S02]  /*17a0*/  LDG.E.U16 R2, desc[UR10][R16.64+0x6] ;  /* 0x0000060a10027981 */ /* 0x000ea4000c1e1500 */
[----:B------:R-:W-:Y:S01]  /*17b0*/  FFMA.FTZ R26, R27, R27, R26 ;  /* 0x0000001b1b1a7223 */ /* 0x000fe2000001001a */
[----:B----4-:R-:W-:Y:S02]  /*17c0*/  IMAD.U32 R11, R18, 0x10000, RZ ;  /* 0x00010000120b7824 */ /* 0x010fe400078e00ff */
[----:B------:R-:W4:Y:S02]  /*17d0*/  LDG.E.U16 R18, desc[UR10][R16.64+0x8] ;  /* 0x0000080a10127981 */ /* 0x000f24000c1e1500 */
[----:B------:R-:W-:Y:S01]  /*17e0*/  FFMA.FTZ R26, R11, R11, R26 ;  /* 0x0000000b0b1a7223 */ /* 0x000fe2000001001a */
[----:B-----5:R-:W-:Y:S02]  /*17f0*/  SHF.L.U32 R11, R22, 0x10, RZ ;  /* 0x00000010160b7819 */ /* 0x020fe400000006ff */
[----:B------:R-:W5:Y:S03]  /*1800*/  LDG.E.U16 R22, desc[UR10][R16.64+0xa] ;  /* 0x00000a0a10167981 */ /* 0x000f66000c1e1500 */
[----:B------:R-:W-:Y:S01]  /*1810*/  FFMA.FTZ R26, R11, R11, R26 ;  /* 0x0000000b0b1a7223 */ /* 0x000fe2000001001a */
[----:B---3--:R-:W-:-:S05]  /*1820*/  SHF.L.U32 R11, R24, 0x10, RZ ;  /* 0x00000010180b7819 */ /* 0x008fca00000006ff */
[----:B------:R-:W-:Y:S02]  /*1830*/  FFMA.FTZ R26, R11, R11, R26 ;  /* 0x0000000b0b1a7223 */ /* 0x000fe4000001001a */
[----:B------:R-:W3:Y:S01]  /*1840*/  LDG.E.U16 R11, desc[UR10][R16.64+0xe] ;  /* 0x00000e0a100b7981 */ /* 0x000ee2000c1e1500 */
[----:B------:R-:W-:-:S04]  /*1850*/  IADD3 R13, PT, PT, R0, R13, R0 ;  /* 0x0000000d000d7210 */ /* 0x000fc80007ffe000 */
[----:B------:R-:W-:-:S04]  /*1860*/  IADD3 R13, PT, PT, R0, R13, R0 ;  /* 0x0000000d000d7210 */ /* 0x000fc80007ffe000 */
[----:B------:R-:W-:Y:S01]  /*1870*/  ISETP.GE.AND P0, PT, R13, R14, PT ;  /* 0x0000000e0d00720c */ /* 0x000fe20003f06270 */
[C---:B------:R-:W-:Y:S01]  /*1880*/  IMAD R19, R0.reuse, 0x4, R19 ;  /* 0x0000000400137824 */ /* 0x040fe200078e0213 */
[C---:B------:R-:W-:Y:S02]  /*1890*/  LEA R25, R0.reuse, R25, 0x2 ;  /* 0x0000001900197211 */ /* 0x040fe400078e10ff */
[----:B------:R-:W-:Y:S01]  /*18a0*/  LEA R23, R0, R23, 0x2 ;  /* 0x0000001700177211 */ /* 0x000fe200078e10ff */
[----:B--2---:R-:W-:-:S04]  /*18b0*/  IMAD.U32 R27, R2, 0x10000, RZ ;  /* 0x00010000021b7824 */ /* 0x004fc800078e00ff */
[----:B------:R-:W-:Y:S01]  /*18c0*/  FFMA.FTZ R26, R27, R27, R26 ;  /* 0x0000001b1b1a7223 */ /* 0x000fe2000001001a */
[----:B----4-:R-:W-:Y:S02]  /*18d0*/  SHF.L.U32 R27, R18, 0x10, RZ ;  /* 0x00000010121b7819 */ /* 0x010fe400000006ff */
[----:B-----5:R-:W-:-:S03]  /*18e0*/  SHF.L.U32 R29, R22, 0x10, RZ ;  /* 0x00000010161d7819 */ /* 0x020fc600000006ff */
[----:B------:R-:W-:Y:S01]  /*18f0*/  FFMA.FTZ R26, R27, R27, R26 ;  /* 0x0000001b1b1a7223 */ /* 0x000fe2000001001a */
[----:B------:R-:W-:-:S03]  /*1900*/  IMAD.U32 R27, R10, 0x10000, RZ ;  /* 0x000100000a1b7824 */ /* 0x000fc600078e00ff */
[----:B------:R-:W-:-:S04]  /*1910*/  FFMA.FTZ R26, R29, R29, R26 ;  /* 0x0000001d1d1a7223 */ /* 0x000fc8000001001a */
[----:B------:R-:W-:Y:S01]  /*1920*/  FFMA.FTZ R26, R27, R27, R26 ;  /* 0x0000001b1b1a7223 */ /* 0x000fe2000001001a */
[----:B---3--:R-:W-:-:S05]  /*1930*/  SHF.L.U32 R11, R11, 0x10, RZ ;  /* 0x000000100b0b7819 */ /* 0x008fca00000006ff */
[----:B------:R-:W-:Y:S01]  /*1940*/  FFMA.FTZ R2, R11, R11, R26 ;  /* 0x0000000b0b027223 */ /* 0x000fe2000001001a */
[----:B------:R-:W-:Y:S06]  /*1950*/  @!P0 BRA `(.L_x_1038) ;  /* 0xfffffff800548947 */ /* 0x000fec000383ffff */
.L_x_1034:
[----:B------:R-:W-:Y:S05]  /*1960*/  BSYNC.RECONVERGENT B1 ;  /* 0x0000000000017941 */ /* 0x000fea0003800200 */
.L_x_1033:
        /* <DEDUP_REMOVED lines=34> */
[----:B------:R-:W-:-:S04]  /*1b90*/  IADD3 R4, P0, PT, R6, R4, RZ ;  /* 0x0000000406047210 */ /* 0x000fc80007f1e0ff */
[----:B------:R-:W-:Y:S02]  /*1ba0*/  LOP3.LUT R10, R10, 0x3, RZ, 0xc0, !PT ;  /* 0x000000030a0a7812 */ /* 0x000fe400078ec0ff */
[----:B------:R-:W-:Y:S02]  /*1bb0*/  IADD3.X R5, PT, PT, R7, R5, RZ, P0, !PT ;  /* 0x0000000507057210 */ /* 0x000fe400007fe4ff */
[----:B------:R-:W-:-:S07]  /*1bc0*/  IADD3 R10, PT, PT, -R10, RZ, RZ ;  /* 0x000000ff0a0a7210 */ /* 0x000fce0007ffe1ff */
.L_x_1041:
        /* <DEDUP_REMOVED lines=8> */
.L_x_1040:
[----:B------:R-:W-:Y:S05]  /*1c50*/  BSYNC.RECONVERGENT B1 ;  /* 0x0000000000017941 */ /* 0x000fea0003800200 */
.L_x_1039:
[----:B------:R-:W-:Y:S05]  /*1c60*/  @!P1 BRA `(.L_x_1024) ;  /* 0x00000000005c9947 */ /* 0x000fea0003800000 */
[----:B------:R-:W-:-:S07]  /*1c70*/  IMAD.SHL.U32 R13, R0, 0x2, RZ ;  /* 0x00000002000d7824 */ /* 0x000fce00078e00ff */
.L_x_1042:
        /* <DEDUP_REMOVED lines=22> */
.L_x_1024:
[----:B------:R-:W-:Y:S05]  /*1de0*/  BSYNC.RECONVERGENT B0 ;  /* 0x0000000000007941 */ /* 0x000fea0003800200 */
.L_x_1022:
        /* <DEDUP_REMOVED lines=71> */
.L_x_1044:
        /* <DEDUP_REMOVED lines=38> */
[----:B-1----:R-:W1:Y:S04]  /*24c0*/  LDS.128 R8, [R2+0x30] ;  /* 0x0000300002087984 */ /* 0x002e680000000c00 */
        /* <DEDUP_REMOVED lines=65> */
.L_x_1046:
[----:B------:R-:W-:Y:S01]  /*28e0*/  I2FP.F32.S32 R4, UR9 ;  /* 0x0000000900047c45 */ /* 0x000fe20008201400 */
[----:B------:R-:W0:Y:S03]  /*28f0*/  LDCU UR4, c[0x0][0x3c0] ;  /* 0x00007800ff0477ac */ /* 0x000e260008000800 */
[----:B------:R-:W0:Y:S02]  /*2900*/  MUFU.RCP R5, R4 ;  /* 0x0000000400057308 */ /* 0x000e240000001000 */
[----:B0-----:R-:W-:-:S06]  /*2910*/  FFMA.FTZ R22, R5, R22, UR4 ;  /* 0x0000000405167e23 */ /* 0x001fcc0008010016 */
[----:B------:R-:W0:Y:S02]  /*2920*/  MUFU.RSQ R5, R22 ;  /* 0x0000001600057308 */ /* 0x000e240000001400 */
[----:B0-----:R2:W-:Y:S02]  /*2930*/  STS [R2], R5 ;  /* 0x0000000502007388 */ /* 0x0015e40000000800 */
.L_x_1045:
[----:B------:R-:W-:Y:S05]  /*2940*/  BSYNC.RECONVERGENT B0 ;  /* 0x0000000000007941 */ /* 0x000fea0003800200 */
.L_x_1043:
[----:B------:R-:W-:Y:S01]  /*2950*/  USHF.R.S32.HI UR6, URZ, 0x1f, UR9 ;  /* 0x0000001fff067899 */ /* 0x000fe20008011409 */
[----:B------:R-:W-:Y:S03]  /*2960*/  BAR.SYNC.DEFER_BLOCKING 0x0 ;  /* 0x0000000000007b1d */ /* 0x000fe60000010000 */
[----:B------:R-:W-:-:S03]  /*2970*/  ULEA.HI UR6, UR6, UR9, URZ, 0x3 ;  /* 0x0000000906067291 */ /* 0x000fc6000f8f18ff */
[----:B------:R-:W3:Y:S01]  /*2980*/  LDCU.64 UR4, c[0x0][0x380] ;  /* 0x00007000ff0477ac */ /* 0x000ee20008000a00 */
[----:B------:R-:W-:Y:S02]  /*2990*/  USHF.R.S32.HI UR7, URZ, 0x3, UR6 ;  /* 0x00000003ff077899 */ /* 0x000fe40008011406 */
[----:B------:R-:W-:-:S04]  /*29a0*/  UIMAD UR6, UR8, UR9, URZ ;  /* 0x00000009080672a4 */ /* 0x000fc8000f8e02ff */
[----:B------:R-:W-:Y:S01]  /*29b0*/  ISETP.GE.AND P0, PT, R3, UR7, PT ;  /* 0x0000000703007c0c */ /* 0x000fe2000bf06270 */
[----:B---3--:R-:W-:-:S12]  /*29c0*/  UIMAD.WIDE.U32 UR4, UR6, 0x2, UR4 ;  /* 0x00000002060478a5 */ /* 0x008fd8000f8e0004 */
        /* <DEDUP_REMOVED lines=8> */
[----:B0-2---:R-:W-:Y:S02]  /*2a50*/  VIMNMX.U32 R2, PT, PT, R6, UR7, !PT ;  /* 0x0000000706027c48 */ /* 0x005fe4000ffe0000 */
[----:B------:R-:W-:Y:S01]  /*2a60*/  SEL R7, RZ, 0x1, P0 ;  /* 0x00000001ff077807 */ /* 0x000fe20000000000 */
[----:B---3--:R-:W0:Y:S01]  /*2a70*/  MUFU.RCP R8, R8 ;  /* 0x0000000800087308 */ /* 0x008e220000001000 */
[----:B----4-:R-:W-:Y:S01]  /*2a80*/  ULEA UR6, UR8, UR6, 0x18 ;  /* 0x0000000608067291 */ /* 0x010fe2000f8ec0ff */
[----:B------:R-:W2:Y:S01]  /*2a90*/  LDCU.64 UR8, c[0x0][0x3b8] ;  /* 0x00007700ff0877ac */ /* 0x000ea20008000a00 */
[----:B0-----:R-:W-:-:S05]  /*2aa0*/  IADD3 R4, PT, PT, R8, 0xffffffe, RZ ;  /* 0x0ffffffe08047810 */ /* 0x001fca0007ffe0ff */
[----:B------:R0:W3:Y:S02]  /*2ab0*/  F2I.FTZ.U32.TRUNC.NTZ R5, R4 ;  /* 0x0000000400057305 */ /* 0x0000e4000021f000 */
[----:B0-----:R-:W-:Y:S02]  /*2ac0*/  HFMA2 R4, -RZ, RZ, 0, 0 ;  /* 0x00000000ff047431 */ /* 0x001fe400000001ff */
[----:B---3--:R-:W-:-:S04]  /*2ad0*/  IMAD.MOV R9, RZ, RZ, -R5 ;  /* 0x000000ffff097224 */ /* 0x008fc800078e0a05 */
        /* <DEDUP_REMOVED lines=13> */
[----:B------:R-:W0:Y:S02]  /*2bb0*/  LDS R2, [UR6] ;  /* 0x00000006ff027984 */ /* 0x000e240008000800 */
[C---:B------:R-:W-:Y:S02]  /*2bc0*/  LOP3.LUT R5, R4.reuse, 0x3, RZ, 0xc0, !PT ;  /* 0x0000000304057812 */ /* 0x040fe400078ec0ff */
[----:B------:R-:W-:Y:S02]  /*2bd0*/  ISETP.GE.U32.AND P0, PT, R4, 0x3, PT ;  /* 0x000000030400780c */ /* 0x000fe40003f06070 */
[----:B------:R-:W-:-:S13]  /*2be0*/  ISETP.NE.AND P1, PT, R5, 0x3, PT ;  /* 0x000000030500780c */ /* 0x000fda0003f25270 */
[----:B--2---:R-:W-:Y:S05]  /*2bf0*/  @!P1 BRA `(.L_x_1048) ;  /* 0x0000000400389947 */ /* 0x004fea0003800000 */
[----:B------:R-:W-:Y:S01]  /*2c00*/  IADD3 R4, PT, PT, R4, 0x1, RZ ;  /* 0x0000000104047810 */ /* 0x000fe20007ffe0ff */
[----:B------:R-:W-:-:S03]  /*2c10*/  IMAD.WIDE.U32 R12, R3, 0x10, RZ ;  /* 0x00000010030c7825 */ /* 0x000fc600078e00ff */
[----:B------:R-:W-:-:S05]  /*2c20*/  LOP3.LUT R4, R4, 0x3, RZ, 0xc0, !PT ;  /* 0x0000000304047812 */ /* 0x000fca00078ec0ff */
[----:B------:R-:W-:Y:S02]  /*2c30*/  IMAD R3, R4, R0, R3 ;  /* 0x0000000004037224 */ /* 0x000fe400078e0203 */
[----:B------:R-:W-:-:S07]  /*2c40*/  IMAD.MOV R14, RZ, RZ, -R4 ;  /* 0x000000ffff0e7224 */ /* 0x000fce00078e0a04 */
.L_x_1049:
[----:B--2---:R-:W-:-:S04]  /*2c50*/  IADD3 R4, P1, PT, R12, R20, RZ ;  /* 0x000000140c047210 */ /* 0x004fc80007f3e0ff */
[----:B------:R-:W-:-:S06]  /*2c60*/  IADD3.X R5, PT, PT, R13, R21, RZ, P1, !PT ;  /* 0x000000150d057210 */ /* 0x000fcc0000ffe4ff */
[----:B------:R-:W2:Y:S01]  /*2c70*/  LDG.E.128 R4, desc[UR10][R4.64] ;  /* 0x0000000a04047981 */ /* 0x000ea2000c1e1d00 */
[----:B------:R-:W-:-:S04]  /*2c80*/  IADD3 R8, P1, PT, R12, UR8, RZ ;  /* 0x000000080c087c10 */ /* 0x000fc8000ff3e0ff */
[----:B------:R-:W-:-:S06]  /*2c90*/  IADD3.X R9, PT, PT, R13, UR9, RZ, P1, !PT ;  /* 0x000000090d097c10 */ /* 0x000fcc0008ffe4ff */
[----:B-1----:R-:W3:Y:S01]  /*2ca0*/  LDG.E.128.CONSTANT R8, desc[UR10][R8.64] ;  /* 0x0000000a08087981 */ /* 0x002ee2000c1e9d00 */
[----:B------:R-:W-:Y:S01]  /*2cb0*/  IADD3 R14, PT, PT, R14, 0x1, RZ ;  /* 0x000000010e0e7810 */ /* 0x000fe20007ffe0ff */
[----:B--2---:R-:W-:Y:S01]  /*2cc0*/  IMAD.U32 R19, R5, 0x10000, RZ ;  /* 0x0001000005137824 */ /* 0x004fe200078e00ff */
[C---:B------:R-:W-:Y:S02]  /*2cd0*/  SHF.L.U32 R15, R6.reuse, 0x10, RZ ;  /* 0x00000010060f7819 */ /* 0x040fe400000006ff */
[----:B------:R-:W-:Y:S01]  /*2ce0*/  PRMT R6, R6, 0x7632, R6 ;  /* 0x0000763206067816 */ /* 0x000fe20000000006 */
[C---:B0-----:R-:W-:Y:S01]  /*2cf0*/  FMUL.FTZ R18, R2.reuse, R19 ;  /* 0x0000001302127220 */ /* 0x041fe20000410000 */
[----:B------:R-:W-:Y:S01]  /*2d00*/  SHF.L.U32 R19, R7, 0x10, RZ ;  /* 0x0000001007137819 */ /* 0x000fe200000006ff */
[----:B------:R-:W-:Y:S01]  /*2d10*/  FMUL.FTZ R17, R2, R15 ;  /* 0x0000000f02117220 */ /* 0x000fe20000410000 */
[----:B------:R-:W-:Y:S02]  /*2d20*/  PRMT R5, R5, 0x7632, R5 ;  /* 0x0000763205057816 */ /* 0x000fe40000000005 */
[----:B------:R-:W-:Y:S01]  /*2d30*/  SHF.L.U32 R15, R4, 0x10, RZ ;  /* 0x00000010040f7819 */ /* 0x000fe200000006ff */
[----:B------:R-:W-:Y:S01]  /*2d40*/  FMUL.FTZ R23, R2, R19 ;  /* 0x0000001302177220 */ /* 0x000fe20000410000 */
[----:B------:R-:W-:Y:S01]  /*2d50*/  IMAD.U32 R19, R6, 0x10000, RZ ;  /* 0x0001000006137824 */ /* 0x000fe200078e00ff */
[----:B------:R-:W-:Y:S01]  /*2d60*/  PRMT R4, R4, 0x7632, R4 ;  /* 0x0000763204047816 */ /* 0x000fe20000000004 */
[----:B------:R-:W0:Y:S01]  /*2d70*/  F2F.BF16.F32 R17, R17 ;  /* 0x0000001100117304 */ /* 0x000e220000202000 */
[C---:B------:R-:W-:Y:S01]  /*2d80*/  FMUL.FTZ R15, R2.reuse, R15 ;  /* 0x0000000f020f7220 */ /* 0x040fe20000410000 */
[----:B------:R-:W-:Y:S01]  /*2d90*/  FMUL.FTZ R25, R2, R19 ;  /* 0x0000001302197220 */ /* 0x000fe20000410000 */
[----:B------:R-:W-:Y:S01]  /*2da0*/  SHF.L.U32 R19, R5, 0x10, RZ ;  /* 0x0000001005137819 */ /* 0x000fe200000006ff */
[----:B---3--:R-:W-:-:S04]  /*2db0*/  IMAD.U32 R22, R10, 0x10000, RZ ;  /* 0x000100000a167824 */ /* 0x008fc800078e00ff */
[----:B------:R-:W-:Y:S01]  /*2dc0*/  FMUL.FTZ R16, R2, R19 ;  /* 0x0000001302107220 */ /* 0x000fe20000410000 */
[----:B------:R-:W1:Y:S01]  /*2dd0*/  F2F.BF16.F32 R18, R18 ;  /* 0x0000001200127304 */ /* 0x000e620000202000 */
[----:B------:R-:W-:Y:S02]  /*2de0*/  SHF.L.U32 R19, R4, 0x10, RZ ;  /* 0x0000001004137819 */ /* 0x000fe400000006ff */
[----:B------:R-:W-:-:S03]  /*2df0*/  PRMT R4, R7, 0x7632, R4 ;  /* 0x0000763207047816 */ /* 0x000fc60000000004 */
[----:B------:R-:W-:Y:S01]  /*2e00*/  FMUL.FTZ R24, R2, R19 ;  /* 0x0000001302187220 */ /* 0x000fe20000410000 */
[----:B0-----:R-:W-:Y:S01]  /*2e10*/  SHF.L.U32 R7, R17, 0x10, RZ ;  /* 0x0000001011077819 */ /* 0x001fe200000006ff */
[----:B------:R-:W-:Y:S01]  /*2e20*/  IMAD.U32 R19, R4, 0x10000, RZ ;  /* 0x0001000004137824 */ /* 0x000fe200078e00ff */
[----:B------:R-:W0:Y:S03]  /*2e30*/  F2F.BF16.F32 R15, R15 ;  /* 0x0000000f000f7304 */ /* 0x000e260000202000 */
[----:B------:R-:W-:Y:S01]  /*2e40*/  FMUL.FTZ R7, R7, R22 ;  /* 0x0000001607077220 */ /* 0x000fe20000410000 */
[----:B-1----:R-:W-:-:S04]  /*2e50*/  SHF.L.U32 R4, R18, 0x10, RZ ;  /* 0x0000001012047819 */ /* 0x002fc800000006ff */
[----:B------:R1:W2:Y:S01]  /*2e60*/  F2F.BF16.F32 R5, R25 ;  /* 0x0000001900057304 */ /* 0x0002a20000202000 */
[----:B------:R-:W-:-:S05]  /*2e70*/  PRMT R18, R9, 0x7632, R18 ;  /* 0x0000763209127816 */ /* 0x000fca0000000012 */
[----:B------:R-:W-:Y:S02]  /*2e80*/  IMAD.U32 R18, R18, 0x10000, RZ ;  /* 0x0001000012127824 */ /* 0x000fe400078e00ff */
[----:B------:R-:W3:Y:S01]  /*2e90*/  F2F.BF16.F32 R16, R16 ;  /* 0x0000001000107304 */ /* 0x000ee20000202000 */
[----:B-1----:R-:W-:Y:S01]  /*2ea0*/  FMUL.FTZ R25, R2, R19 ;  /* 0x0000001302197220 */ /* 0x002fe20000410000 */
[----:B------:R-:W-:Y:S01]  /*2eb0*/  PRMT R19, R10, 0x7632, R19 ;  /* 0x000076320a137816 */ /* 0x000fe20000000013 */
[----:B0-----:R-:W-:Y:S01]  /*2ec0*/  IMAD.U32 R22, R15, 0x10000, RZ ;  /* 0x000100000f167824 */ /* 0x001fe200078e00ff */
[----:B------:R-:W-:Y:S02]  /*2ed0*/  PRMT R15, R8, 0x7632, R15 ;  /* 0x00007632080f7816 */ /* 0x000fe4000000000f */
[----:B------:R-:W-:Y:S02]  /*2ee0*/  SHF.L.U32 R19, R19, 0x10, RZ ;  /* 0x0000001013137819 */ /* 0x000fe400000006ff */
[----:B------:R0:W1:Y:S01]  /*2ef0*/  F2F.BF16.F32 R6, R23 ;  /* 0x0000001700067304 */ /* 0x0000620000202000 */
[----:B------:R-:W-:-:S07]  /*2f00*/  SHF.L.U32 R15, R15, 0x10, RZ ;  /* 0x000000100f0f7819 */ /* 0x000fce00000006ff */
[----:B------:R-:W4:Y:S01]  /*2f10*/  F2F.BF16.F32 R10, R25 ;  /* 0x00000019000a7304 */ /* 0x000f220000202000 */
[----:B0-----:R-:W-:Y:S02]  /*2f20*/  SHF.L.U32 R23, R9, 0x10, RZ ;  /* 0x0000001009177819 */ /* 0x001fe400000006ff */
[C---:B------:R-:W-:Y:S02]  /*2f30*/  PRMT R9, R11.reuse, 0x7632, R9 ;  /* 0x000076320b097816 */ /* 0x040fe40000000009 */
[----:B------:R-:W-:Y:S01]  /*2f40*/  SHF.L.U32 R11, R11, 0x10, RZ ;  /* 0x000000100b0b7819 */ /* 0x000fe200000006ff */
[----:B------:R-:W-:Y:S01]  /*2f50*/  FMUL.FTZ R4, R4, R23 ;  /* 0x0000001704047220 */ /* 0x000fe20000410000 */
[----:B------:R-:W-:Y:S01]  /*2f60*/  SHF.L.U32 R23, R8, 0x10, RZ ;  /* 0x0000001008177819 */ /* 0x000fe200000006ff */
[----:B------:R1:W0:Y:S01]  /*2f70*/  F2F.BF16.F32 R17, R24 ;  /* 0x0000001800117304 */ /* 0x0002220000202000 */
[----:B------:R-:W-:-:S03]  /*2f80*/  SHF.L.U32 R9, R9, 0x10, RZ ;  /* 0x0000001009097819 */ /* 0x000fc600000006ff */
[----:B------:R-:W-:Y:S01]  /*2f90*/  FMUL.FTZ R8, R22, R23 ;  /* 0x0000001716087220 */ /* 0x000fe20000410000 */
[----:B--2---:R-:W-:Y:S02]  /*2fa0*/  SHF.L.U32 R22, R5, 0x10, RZ ;  /* 0x0000001005167819 */ /* 0x004fe400000006ff */
[----:B---3--:R-:W-:Y:S01]  /*2fb0*/  SHF.L.U32 R5, R16, 0x10, RZ ;  /* 0x0000001010057819 */ /* 0x008fe200000006ff */
[----:B-1----:R-:W-:Y:S01]  /*2fc0*/  IMAD.U32 R24, R6, 0x10000, RZ ;  /* 0x0001000006187824 */ /* 0x002fe200078e00ff */
[----:B----4-:R-:W-:Y:S01]  /*2fd0*/  SHF.L.U32 R10, R10, 0x10, RZ ;  /* 0x000000100a0a7819 */ /* 0x010fe200000006ff */
[----:B------:R-:W-:Y:S02]  /*2fe0*/  FMUL.FTZ R22, R22, R19 ;  /* 0x0000001316167220 */ /* 0x000fe40000410000 */
[----:B------:R-:W-:Y:S01]  /*2ff0*/  FMUL.FTZ R5, R5, R18 ;  /* 0x0000001205057220 */ /* 0x000fe20000410000 */
[----:B------:R-:W-:Y:S01]  /*3000*/  FMUL.FTZ R24, R24, R11 ;  /* 0x0000000b18187220 */ /* 0x000fe20000410000 */
[----:B0-----:R-:W-:-:S02]  /*3010*/  IMAD.U32 R6, R17, 0x10000, RZ ;  /* 0x0001000011067824 */ /* 0x001fc400078e00ff */
[----:B------:R-:W-:Y:S01]  /*3020*/  FMUL.FTZ R9, R10, R9 ;  /* 0x000000090a097220 */ /* 0x000fe20000410000 */
[----:B------:R-:W-:Y:S01]  /*3030*/  IADD3 R10, P1, PT, R12, UR4, RZ ;  /* 0x000000040c0a7c10 */ /* 0x000fe2000ff3e0ff */
[----:B------:R-:W-:Y:S01]  /*3040*/  FMUL.FTZ R15, R6, R15 ;  /* 0x0000000f060f7220 */ /* 0x000fe20000410000 */
[----:B------:R-:W-:Y:S02]  /*3050*/  F2FP.BF16.F32.PACK_AB R6, R22, R7 ;  /* 0x000000071606723e */ /* 0x000fe400000010ff */
[----:B------:R-:W-:Y:S02]  /*3060*/  F2FP.BF16.F32.PACK_AB R5, R5, R4 ;  /* 0x000000040505723e */ /* 0x000fe400000010ff */
[----:B------:R-:W-:Y:S02]  /*3070*/  F2FP.BF16.F32.PACK_AB R4, R15, R8 ;  /* 0x000000080f04723e */ /* 0x000fe400000010ff */
[----:B------:R-:W-:Y:S01]  /*3080*/  IADD3.X R11, PT, PT, R13, UR5, RZ, P1, !PT ;  /* 0x000000050d0b7c10 */ /* 0x000fe20008ffe4ff */
[----:B------:R-:W-:Y:S01]  /*3090*/  IMAD.WIDE.U32 R12, R0, 0x10, R12 ;  /* 0x00000010000c7825 */ /* 0x000fe200078e000c */
[----:B------:R-:W-:-:S02]  /*30a0*/  F2FP.BF16.F32.PACK_AB R7, R9, R24 ;  /* 0x000000180907723e */ /* 0x000fc400000010ff */
[----:B------:R-:W-:-:S03]  /*30b0*/  ISETP.NE.AND P1, PT, R14, RZ, PT ;  /* 0x000000ff0e00720c */ /* 0x000fc60003f25270 */
[----:B------:R2:W-:Y:S10]  /*30c0*/  STG.E.128 desc[UR10][R10.64], R4 ;  /* 0x000000040a007986 */ /* 0x0005f4000c101d0a */
[----:B------:R-:W-:Y:S05]  /*30d0*/  @P1 BRA `(.L_x_1049) ;  /* 0xfffffff800dc1947 */ /* 0x000fea000383ffff */
.L_x_1048:
[----:B------:R-:W-:Y:S05]  /*30e0*/  BSYNC.RECONVERGENT B0 ;  /* 0x0000000000007941 */ /* 0x000fea0003800200 */
.L_x_1047:
[----:B------:R-:W-:Y:S05]  /*30f0*/  @!P0 EXIT ;  /* 0x000000000000894d */ /* 0x000fea0003800000 */
[C-C-:B------:R-:W-:Y:S01]  /*3100*/  IMAD R23, R0.reuse, 0x2, R3.reuse ;  /* 0x0000000200177824 */ /* 0x140fe200078e0203 */
[----:B--2---:R-:W-:Y:S01]  /*3110*/  IADD3 R5, PT, PT, R3, R0, RZ ;  /* 0x0000000003057210 */ /* 0x004fe20007ffe0ff */
[----:B------:R-:W-:-:S07]  /*3120*/  IMAD R7, R0, 0x3, R3 ;  /* 0x0000000300077824 */ /* 0x000fce00078e0203 */
.L_x_1050:
[C---:B--2---:R-:W-:Y:S01]  /*3130*/  IMAD.WIDE.U32 R8, R3.reuse, 0x10, R20 ;  /* 0x0000001003087825 */ /* 0x044fe200078e0014 */
[----:B------:R-:W2:Y:S05]  /*3140*/  LDC.64 R24, c[0x0][0x3b8] ;  /* 0x0000ee00ff187b82 */ /* 0x000eaa0000000a00 */
[----:B-1----:R-:W3:Y:S01]  /*3150*/  LDG.E.128 R8, desc[UR10][R8.64] ;  /* 0x0000000a08087981 */ /* 0x002ee2000c1e1d00 */
[----:B--2---:R-:W-:-:S06]  /*3160*/  IMAD.WIDE.U32 R12, R3, 0x10, R24 ;  /* 0x00000010030c7825 */ /* 0x004fcc00078e0018 */
[----:B------:R-:W2:Y:S01]  /*3170*/  LDG.E.128.CONSTANT R12, desc[UR10][R12.64] ;  /* 0x0000000a0c0c7981 */ /* 0x000ea2000c1e9d00 */
[----:B------:R-:W-:-:S05]  /*3180*/  MOV R28, 0x10 ;  /* 0x00000010001c7802 */ /* 0x000fca0000000f00 */
[----:B------:R-:W-:Y:S01]  /*3190*/  IMAD.WIDE.U32 R28, R3, R28, UR4 ;  /* 0x00000004031c7e25 */ /* 0x000fe2000f8e001c */
[----:B---3--:R-:W-:-:S03]  /*31a0*/  SHF.L.U32 R17, R11, 0x10, RZ ;  /* 0x000000100b117819 */ /* 0x008fc600000006ff */
[----:B------:R-:W-:Y:S01]  /*31b0*/  IMAD.U32 R27, R10, 0x10000, RZ ;  /* 0x000100000a1b7824 */ /* 0x000fe200078e00ff */
[----:B------:R-:W-:Y:S02]  /*31c0*/  PRMT R11, R11, 0x7632, R11 ;  /* 0x000076320b0b7816 */ /* 0x000fe4000000000b */
[----:B------:R-:W-:Y:S01]  /*31d0*/  SHF.L.U32 R19, R9, 0x10, RZ ;  /* 0x0000001009137819 */ /* 0x000fe200000006ff */
[----:B0-----:R-:W-:Y:S01]  /*31e0*/  FMUL.FTZ R17, R2, R17 ;  /* 0x0000001102117220 */ /* 0x001fe20000410000 */
[----:B------:R-:W-:Y:S01]  /*31f0*/  PRMT R10, R10, 0x7632, R10 ;  /* 0x000076320a0a7816 */ /* 0x000fe2000000000a */
[----:B------:R-:W-:Y:S02]  /*3200*/  IMAD.U32 R11, R11, 0x10000, RZ ;  /* 0x000100000b0b7824 */ /* 0x000fe400078e00ff */
[C---:B------:R-:W-:Y:S01]  /*3210*/  FMUL.FTZ R18, R2.reuse, R27 ;  /* 0x0000001b02127220 */ /* 0x040fe20000410000 */
[----:B------:R-:W-:Y:S01]  /*3220*/  FMUL.FTZ R16, R2, R19 ;  /* 0x0000001302107220 */ /* 0x000fe20000410000 */
[----:B------:R-:W-:Y:S01]  /*3230*/  SHF.L.U32 R19, R8, 0x10, RZ ;  /* 0x0000001008137819 */ /* 0x000fe200000006ff */
[----:B------:R-:W0:Y:S01]  /*3240*/  F2F.BF16.F32 R17, R17 ;  /* 0x0000001100117304 */ /* 0x000e220000202000 */
[----:B------:R-:W-:Y:S01]  /*3250*/  FMUL.FTZ R6, R2, R11 ;  /* 0x0000000b02067220 */ /* 0x000fe20000410000 */
[----:B------:R-:W-:-:S02]  /*3260*/  SHF.L.U32 R11, R10, 0x10, RZ ;  /* 0x000000100a0b7819 */ /* 0x000fc400000006ff */
[----:B------:R-:W-:Y:S01]  /*3270*/  PRMT R10, R8, 0x7632, R10 ;  /* 0x00007632080a7816 */ /* 0x000fe2000000000a */
[C---:B------:R-:W-:Y:S01]  /*3280*/  FMUL.FTZ R4, R2.reuse, R19 ;  /* 0x0000001302047220 */ /* 0x040fe20000410000 */
[----:B------:R-:W-:Y:S01]  /*3290*/  PRMT R9, R9, 0x7632, R9 ;  /* 0x0000763209097816 */ /* 0x000fe20000000009 */
[----:B------:R-:W-:Y:S01]  /*32a0*/  FMUL.FTZ R22, R2, R11 ;  /* 0x0000000b02167220 */ /* 0x000fe20000410000 */
[----:B------:R-:W1:Y:S01]  /*32b0*/  F2F.BF16.F32 R18, R18 ;  /* 0x0000001200127304 */ /* 0x000e620000202000 */
[----:B------:R-:W-:Y:S01]  /*32c0*/  IMAD.U32 R11, R10, 0x10000, RZ ;  /* 0x000100000a0b7824 */ /* 0x000fe200078e00ff */
[----:B------:R-:W-:Y:S02]  /*32d0*/  SHF.L.U32 R9, R9, 0x10, RZ ;  /* 0x0000001009097819 */ /* 0x000fe400000006ff */
[----:B--2---:R-:W-:-:S03]  /*32e0*/  SHF.L.U32 R10, R15, 0x10, RZ ;  /* 0x000000100f0a7819 */ /* 0x004fc600000006ff */
[----:B------:R-:W-:Y:S01]  /*32f0*/  FMUL.FTZ R9, R2, R9 ;  /* 0x0000000902097220 */ /* 0x000fe20000410000 */
[----:B0-----:R-:W-:Y:S01]  /*3300*/  SHF.L.U32 R19, R17, 0x10, RZ ;  /* 0x0000001011137819 */ /* 0x001fe200000006ff */
[----:B------:R-:W0:Y:S01]  /*3310*/  F2F.BF16.F32 R4, R4 ;  /* 0x0000000400047304 */ /* 0x000e220000202000 */
[----:B------:R-:W-:-:S03]  /*3320*/  IMAD.U32 R17, R14, 0x10000, RZ ;  /* 0x000100000e117824 */ /* 0x000fc600078e00ff */
[----:B------:R-:W-:Y:S01]  /*3330*/  FMUL.FTZ R19, R19, R10 ;  /* 0x0000000a13137220 */ /* 0x000fe20000410000 */
[----:B------:R-:W-:Y:S01]  /*3340*/  FMUL.FTZ R10, R2, R11 ;  /* 0x0000000b020a7220 */ /* 0x000fe20000410000 */
[----:B-1----:R-:W-:Y:S02]  /*3350*/  SHF.L.U32 R18, R18, 0x10, RZ ;  /* 0x0000001012127819 */ /* 0x002fe400000006ff */
[----:B------:R-:W1:Y:S01]  /*3360*/  F2F.BF16.F32 R9, R9 ;  /* 0x0000000900097304 */ /* 0x000e620000202000 */
[----:B------:R-:W-:Y:S02]  /*3370*/  PRMT R11, R15, 0x7632, R11 ;  /* 0x000076320f0b7816 */ /* 0x000fe4000000000b */
[----:B------:R-:W-:Y:S01]  /*3380*/  FMUL.FTZ R18, R18, R17 ;  /* 0x0000001112127220 */ /* 0x000fe20000410000 */
[----:B------:R-:W-:Y:S02]  /*3390*/  SHF.L.U32 R17, R13, 0x10, RZ ;  /* 0x000000100d117819 */ /* 0x000fe400000006ff */
[----:B------:R-:W-:Y:S01]  /*33a0*/  PRMT R13, R14, 0x7632, R13 ;  /* 0x000076320e0d7816 */ /* 0x000fe2000000000d */
[----:B0-----:R-:W-:Y:S01]  /*33b0*/  IMAD.U32 R27, R4, 0x10000, RZ ;  /* 0x00010000041b7824 */ /* 0x001fe200078e00ff */
[----:B------:R-:W0:Y:S01]  /*33c0*/  F2F.BF16.F32 R10, R10 ;  /* 0x0000000a000a7304 */ /* 0x000e220000202000 */
[----:B------:R-:W-:-:S02]  /*33d0*/  PRMT R14, R12, 0x7632, R14 ;  /* 0x000076320c0e7816 */ /* 0x000fc4000000000e */
[C---:B------:R-:W-:Y:S01]  /*33e0*/  PRMT R15, R13.reuse, 0x7632, R15 ;  /* 0x000076320d0f7816 */ /* 0x040fe2000000000f */
[----:B------:R-:W-:Y:S01]  /*33f0*/  IMAD.U32 R13, R13, 0x10000, RZ ;  /* 0x000100000d0d7824 */ /* 0x000fe200078e00ff */
[----:B------:R-:W-:Y:S01]  /*3400*/  SHF.L.U32 R12, R12, 0x10, RZ ;  /* 0x000000100c0c7819 */ /* 0x000fe200000006ff */
[----:B-1----:R-:W-:Y:S02]  /*3410*/  IMAD.U32 R4, R9, 0x10000, RZ ;  /* 0x0001000009047824 */ /* 0x002fe400078e00ff */
[----:B------:R-:W1:Y:S01]  /*3420*/  F2F.BF16.F32 R6, R6 ;  /* 0x0000000600067304 */ /* 0x000e620000202000 */
[----:B------:R-:W-:Y:S01]  /*3430*/  SHF.L.U32 R14, R14, 0x10, RZ ;  /* 0x000000100e0e7819 */ /* 0x000fe200000006ff */
[----:B------:R-:W-:Y:S01]  /*3440*/  FMUL.FTZ R12, R27, R12 ;  /* 0x0000000c1b0c7220 */ /* 0x000fe20000410000 */
[----:B------:R-:W-:Y:S02]  /*3450*/  SHF.L.U32 R11, R11, 0x10, RZ ;  /* 0x000000100b0b7819 */ /* 0x000fe400000006ff */
[----:B------:R-:W-:-:S02]  /*3460*/  SHF.L.U32 R15, R15, 0x10, RZ ;  /* 0x000000100f0f7819 */ /* 0x000fc400000006ff */
[----:B0-----:R-:W-:Y:S01]  /*3470*/  SHF.L.U32 R9, R10, 0x10, RZ ;  /* 0x000000100a097819 */ /* 0x001fe200000006ff */
[----:B------:R-:W0:Y:S02]  /*3480*/  F2F.BF16.F32 R8, R22 ;  /* 0x0000001600087304 */ /* 0x000e240000202000 */
[----:B------:R-:W-:Y:S02]  /*3490*/  FMUL.FTZ R4, R4, R15 ;  /* 0x0000000f04047220 */ /* 0x000fe40000410000 */
[----:B------:R-:W-:Y:S01]  /*34a0*/  FMUL.FTZ R9, R9, R14 ;  /* 0x0000000e09097220 */ /* 0x000fe20000410000 */
[----:B-1----:R-:W-:-:S03]  /*34b0*/  SHF.L.U32 R6, R6, 0x10, RZ ;  /* 0x0000001006067819 */ /* 0x002fc600000006ff */
[----:B------:R-:W1:Y:S02]  /*34c0*/  F2F.BF16.F32 R16, R16 ;  /* 0x0000001000107304 */ /* 0x000e640000202000 */
[----:B------:R-:W-:Y:S01]  /*34d0*/  FMUL.FTZ R6, R6, R11 ;  /* 0x0000000b06067220 */ /* 0x000fe20000410000 */
[----:B0-----:R-:W-:-:S04]  /*34e0*/  SHF.L.U32 R8, R8, 0x10, RZ ;  /* 0x0000001008087819 */ /* 0x001fc800000006ff */
[----:B------:R-:W-:Y:S01]  /*34f0*/  F2FP.BF16.F32.PACK_AB R19, R6, R19 ;  /* 0x000000130613723e */ /* 0x000fe200000010ff */
[----:B------:R-:W-:Y:S01]  /*3500*/  FMUL.FTZ R13, R8, R13 ;  /* 0x0000000d080d7220 */ /* 0x000fe20000410000 */
[----:B-1----:R-:W-:-:S04]  /*3510*/  IMAD.U32 R16, R16, 0x10000, RZ ;  /* 0x0001000010107824 */ /* 0x002fc800078e00ff */
[----:B------:R-:W-:Y:S01]  /*3520*/  F2FP.BF16.F32.PACK_AB R18, R13, R18 ;  /* 0x000000120d12723e */ /* 0x000fe200000010ff */
[----:B------:R-:W-:Y:S01]  /*3530*/  FMUL.FTZ R17, R16, R17 ;  /* 0x0000001110117220 */ /* 0x000fe20000410000 */
[----:B------:R-:W-:Y:S01]  /*3540*/  F2FP.BF16.F32.PACK_AB R16, R9, R12 ;  /* 0x0000000c0910723e */ /* 0x000fe200000010ff */
[----:B------:R-:W-:-:S03]  /*3550*/  IMAD.WIDE.U32 R8, R5, 0x10, R20 ;  /* 0x0000001005087825 */ /* 0x000fc600078e0014 */
[----:B------:R-:W-:-:S05]  /*3560*/  F2FP.BF16.F32.PACK_AB R17, R4, R17 ;  /* 0x000000110411723e */ /* 0x000fca00000010ff */
[----:B------:R0:W-:Y:S04]  /*3570*/  STG.E.128 desc[UR10][R28.64], R16 ;  /* 0x000000101c007986 */ /* 0x0001e8000c101d0a */
[----:B------:R-:W2:Y:S01]  /*3580*/  LDG.E.128 R8, desc[UR10][R8.64] ;  /* 0x0000000a08087981 */ /* 0x000ea2000c1e1d00 */
[----:B------:R-:W-:-:S06]  /*3590*/  IMAD.WIDE.U32 R12, R5, 0x10, R24 ;  /* 0x00000010050c7825 */ /* 0x000fcc00078e0018 */
[----:B------:R-:W3:Y:S01]  /*35a0*/  LDG.E.128.CONSTANT R12, desc[UR10][R12.64] ;  /* 0x0000000a0c0c7981 */ /* 0x000ee2000c1e9d00 */
        /* <DEDUP_REMOVED lines=9> */
[----:B------:R-:W0:Y:S01]  /*3640*/  F2F.BF16.F32 R26, R26 ;  /* 0x0000001a001a7304 */ /* 0x000e220000202000 */
[----:B------:R-:W-:Y:S01]  /*3650*/  FMUL.FTZ R6, R2, R11 ;  /* 0x0000000b02067220 */ /* 0x000fe20000410000 */
[----:B------:R-:W-:Y:S01]  /*3660*/  SHF.L.U32 R11, R10, 0x10, RZ ;  /* 0x000000100a0b7819 */ /* 0x000fe200000006ff */
[C---:B------:R-:W-:Y:S01]  /*3670*/  FMUL.FTZ R4, R2.reuse, R17 ;  /* 0x0000001102047220 */ /* 0x040fe20000410000 */
[----:B------:R-:W-:Y:S01]  /*3680*/  PRMT R9, R9, 0x7632, R9 ;  /* 0x0000763209097816 */ /* 0x000fe20000000009 */
[C---:B------:R-:W-:Y:S01]  /*3690*/  FMUL.FTZ R16, R2.reuse, R27 ;  /* 0x0000001b02107220 */ /* 0x040fe20000410000 */
[----:B---3--:R-:W-:Y:S01]  /*36a0*/  SHF.L.U32 R10, R15, 0x10, RZ ;  /* 0x000000100f0a7819 */ /* 0x008fe200000006ff */
[----:B------:R-:W-:Y:S01]  /*36b0*/  FMUL.FTZ R28, R2, R11 ;  /* 0x0000000b021c7220 */ /* 0x000fe20000410000 */
[----:B------:R-:W1:Y:S01]  /*36c0*/  F2F.BF16.F32 R22, R22 ;  /* 0x0000001600167304 */ /* 0x000e620000202000 */
[----:B------:R-:W-:Y:S01]  /*36d0*/  IMAD.U32 R11, R9, 0x10000, RZ ;  /* 0x00010000090b7824 */ /* 0x000fe200078e00ff */
[----:B------:R-:W-:-:S02]  /*36e0*/  PRMT R9, R8, 0x7632, R9 ;  /* 0x0000763208097816 */ /* 0x000fc40000000009 */
[----:B------:R-:W-:Y:S01]  /*36f0*/  SHF.L.U32 R18, R14, 0x10, RZ ;  /* 0x000000100e127819 */ /* 0x000fe200000006ff */
[----:B------:R-:W-:Y:S01]  /*3700*/  FMUL.FTZ R27, R2, R11 ;  /* 0x0000000b021b7220 */ /* 0x000fe20000410000 */
[----:B------:R-:W-:Y:S01]  /*3710*/  SHF.L.U32 R11, R9, 0x10, RZ ;  /* 0x00000010090b7819 */ /* 0x000fe200000006ff */
[----:B0-----:R-:W-:Y:S01]  /*3720*/  IMAD.U32 R19, R26, 0x10000, RZ ;  /* 0x000100001a137824 */ /* 0x001fe200078e00ff */
[----:B------:R-:W0:Y:S03]  /*3730*/  F2F.BF16.F32 R4, R4 ;  /* 0x0000000400047304 */ /* 0x000e260000202000 */
[----:B------:R-:W-:Y:S01]  /*3740*/  FMUL.FTZ R19, R19, R10 ;  /* 0x0000000a13137220 */ /* 0x000fe20000410000 */
[----:B------:R-:W-:Y:S01]  /*3750*/  FMUL.FTZ R10, R2, R11 ;  /* 0x0000000b020a7220 */ /* 0x000fe20000410000 */
[----:B------:R-:W-:Y:S02]  /*3760*/  PRMT R11, R15, 0x7632, R11 ;  /* 0x000076320f0b7816 */ /* 0x000fe4000000000b */
[----:B-1----:R-:W-:Y:S01]  /*3770*/  SHF.L.U32 R17, R22, 0x10, RZ ;  /* 0x0000001016117819 */ /* 0x002fe200000006ff */
[----:B------:R0:W1:Y:S02]  /*3780*/  F2F.BF16.F32 R9, R27 ;  /* 0x0000001b00097304 */ /* 0x0000640000202000 */
[----:B------:R-:W-:-:S02]  /*3790*/  IMAD.U32 R11, R11, 0x10000, RZ ;  /* 0x000100000b0b7824 */ /* 0x000fc400078e00ff */
[----:B------:R-:W-:Y:S01]  /*37a0*/  FMUL.FTZ R18, R17, R18 ;  /* 0x0000001211127220 */ /* 0x000fe20000410000 */
[----:B------:R-:W-:Y:S01]  /*37b0*/  IMAD.U32 R17, R13, 0x10000, RZ ;  /* 0x000100000d117824 */ /* 0x000fe200078e00ff */
[----:B------:R-:W-:Y:S02]  /*37c0*/  PRMT R13, R14, 0x7632, R13 ;  /* 0x000076320e0d7816 */ /* 0x000fe4000000000d */
[----:B------:R-:W2:Y:S01]  /*37d0*/  F2F.BF16.F32 R10, R10 ;  /* 0x0000000a000a7304 */ /* 0x000ea20000202000 */
[----:B------:R-:W-:Y:S02]  /*37e0*/  PRMT R14, R12, 0x7632, R14 ;  /* 0x000076320c0e7816 */ /* 0x000fe4000000000e */
[----:B------:R-:W-:Y:S02]  /*37f0*/  PRMT R15, R13, 0x7632, R15 ;  /* 0x000076320d0f7816 */ /* 0x000fe4000000000f */
[----:B0-----:R-:W-:Y:S01]  /*3800*/  SHF.L.U32 R27, R4, 0x10, RZ ;  /* 0x00000010041b7819 */ /* 0x001fe200000006ff */
[----:B------:R-:W-:Y:S01]  /*3810*/  IMAD.U32 R14, R14, 0x10000, RZ ;  /* 0x000100000e0e7824 */ /* 0x000fe200078e00ff */
[----:B-1----:R-:W-:Y:S01]  /*3820*/  SHF.L.U32 R4, R9, 0x10, RZ ;  /* 0x0000001009047819 */ /* 0x002fe200000006ff */
[----:B------:R-:W0:Y:S01]  /*3830*/  F2F.BF16.F32 R16, R16 ;  /* 0x0000001000107304 */ /* 0x000e220000202000 */
[----:B------:R-:W-:-:S02]  /*3840*/  SHF.L.U32 R12, R12, 0x10, RZ ;  /* 0x000000100c0c7819 */ /* 0x000fc400000006ff */
[----:B------:R-:W-:Y:S02]  /*3850*/  SHF.L.U32 R13, R13, 0x10, RZ ;  /* 0x000000100d0d7819 */ /* 0x000fe400000006ff */
[----:B------:R-:W-:Y:S01]  /*3860*/  SHF.L.U32 R15, R15, 0x10, RZ ;  /* 0x000000100f0f7819 */ /* 0x000fe200000006ff */
[----:B------:R-:W-:Y:S01]  /*3870*/  FMUL.FTZ R12, R27, R12 ;  /* 0x0000000c1b0c7220 */ /* 0x000fe20000410000 */
[----:B--2---:R-:W-:Y:S01]  /*3880*/  SHF.L.U32 R9, R10, 0x10, RZ ;  /* 0x000000100a097819 */ /* 0x004fe200000006ff */
[----:B------:R-:W1:Y:S02]  /*3890*/  F2F.BF16.F32 R6, R6 ;  /* 0x0000000600067304 */ /* 0x000e640000202000 */
[----:B------:R-:W-:Y:S02]  /*38a0*/  FMUL.FTZ R4, R4, R15 ;  /* 0x0000000f04047220 */ /* 0x000fe40000410000 */
[----:B------:R-:W-:Y:S01]  /*38b0*/  FMUL.FTZ R9, R9, R14 ;  /* 0x0000000e09097220 */ /* 0x000fe20000410000 */
[----:B0-----:R-:W-:-:S03]  /*38c0*/  SHF.L.U32 R16, R16, 0x10, RZ ;  /* 0x0000001010107819 */ /* 0x001fc600000006ff */
[----:B------:R0:W2:Y:S02]  /*38d0*/  F2F.BF16.F32 R8, R28 ;  /* 0x0000001c00087304 */ /* 0x0000a40000202000 */
[----:B------:R-:W-:Y:S01]  /*38e0*/  FMUL.FTZ R17, R16, R17 ;  /* 0x0000001110117220 */ /* 0x000fe20000410000 */
[----:B------:R-:W-:Y:S02]  /*38f0*/  F2FP.BF16.F32.PACK_AB R16, R9, R12 ;  /* 0x0000000c0910723e */ /* 0x000fe400000010ff */
[----:B-1----:R-:W-:Y:S01]  /*3900*/  SHF.L.U32 R6, R6, 0x10, RZ ;  /* 0x0000001006067819 */ /* 0x002fe200000006ff */
[----:B0-----:R-:W-:Y:S01]  /*3910*/  IMAD.MOV.U32 R28, RZ, RZ, 0x10 ;  /* 0x00000010ff1c7424 */ /* 0x001fe200078e00ff */
[----:B------:R-:W-:-:S03]  /*3920*/  F2FP.BF16.F32.PACK_AB R17, R4, R17 ;  /* 0x000000110411723e */ /* 0x000fc600000010ff */
[----:B------:R-:W-:Y:S01]  /*3930*/  FMUL.FTZ R6, R6, R11 ;  /* 0x0000000b06067220 */ /* 0x000fe20000410000 */
[----:B------:R-:W-:-:S04]  /*3940*/  IMAD.WIDE.U32 R28, R5, R28, UR4 ;  /* 0x00000004051c7e25 */ /* 0x000fc8000f8e001c */
[----:B--2---:R-:W-:Y:S01]  /*3950*/  IMAD.U32 R8, R8, 0x10000, RZ ;  /* 0x0001000008087824 */ /* 0x004fe200078e00ff */
[----:B------:R-:W-:-:S03]  /*3960*/  F2FP.BF16.F32.PACK_AB R19, R6, R19 ;  /* 0x000000130613723e */ /* 0x000fc600000010ff */
[----:B------:R-:W-:Y:S01]  /*3970*/  FMUL.FTZ R13, R8, R13 ;  /* 0x0000000d080d7220 */ /* 0x000fe20000410000 */
[----:B------:R-:W-:-:S04]  /*3980*/  IMAD.WIDE.U32 R8, R23, 0x10, R20 ;  /* 0x0000001017087825 */ /* 0x000fc800078e0014 */
[----:B------:R-:W-:-:S05]  /*3990*/  F2FP.BF16.F32.PACK_AB R18, R13, R18 ;  /* 0x000000120d12723e */ /* 0x000fca00000010ff */
[----:B------:R0:W-:Y:S04]  /*39a0*/  STG.E.128 desc[UR10][R28.64], R16 ;  /* 0x000000101c007986 */ /* 0x0001e8000c101d0a */
[----:B------:R-:W2:Y:S01]  /*39b0*/  LDG.E.128 R8, desc[UR10][R8.64] ;  /* 0x0000000a08087981 */ /* 0x000ea2000c1e1d00 */
[----:B------:R-:W-:-:S06]  /*39c0*/  IMAD.WIDE.U32 R12, R23, 0x10, R24 ;  /* 0x00000010170c7825 */ /* 0x000fcc00078e0018 */
[----:B------:R-:W3:Y:S01]  /*39d0*/  LDG.E.128.CONSTANT R12, desc[UR10][R12.64] ;  /* 0x0000000a0c0c7981 */ /* 0x000ee2000c1e9d00 */
[C---:B--2---:R-:W-:Y:S02]  /*39e0*/  SHF.L.U32 R27, R11.reuse, 0x10, RZ ;  /* 0x000000100b1b7819 */ /* 0x044fe400000006ff */
[----:B------:R-:W-:Y:S02]  /*39f0*/  PRMT R11, R11, 0x7632, R11 ;  /* 0x000076320b0b7816 */ /* 0x000fe4000000000b */
[----:B------:R-:W-:Y:S01]  /*3a00*/  SHF.L.U32 R4, R10, 0x10, RZ ;  /* 0x000000100a047819 */ /* 0x000fe200000006ff */
[----:B------:R-:W-:Y:S01]  /*3a10*/  FMUL.FTZ R26, R2, R27 ;  /* 0x0000001b021a7220 */ /* 0x000fe20000410000 */
[----:B------:R-:W-:Y:S01]  /*3a20*/  SHF.L.U32 R11, R11, 0x10, RZ ;  /* 0x000000100b0b7819 */ /* 0x000fe200000006ff */
[C---:B------:R-:W-:Y:S01]  /*3a30*/  IMAD.U32 R27, R9.reuse, 0x10000, RZ ;  /* 0x00010000091b7824 */ /* 0x040fe200078e00ff */
[----:B------:R-:W-:Y:S01]  /*3a40*/  PRMT R10, R10, 0x7632, R10 ;  /* 0x000076320a0a7816 */ /* 0x000fe2000000000a */
[C---:B------:R-:W-:Y:S01]  /*3a50*/  FMUL.FTZ R22, R2.reuse, R4 ;  /* 0x0000000402167220 */ /* 0x040fe20000410000 */
[----:B------:R-:W-:Y:S01]  /*3a60*/  PRMT R9, R9, 0x7632, R9 ;  /* 0x0000763209097816 */ /* 0x000fe20000000009 */
[----:B------:R-:W1:Y:S01]  /*3a70*/  F2F.BF16.F32 R26, R26 ;  /* 0x0000001a001a7304 */ /* 0x000e620000202000 */
[----:B------:R-:W-:Y:S01]  /*3a80*/  FMUL.FTZ R6, R2, R11 ;  /* 0x0000000b02067220 */ /* 0x000fe20000410000 */
[----:B------:R-:W-:-:S02]  /*3a90*/  IMAD.U32 R11, R10, 0x10000, RZ ;  /* 0x000100000a0b7824 */ /* 0x000fc400078e00ff */
[----:B0-----:R-:W-:Y:S01]  /*3aa0*/  FMUL.FTZ R16, R2, R27 ;  /* 0x0000001b02107220 */ /* 0x001fe20000410000 */
[----:B------:R-:W-:Y:S01]  /*3ab0*/  SHF.L.U32 R17, R8, 0x10, RZ ;  /* 0x0000001008117819 */ /* 0x000fe200000006ff */
[----:B---3--:R-:W-:Y:S02]  /*3ac0*/  IMAD.U32 R18, R14, 0x10000, RZ ;  /* 0x000100000e127824 */ /* 0x008fe400078e00ff */
[----:B------:R-:W-:Y:S01]  /*3ad0*/  FMUL.FTZ R28, R2, R11 ;  /* 0x0000000b021c7220 */ /* 0x000fe20000410000 */
[----:B------:R-:W-:Y:S01]  /*3ae0*/  SHF.L.U32 R11, R9, 0x10, RZ ;  /* 0x00000010090b7819 */ /* 0x000fe200000006ff */
[----:B------:R-:W0:Y:S01]  /*3af0*/  F2F.BF16.F32 R22, R22 ;  /* 0x0000001600167304 */ /* 0x000e220000202000 */
[----:B------:R-:W-:Y:S01]  /*3b00*/  PRMT R9, R8, 0x7632, R9 ;  /* 0x0000763208097816 */ /* 0x000fe20000000009 */
[C---:B------:R-:W-:Y:S01]  /*3b10*/  FMUL.FTZ R4, R2.reuse, R17 ;  /* 0x0000001102047220 */ /* 0x040fe20000410000 */
[----:B------:R-:W-:Y:S01]  /*3b20*/  SHF.L.U32 R10, R15, 0x10, RZ ;  /* 0x000000100f0a7819 */ /* 0x000fe200000006ff */
[----:B------:R-:W-:Y:S01]  /*3b30*/  FMUL.FTZ R27, R2, R11 ;  /* 0x0000000b021b7220 */ /* 0x000fe20000410000 */
[----:B------:R-:W-:-:S02]  /*3b40*/  SHF.L.U32 R11, R9, 0x10, RZ ;  /* 0x00000010090b7819 */ /* 0x000fc400000006ff */
[----:B-1----:R-:W-:Y:S01]  /*3b50*/  SHF.L.U32 R19, R26, 0x10, RZ ;  /* 0x000000101a137819 */ /* 0x002fe200000006ff */
[----:B------:R-:W1:Y:S01]  /*3b60*/  F2F.BF16.F32 R4, R4 ;  /* 0x0000000400047304 */ /* 0x000e620000202000 */
[----:B------:R-:W-:-:S03]  /*3b70*/  HFMA2 R26, -RZ, RZ, 0, 9.5367431640625e-07 ;  /* 0x00000010ff1a7431 */ /* 0x000fc600000001ff */
[----:B------:R-:W-:Y:S01]  /*3b80*/  FMUL.FTZ R19, R19, R10 ;  /* 0x0000000a13137220 */ /* 0x000fe20000410000 */
[----:B------:R-:W-:Y:S01]  /*3b90*/  FMUL.FTZ R10, R2, R11 ;  /* 0x0000000b020a7220 */ /* 0x000fe20000410000 */
[----:B------:R-:W-:Y:S01]  /*3ba0*/  PRMT R11, R15, 0x7632, R11 ;  /* 0x000076320f0b7816 */ /* 0x000fe2000000000b */
[----:B0-----:R-:W-:Y:S01]  /*3bb0*/  IMAD.U32 R17, R22, 0x10000, RZ ;  /* 0x0001000016117824 */ /* 0x001fe200078e00ff */
[----:B------:R1:W0:Y:S02]  /*3bc0*/  F2F.BF16.F32 R9, R27 ;  /* 0x0000001b00097304 */ /* 0x0002240000202000 */
[----:B------:R-:W-:Y:S01]  /*3bd0*/  SHF.L.U32 R11, R11, 0x10, RZ ;  /* 0x000000100b0b7819 */ /* 0x000fe200000006ff */
[----:B------:R-:W-:Y:S01]  /*3be0*/  FMUL.FTZ R18, R17, R18 ;  /* 0x0000001211127220 */ /* 0x000fe20000410000 */
[----:B------:R-:W-:Y:S02]  /*3bf0*/  SHF.L.U32 R17, R13, 0x10, RZ ;  /* 0x000000100d117819 */ /* 0x000fe400000006ff */
[----:B------:R-:W-:-:S02]  /*3c00*/  PRMT R13, R14, 0x7632, R13 ;  /* 0x000076320e0d7816 */ /* 0x000fc4000000000d */
[----:B------:R-:W2:Y:S01]  /*3c10*/  F2F.BF16.F32 R16, R16 ;  /* 0x0000001000107304 */ /* 0x000ea20000202000 */
[C---:B------:R-:W-:Y:S01]  /*3c20*/  PRMT R14, R12.reuse, 0x7632, R14 ;  /* 0x000076320c0e7816 */ /* 0x040fe2000000000e */
[----:B------:R-:W-:Y:S01]  /*3c30*/  IMAD.U32 R12, R12, 0x10000, RZ ;  /* 0x000100000c0c7824 */ /* 0x000fe200078e00ff */
[----:B------:R-:W-:Y:S02]  /*3c40*/  PRMT R15, R13, 0x7632, R15 ;  /* 0x000076320d0f7816 */ /* 0x000fe4000000000f */
[----:B-1----:R-:W-:Y:S02]  /*3c50*/  SHF.L.U32 R27, R4, 0x10, RZ ;  /* 0x00000010041b7819 */ /* 0x002fe400000006ff */
[----:B------:R-:W-:Y:S01]  /*3c60*/  SHF.L.U32 R14, R14, 0x10, RZ ;  /* 0x000000100e0e7819 */ /* 0x000fe200000006ff */
[----:B------:R-:W1:Y:S01]  /*3c70*/  F2F.BF16.F32 R8, R28 ;  /* 0x0000001c00087304 */ /* 0x000e620000202000 */
[----:B0-----:R-:W-:Y:S01]  /*3c80*/  SHF.L.U32 R4, R9, 0x10, RZ ;  /* 0x0000001009047819 */ /* 0x001fe200000006ff */
[----:B------:R-:W-:Y:S01]  /*3c90*/  IMAD.U32 R15, R15, 0x10000, RZ ;  /* 0x000100000f0f7824 */ /* 0x000fe200078e00ff */
[----:B------:R-:W-:Y:S01]  /*3ca0*/  SHF.L.U32 R13, R13, 0x10, RZ ;  /* 0x000000100d0d7819 */ /* 0x000fe200000006ff */
[----:B------:R-:W-:Y:S01]  /*3cb0*/  FMUL.FTZ R12, R27, R12 ;  /* 0x0000000c1b0c7220 */ /* 0x000fe20000410000 */
[----:B------:R-:W-:-:S04]  /*3cc0*/  IMAD.WIDE.U32 R26, R23, R26, UR4 ;  /* 0x00000004171a7e25 */ /* 0x000fc8000f8e001a */
[----:B------:R-:W-:Y:S01]  /*3cd0*/  FMUL.FTZ R4, R4, R15 ;  /* 0x0000000f04047220 */ /* 0x000fe20000410000 */
[----:B--2---:R-:W-:Y:S01]  /*3ce0*/  SHF.L.U32 R16, R16, 0x10, RZ ;  /* 0x0000001010107819 */ /* 0x004fe200000006ff */
[----:B------:R-:W0:Y:S04]  /*3cf0*/  F2F.BF16.F32 R10, R10 ;  /* 0x0000000a000a7304 */ /* 0x000e280000202000 */
[----:B------:R-:W-:Y:S01]  /*3d00*/  FMUL.FTZ R17, R16, R17 ;  /* 0x0000001110117220 */ /* 0x000fe20000410000 */
[----:B-1----:R-:W-:-:S03]  /*3d10*/  SHF.L.U32 R8, R8, 0x10, RZ ;  /* 0x0000001008087819 */ /* 0x002fc600000006ff */
[----:B------:R-:W1:Y:S01]  /*3d20*/  F2F.BF16.F32 R6, R6 ;  /* 0x0000000600067304 */ /* 0x000e620000202000 */
[----:B------:R-:W-:Y:S01]  /*3d30*/  F2FP.BF16.F32.PACK_AB R17, R4, R17 ;  /* 0x000000110411723e */ /* 0x000fe200000010ff */
[----:B------:R-:W-:Y:S01]  /*3d40*/  FMUL.FTZ R13, R8, R13 ;  /* 0x0000000d080d7220 */ /* 0x000fe20000410000 */
[----:B0-----:R-:W-:-:S04]  /*3d50*/  IMAD.U32 R9, R10, 0x10000, RZ ;  /* 0x000100000a097824 */ /* 0x001fc800078e00ff */
[----:B------:R-:W-:Y:S01]  /*3d60*/  F2FP.BF16.F32.PACK_AB R18, R13, R18 ;  /* 0x000000120d12723e */ /* 0x000fe200000010ff */
[----:B------:R-:W-:Y:S01]  /*3d70*/  FMUL.FTZ R9, R9, R14 ;  /* 0x0000000e09097220 */ /* 0x000fe20000410000 */
[----:B-1----:R-:W-:-:S04]  /*3d80*/  IMAD.U32 R6, R6, 0x10000, RZ ;  /* 0x0001000006067824 */ /* 0x002fc800078e00ff */
[----:B------:R-:W-:Y:S01]  /*3d90*/  F2FP.BF16.F32.PACK_AB R16, R9, R12 ;  /* 0x0000000c0910723e */ /* 0x000fe200000010ff */
[----:B------:R-:W-:-:S04]  /*3da0*/  IMAD.WIDE.U32 R8, R7, 0x10, R20 ;  /* 0x0000001007087825 */ /* 0x000fc800078e0014 */
        /* <DEDUP_REMOVED lines=10> */
[----:B------:R-:W-:Y:S02]  /*3e50*/  ISETP.GE.AND P0, PT, R3, UR7, PT ;  /* 0x0000000703007c0c */ /* 0x000fe4000bf06270 */
[C---:B--2---:R-:W-:Y:S01]  /*3e60*/  SHF.L.U32 R25, R11.reuse, 0x10, RZ ;  /* 0x000000100b197819 */ /* 0x044fe200000006ff */
[C---:B------:R-:W-:Y:S01]  /*3e70*/  IMAD.U32 R29, R10.reuse, 0x10000, RZ ;  /* 0x000100000a1d7824 */ /* 0x040fe200078e00ff */
[----:B------:R-:W-:Y:S02]  /*3e80*/  PRMT R11, R11, 0x7632, R11 ;  /* 0x000076320b0b7816 */ /* 0x000fe4000000000b */
[----:B------:R-:W-:Y:S01]  /*3e90*/  PRMT R10, R10, 0x7632, R10 ;  /* 0x000076320a0a7816 */ /* 0x000fe2000000000a */
[----:B------:R-:W-:Y:S01]  /*3ea0*/  FMUL.FTZ R22, R2, R25 ;  /* 0x0000001902167220 */ /* 0x000fe20000410000 */
[----:B------:R-:W-:Y:S01]  /*3eb0*/  SHF.L.U32 R25, R9, 0x10, RZ ;  /* 0x0000001009197819 */ /* 0x000fe200000006ff */
[----:B------:R-:W-:Y:S01]  /*3ec0*/  IMAD.U32 R11, R11, 0x10000, RZ ;  /* 0x000100000b0b7824 */ /* 0x000fe200078e00ff */
[----:B0-----:R-:W-:Y:S01]  /*3ed0*/  SHF.L.U32 R17, R8, 0x10, RZ ;  /* 0x0000001008117819 */ /* 0x001fe200000006ff */
[C---:B------:R-:W-:Y:S01]  /*3ee0*/  FMUL.FTZ R24, R2.reuse, R29 ;  /* 0x0000001d02187220 */ /* 0x040fe20000410000 */
[----:B------:R-:W-:Y:S01]  /*3ef0*/  PRMT R9, R9, 0x7632, R9 ;  /* 0x0000763209097816 */ /* 0x000fe20000000009 */
[----:B------:R-:W-:Y:S01]  /*3f00*/  FMUL.FTZ R6, R2, R11 ;  /* 0x0000000b02067220 */ /* 0x000fe20000410000 */
[----:B------:R-:W-:Y:S01]  /*3f10*/  SHF.L.U32 R11, R10, 0x10, RZ ;  /* 0x000000100a0b7819 */ /* 0x000fe200000006ff */
[----:B------:R-:W-:Y:S01]  /*3f20*/  FMUL.FTZ R16, R2, R25 ;  /* 0x0000001902107220 */ /* 0x000fe20000410000 */
[----:B------:R-:W-:Y:S01]  /*3f30*/  PRMT R10, R8, 0x7632, R10 ;  /* 0x00007632080a7816 */ /* 0x000fe2000000000a */
[C---:B------:R-:W-:Y:S01]  /*3f40*/  FMUL.FTZ R4, R2.reuse, R17 ;  /* 0x0000001102047220 */ /* 0x040fe20000410000 */
[----:B------:R-:W0:Y:S01]  /*3f50*/  F2F.BF16.F32 R24, R24 ;  /* 0x0000001800187304 */ /* 0x000e220000202000 */
[----:B------:R-:W-:Y:S01]  /*3f60*/  FMUL.FTZ R19, R2, R11 ;  /* 0x0000000b02137220 */ /* 0x000fe20000410000 */
[----:B------:R-:W-:-:S02]  /*3f70*/  SHF.L.U32 R11, R9, 0x10, RZ ;  /* 0x00000010090b7819 */ /* 0x000fc400000006ff */
[----:B------:R-:W-:Y:S02]  /*3f80*/  SHF.L.U32 R17, R10, 0x10, RZ ;  /* 0x000000100a117819 */ /* 0x000fe400000006ff */
[----:B---3--:R-:W-:Y:S01]  /*3f90*/  PRMT R10, R14, 0x7632, R10 ;  /* 0x000076320e0a7816 */ /* 0x008fe2000000000a */
[C---:B------:R-:W-:Y:S01]  /*3fa0*/  FMUL.FTZ R11, R2.reuse, R11 ;  /* 0x0000000b020b7220 */ /* 0x040fe20000410000 */
[----:B------:R-:W1:Y:S01]  /*3fb0*/  F2F.BF16.F32 R16, R16 ;  /* 0x0000001000107304 */ /* 0x000e620000202000 */
[----:B------:R-:W-:Y:S01]  /*3fc0*/  FMUL.FTZ R25, R2, R17 ;  /* 0x0000001102197220 */ /* 0x000fe20000410000 */
[----:B------:R-:W-:Y:S01]  /*3fd0*/  SHF.L.U32 R18, R14, 0x10, RZ ;  /* 0x000000100e127819 */ /* 0x000fe200000006ff */
[----:B------:R-:W-:Y:S01]  /*3fe0*/  IMAD.U32 R10, R10, 0x10000, RZ ;  /* 0x000100000a0a7824 */ /* 0x000fe200078e00ff */
[----:B------:R-:W-:Y:S02]  /*3ff0*/  PRMT R14, R13, 0x7632, R14 ;  /* 0x000076320d0e7816 */ /* 0x000fe4000000000e */
[C---:B------:R-:W-:Y:S01]  /*4000*/  PRMT R8, R15.reuse, 0x7632, R8 ;  /* 0x000076320f087816 */ /* 0x040fe20000000008 */
[----:B------:R-:W-:Y:S01]  /*4010*/  IMAD.U32 R15, R15, 0x10000, RZ ;  /* 0x000100000f0f7824 */ /* 0x000fe200078e00ff */
[----:B------:R-:W2:Y:S01]  /*4020*/  F2F.BF16.F32 R22, R22 ;  /* 0x0000001600167304 */ /* 0x000ea20000202000 */
[----:B0-----:R-:W-:-:S02]  /*4030*/  SHF.L.U32 R27, R24, 0x10, RZ ;  /* 0x00000010181b7819 */ /* 0x001fc400000006ff */
[----:B------:R-:W-:Y:S02]  /*4040*/  SHF.L.U32 R17, R12, 0x10, RZ ;  /* 0x000000100c117819 */ /* 0x000fe400000006ff */
[----:B------:R-:W-:Y:S01]  /*4050*/  SHF.L.U32 R8, R8, 0x10, RZ ;  /* 0x0000001008087819 */ /* 0x000fe200000006ff */
[----:B-1----:R-:W-:Y:S02]  /*4060*/  IMAD.U32 R24, R16, 0x10000, RZ ;  /* 0x0001000010187824 */ /* 0x002fe400078e00ff */
[----:B------:R0:W1:Y:S01]  /*4070*/  F2F.BF16.F32 R9, R19 ;  /* 0x0000001300097304 */ /* 0x0000620000202000 */
[----:B------:R-:W-:Y:S01]  /*4080*/  SHF.L.U32 R14, R14, 0x10, RZ ;  /* 0x000000100e0e7819 */ /* 0x000fe200000006ff */
[----:B------:R-:W-:Y:S01]  /*4090*/  FMUL.FTZ R16, R27, R18 ;  /* 0x000000121b107220 */ /* 0x000fe20000410000 */
[----:B--2---:R-:W-:-:S05]  /*40a0*/  SHF.L.U32 R26, R22, 0x10, RZ ;  /* 0x00000010161a7819 */ /* 0x004fca00000006ff */
[----:B------:R-:W2:Y:S01]  /*40b0*/  F2F.BF16.F32 R4, R4 ;  /* 0x0000000400047304 */ /* 0x000ea20000202000 */
[----:B0-----:R-:W-:Y:S01]  /*40c0*/  IMAD.U32 R19, R13, 0x10000, RZ ;  /* 0x000100000d137824 */ /* 0x001fe200078e00ff */
[----:B------:R-:W-:Y:S01]  /*40d0*/  PRMT R22, R12, 0x7632, R22 ;  /* 0x000076320c167816 */ /* 0x000fe20000000016 */
[----:B------:R-:W-:Y:S02]  /*40e0*/  FMUL.FTZ R15, R26, R15 ;  /* 0x0000000f1a0f7220 */ /* 0x000fe40000410000 */
[----:B------:R-:W-:Y:S01]  /*40f0*/  FMUL.FTZ R12, R24, R19 ;  /* 0x00000013180c7220 */ /* 0x000fe20000410000 */
[----:B------:R-:W-:Y:S02]  /*4100*/  SHF.L.U32 R22, R22, 0x10, RZ ;  /* 0x0000001016167819 */ /* 0x000fe400000006ff */
[----:B------:R-:W0:Y:S01]  /*4110*/  F2F.BF16.F32 R6, R6 ;  /* 0x0000000600067304 */ /* 0x000e220000202000 */
[----:B-1----:R-:W-:Y:S01]  /*4120*/  SHF.L.U32 R9, R9, 0x10, RZ ;  /* 0x0000001009097819 */ /* 0x002fe200000006ff */
[----:B--2---:R-:W-:-:S06]  /*4130*/  IMAD.U32 R4, R4, 0x10000, RZ ;  /* 0x0001000004047824 */ /* 0x004fcc00078e00ff */
[----:B------:R-:W1:Y:S01]  /*4140*/  F2F.BF16.F32 R13, R25 ;  /* 0x00000019000d7304 */ /* 0x000e620000202000 */
[----:B------:R-:W-:Y:S01]  /*4150*/  FMUL.FTZ R4, R4, R17 ;  /* 0x0000001104047220 */ /* 0x000fe20000410000 */
[----:B------:R-:W-:Y:S01]  /*4160*/  FMUL.FTZ R17, R9, R10 ;  /* 0x0000000a09117220 */ /* 0x000fe20000410000 */
[----:B0-----:R-:W-:-:S05]  /*4170*/  SHF.L.U32 R19, R6, 0x10, RZ ;  /* 0x0000001006137819 */ /* 0x001fca00000006ff */
[----:B------:R-:W0:Y:S01]  /*4180*/  F2F.BF16.F32 R11, R11 ;  /* 0x0000000b000b7304 */ /* 0x000e220000202000 */
[----:B------:R-:W-:Y:S02]  /*4190*/  MOV R6, 0x10 ;  /* 0x0000001000067802 */ /* 0x000fe40000000f00 */
[----:B------:R-:W-:Y:S01]  /*41a0*/  F2FP.BF16.F32.PACK_AB R10, R17, R16 ;  /* 0x00000010110a723e */ /* 0x000fe200000010ff */
[----:B------:R-:W-:Y:S01]  /*41b0*/  FMUL.FTZ R8, R19, R8 ;  /* 0x0000000813087220 */ /* 0x000fe20000410000 */
[----:B-1----:R-:W-:-:S05]  /*41c0*/  SHF.L.U32 R13, R13, 0x10, RZ ;  /* 0x000000100d0d7819 */ /* 0x002fca00000006ff */
[----:B------:R-:W-:Y:S01]  /*41d0*/  FMUL.FTZ R13, R13, R22 ;  /* 0x000000160d0d7220 */ /* 0x000fe20000410000 */
[----:B0-----:R-:W-:-:S04]  /*41e0*/  IMAD.U32 R11, R11, 0x10000, RZ ;  /* 0x000100000b0b7824 */ /* 0x001fc800078e00ff */
[----:B------:R-:W-:Y:S01]  /*41f0*/  FMUL.FTZ R9, R11, R14 ;  /* 0x0000000e0b097220 */ /* 0x000fe20000410000 */
[----:B------:R-:W-:Y:S02]  /*4200*/  F2FP.BF16.F32.PACK_AB R11, R8, R15 ;  /* 0x0000000f080b723e */ /* 0x000fe400000010ff */
[----:B------:R-:W-:Y:S02]  /*4210*/  F2FP.BF16.F32.PACK_AB R8, R13, R4 ;  /* 0x000000040d08723e */ /* 0x000fe400000010ff */
[----:B------:R-:W-:Y:S01]  /*4220*/  F2FP.BF16.F32.PACK_AB R9, R9, R12 ;  /* 0x0000000c0909723e */ /* 0x000fe200000010ff */
[----:B------:R-:W-:Y:S01]  /*4230*/  IMAD.WIDE.U32 R12, R7, R6, UR4 ;  /* 0x00000004070c7e25 */ /* 0x000fe2000f8e0006 */
[----:B------:R-:W-:-:S04]  /*4240*/  LEA R7, R0, R7, 0x2 ;  /* 0x0000000700077211 */ /* 0x000fc800078e10ff */
[----:B------:R2:W-:Y:S01]  /*4250*/  STG.E.128 desc[UR10][R12.64], R8 ;  /* 0x000000080c007986 */ /* 0x0005e2000c101d0a */
[----:B------:R-:W-:Y:S05]  /*4260*/  @!P0 BRA `(.L_x_1050) ;  /* 0xffffffec00b08947 */ /* 0x000fea000383ffff */
[----:B------:R-:W-:Y:S05]  /*4270*/  EXIT ;  /* 0x000000000000794d */ /* 0x000fea0003800000 */
.L_x_1051:
        /* <DEDUP_REMOVED lines=16> */
.L_x_1418:


//--------------------- .text._ZN4vllm15rms_norm_kernelIN3c108BFloat16ELi16ELi2EEEvPT_PKS3_lllllS6_fii --------------------------
	.section	.text._ZN4vllm15rms_norm_kernelIN3c108BFloat16ELi16ELi2EEEvPT_PKS3_lllllS6_fii,"ax",@progbits
	.align	128
        .global         _ZN4vllm15rms_norm_kernelIN3c108BFloat16ELi16ELi2EEEvPT_PKS3_lllllS6_fii
        .type           _ZN4vllm15rms_norm_kernelIN3c108BFloat16ELi16ELi2EEEvPT_PKS3_lllllS6_fii,@function
        .size           _ZN4vllm15rms_norm_kernelIN3c108BFloat16ELi16ELi2EEEvPT_PKS3_lllllS6_fii,(.L_x_1419 - _ZN4vllm15rms_norm_kernelIN3c108BFloat16ELi16ELi2EEEvPT_PKS3_lllllS6_fii)
        .other          _ZN4vllm15rms_norm_kernelIN3c108BFloat16ELi16ELi2EEEvPT_PKS3_lllllS6_fii,@"STO_CUDA_ENTRY STV_DEFAULT"
_ZN4vllm15rms_norm_kernelIN3c108BFloat16ELi16ELi2EEEvPT_PKS3_lllllS6_fii:
.text._ZN4vllm15rms_norm_kernelIN3c108BFloat16ELi16ELi2EEEvPT_PKS3_lllllS6_fii:
[----:B------:R-:W-:Y:S08]  /*0000*/  LDC R1, c[0x0][0x37c] ;  /* 0x0000df00ff017b82 */ /* 0x000ff00000000800 */
[----:B------:R-:W0:Y:S01]  /*0010*/  S2UR UR15, SR_CTAID.X ;  /* 0x00000000000f79c3 */ /* 0x000e220000002500 */
[----:B------:R-:W0:Y:S01]  /*0020*/  LDCU.64 UR8, c[0x0][0x390] ;  /* 0x00007200ff0877ac */ /* 0x000e220008000a00 */
[----:B------:R-:W1:Y:S01]  /*0030*/  S2R R3, SR_TID.X ;  /* 0x0000000000037919 */ /* 0x000e620000002100 */
[----:B------:R-:W-:Y:S01]  /*0040*/  BSSY.RECONVERGENT B0, `(.L_x_1052) ;  /* 0x00001e1000007945 */ /* 0x000fe20003800200 */
[----:B------:R-:W2:Y:S04]  /*0050*/  LDCU.64 UR10, c[0x0][0x388] ;  /* 0x00007100ff0a77ac */ /* 0x000ea80008000a00 */
[----:B------:R-:W3:Y:S01]  /*0060*/  LDC R0, c[0x0][0x360] ;  /* 0x0000d800ff007b82 */ /* 0x000ee20000000800 */
[----:B------:R-:W4:Y:S01]  /*0070*/  LDCU UR16, c[0x0][0x3c8] ;  /* 0x00007900ff1077ac */ /* 0x000f220008000800 */
[----:B------:R-:W1:Y:S01]  /*0080*/  LDCU.64 UR12, c[0x0][0x358] ;  /* 0x00006b00ff0c77ac */ /* 0x000e620008000a00 */
[----:B0-----:R-:W-:-:S02]  /*0090*/  UIMAD.WIDE.U32 UR4, UR15, UR8, URZ ;  /* 0x000000080f0472a5 */ /* 0x001fc4000f8e00ff */
[----:B----4-:R-:W-:Y:S02]  /*00a0*/  ULOP3.LUT UP0, URZ, UR16, 0xf, URZ, 0xc0, !UPT ;  /* 0x0000000f10ff7892 */ /* 0x010fe4000f80c0ff */
[----:B------:R-:W-:Y:S02]  /*00b0*/  UIMAD UR9, UR15, UR9, UR5 ;  /* 0x000000090f0972a4 */ /* 0x000fe4000f8e0205 */
[----:B------:R-:W-:Y:S02]  /*00c0*/  USHF.L.U32 UR6, UR4, 0x1, URZ ;  /* 0x0000000104067899 */ /* 0x000fe400080006ff */
[----:B------:R-:W-:Y:S02]  /*00d0*/  USHF.L.U64.HI UR7, UR4, 0x1, UR9 ;  /* 0x0000000104077899 */ /* 0x000fe40008010209 */
[----:B--2---:R-:W-:-:S04]  /*00e0*/  UIADD3 UR8, UP1, UPT, UR6, UR10, URZ ;  /* 0x0000000a06087290 */ /* 0x004fc8000ff3e0ff */
[----:B------:R-:W-:Y:S02]  /*00f0*/  UIADD3.X UR14, UPT, UPT, UR7, UR11, URZ, UP1, !UPT ;  /* 0x0000000b070e7290 */ /* 0x000fe40008ffe4ff */
[----:B------:R-:W-:Y:S02]  /*0100*/  ULOP3.LUT UP1, URZ, UR8, 0x1f, URZ, 0xc0, !UPT ;  /* 0x0000001f08ff7892 */ /* 0x000fe4000f82c0ff */
[----:B------:R-:W-:Y:S02]  /*0110*/  MOV R20, UR8 ;  /* 0x0000000800147c02 */ /* 0x000fe40008000f00 */
[----:B------:R-:W-:Y:S01]  /*0120*/  UPLOP3.LUT UP0, UPT, UP1, UP0, UPT, 0xf8, 0x8f ;  /* 0x00000000008f789c */ /* 0x000fe20000f01f70 */
[----:B------:R-:W-:-:S08]  /*0130*/  IMAD.U32 R21, RZ, RZ, UR14 ;  /* 0x0000000eff157e24 */ /* 0x000fd0000f8e00ff */
[----:B-1----:R-:W-:Y:S05]  /*0140*/  BRA.U UP0, `(.L_x_1053) ;  /* 0x0000000900b07547 */ /* 0x002fea000b800000 */
        /* <DEDUP_REMOVED lines=39> */
[----:B------:R-:W-:Y:S02]  /*03c0*/  SHF.L.U32 R2, R4, 0x10, RZ ;  /* 0x0000001004027819 */ /* 0x000fe400000006ff */
[----:B------:R-:W-:Y:S01]  /*03d0*/  SHF.L.U32 R16, R5, 0x10, RZ ;  /* 0x0000001005107819 */ /* 0x000fe200000006ff */
[----:B------:R-:W-:Y:S02]  /*03e0*/  IMAD.U32 R14, R13, 0x10000, RZ ;  /* 0x000100000d0e7824 */ /* 0x000fe400078e00ff */
[----:B------:R-:W-:Y:S01]  /*03f0*/  FFMA.FTZ R13, R2, R2, RZ ;  /* 0x00000002020d7223 */ /* 0x000fe200000100ff */
        /* <DEDUP_REMOVED lines=30> */
[----:B------:R-:W-:-:S03]  /*05e0*/  FFMA.FTZ R13, R10, R10, R13 ;  /* 0x0000000a0a0d7223 */ /* 0x000fc6000001000d */
[----:B------:R-:W-:Y:S02]  /*05f0*/  IMAD.U32 R2, R2, 0x10000, RZ ;  /* 0x0001000002027824 */ /* 0x000fe400078e00ff */
[----:B------:R-:W-:-:S04]  /*0600*/  FFMA.FTZ R13, R4, R4, R13 ;  /* 0x00000004040d7223 */ /* 0x000fc8000001000d */
[----:B------:R-:W-:-:S04]  /*0610*/  FFMA.FTZ R13, R6, R6, R13 ;  /* 0x00000006060d7223 */ /* 0x000fc8000001000d */
[----:B------:R-:W-:-:S07]  /*0620*/  FFMA.FTZ R2, R2, R2, R13 ;  /* 0x0000000202027223 */ /* 0x000fce000001000d */
.L_x_1056:
[----:B------:R-:W-:Y:S05]  /*0630*/  BSYNC.RECONVERGENT B1 ;  /* 0x0000000000017941 */ /* 0x000fea0003800200 */
.L_x_1055:
[----:B------:R-:W-:Y:S05]  /*0640*/  @!P1 BRA `(.L_x_1054) ;  /* 0x0000001800009947 */ /* 0x000fea0003800000 */
[----:B------:R-:W-:Y:S01]  /*0650*/  BSSY.RECONVERGENT B1, `(.L_x_1057) ;  /* 0x000005a000017945 */ /* 0x000fe20003800200 */
[----:B------:R-:W-:-:S07]  /*0660*/  IMAD.IADD R25, R23, 0x1, R0 ;  /* 0x0000000117197824 */ /* 0x000fce00078e0200 */
.L_x_1058:
[----:B------:R-:W-:-:S06]  /*0670*/  IMAD.WIDE.U32 R4, R23, 0x20, R20 ;  /* 0x0000002017047825 */ /* 0x000fcc00078e0014 */
[----:B------:R-:W2:Y:S01]  /*0680*/  LDG.E.ENL2.256 R8, R4, desc[UR12][R4.64] ;  /* 0xfe00000c0404797e */ /* 0x000ea20008121908 */
[----:B------:R-:W-:-:S06]  /*0690*/  IMAD.WIDE.U32 R12, R25, 0x20, R20 ;  /* 0x00000020190c7825 */ /* 0x000fcc00078e0014 */
[----:B------:R-:W3:Y:S01]  /*06a0*/  LDG.E.ENL2.256 R16, R12, desc[UR12][R12.64] ;  /* 0xfe00000c0c0c797e */ /* 0x000ee20008121910 */
[C---:B------:R-:W-:Y:S02]  /*06b0*/  IADD3 R23, PT, PT, R0.reuse, R23, R0 ;  /* 0x0000001700177210 */ /* 0x040fe40007ffe000 */
[----:B------:R-:W-:Y:S02]  /*06c0*/  LEA R25, R0, R25, 0x1 ;  /* 0x0000001900197211 */ /* 0x000fe400078e08ff */
[----:B------:R-:W-:Y:S02]  /*06d0*/  ISETP.GE.AND P0, PT, R23, UR6, PT ;  /* 0x0000000617007c0c */ /* 0x000fe4000bf06270 */
[C---:B--2---:R-:W-:Y:S02]  /*06e0*/  PRMT R22, R4.reuse, 0x7632, R22 ;  /* 0x0000763204167816 */ /* 0x044fe40000000016 */
[----:B------:R-:W-:Y:S02]  /*06f0*/  SHF.L.U32 R27, R4, 0x10, RZ ;  /* 0x00000010041b7819 */ /* 0x000fe400000006ff */
[----:B------:R-:W-:Y:S01]  /*0700*/  SHF.L.U32 R24, R5, 0x10, RZ ;  /* 0x0000001005187819 */ /* 0x000fe200000006ff */
[----:B------:R-:W-:-:S02]  /*0710*/  IMAD.U32 R22, R22, 0x10000, RZ ;  /* 0x0001000016167824 */ /* 0x000fc400078e00ff */
[--C-:B------:R-:W-:Y:S01]  /*0720*/  FFMA.FTZ R27, R27, R27, R2.reuse ;  /* 0x0000001b1b1b7223 */ /* 0x100fe20000010002 */
        /* <DEDUP_REMOVED lines=32> */
[----:B------:R-:W-:Y:S01]  /*0930*/  FFMA.FTZ R27, R4, R4, R27 ;  /* 0x00000004041b7223 */ /* 0x000fe2000001001b */
[C---:B---3--:R-:W-:Y:S02]  /*0940*/  PRMT R4, R12.reuse, 0x7632, R4 ;  /* 0x000076320c047816 */ /* 0x048fe40000000004 */
[----:B------:R-:W-:Y:S01]  /*0950*/  SHF.L.U32 R12, R12, 0x10, RZ ;  /* 0x000000100c0c7819 */ /* 0x000fe200000006ff */
[----:B------:R-:W-:Y:S01]  /*0960*/  FFMA.FTZ R27, R6, R6, R27 ;  /* 0x00000006061b7223 */ /* 0x000fe2000001001b */
[C---:B------:R-:W-:Y:S01]  /*0970*/  SHF.L.U32 R6, R13.reuse, 0x10, RZ ;  /* 0x000000100d067819 */ /* 0x040fe200000006ff */
[----:B------:R-:W-:Y:S02]  /*0980*/  IMAD.U32 R4, R4, 0x10000, RZ ;  /* 0x0001000004047824 */ /* 0x000fe400078e00ff */
[----:B------:R-:W-:Y:S01]  /*0990*/  FFMA.FTZ R27, R2, R2, R27 ;  /* 0x00000002021b7223 */ /* 0x000fe2000001001b */
[----:B------:R-:W-:-:S03]  /*09a0*/  PRMT R2, R13, 0x7632, R2 ;  /* 0x000076320d027816 */ /* 0x000fc60000000002 */
        /* <DEDUP_REMOVED lines=34> */
[----:B------:R-:W-:Y:S01]  /*0bd0*/  FFMA.FTZ R2, R2, R2, R27 ;  /* 0x0000000202027223 */ /* 0x000fe2000001001b */
[----:B------:R-:W-:Y:S06]  /*0be0*/  @!P0 BRA `(.L_x_1058) ;  /* 0xfffffff800a08947 */ /* 0x000fec000383ffff */
[----:B------:R-:W-:Y:S05]  /*0bf0*/  BSYNC.RECONVERGENT B1 ;  /* 0x0000000000017941 */ /* 0x000fea0003800200 */
.L_x_1057:
[----:B------:R-:W-:Y:S05]  /*0c00*/  BRA `(.L_x_1054) ;  /* 0x0000001000907947 */ /* 0x000fea0003800000 */
.L_x_1053:
[----:B------:R-:W-:Y:S01]  /*0c10*/  IMAD R2, RZ, RZ, -UR8 ;  /* 0x80000008ff027e24 */ /* 0x000fe2000f8e02ff */
        /* <DEDUP_REMOVED lines=12> */
[----:B------:R-:W-:Y:S01]  /*0ce0*/  MOV R5, UR7 ;  /* 0x0000000700057c02 */ /* 0x000fe20008000f00 */
[----:B------:R-:W-:Y:S01]  /*0cf0*/  IMAD.U32 R4, RZ, RZ, UR6 ;  /* 0x00000006ff047e24 */ /* 0x000fe2000f8e00ff */
[----:B------:R-:W-:Y:S01]  /*0d00*/  MOV R11, R3 ;  /* 0x00000003000b7202 */ /* 0x000fe20000000f00 */
[----:B------:R-:W-:Y:S02]  /*0d10*/  IMAD.MOV.U32 R2, RZ, RZ, RZ ;  /* 0x000000ffff027224 */ /* 0x000fe400078e00ff */
[----:B------:R-:W-:-:S03]  /*0d20*/  IMAD.WIDE.U32 R4, R3, 0x2, R4 ;  /* 0x0000000203047825 */ /* 0x000fc600078e0004 */
[----:B------:R-:W-:-:S04]  /*0d30*/  IADD3 R4, P0, PT, R4, UR10, RZ ;  /* 0x0000000a04047c10 */ /* 0x000fc8000ff1e0ff */
[----:B------:R-:W-:-:S09]  /*0d40*/  IADD3.X R5, PT, PT, R5, UR11, RZ, P0, !PT ;  /* 0x0000000b05057c10 */ /* 0x000fd200087fe4ff */
.L_x_1061:
[----:B------:R-:W-:Y:S01]  /*0d50*/  MOV R6, R4 ;  /* 0x0000000400067202 */ /* 0x000fe20000000f00 */
[----:B------:R-:W-:-:S05]  /*0d60*/  IMAD.MOV.U32 R7, RZ, RZ, R5 ;  /* 0x000000ffff077224 */ /* 0x000fca00078e0005 */
[----:B------:R-:W2:Y:S01]  /*0d70*/  LDG.E.U16 R12, desc[UR12][R6.64] ;  /* 0x0000000c060c7981 */ /* 0x000ea2000c1e1500 */
[C---:B---3--:R-:W-:Y:S01]  /*0d80*/  IADD3 R11, PT, PT, R0.reuse, R11, RZ ;  /* 0x0000000b000b7210 */ /* 0x048fe20007ffe0ff */
[----:B------:R-:W-:-:S03]  /*0d90*/  IMAD.WIDE.U32 R4, R0, 0x2, R6 ;  /* 0x0000000200047825 */ /* 0x000fc600078e0006 */
[----:B------:R-:W-:Y:S02]  /*0da0*/  ISETP.GE.AND P0, PT, R11, R8, PT ;  /* 0x000000080b00720c */ /* 0x000fe40003f06270 */
[----:B--2---:R-:W-:-:S05]  /*0db0*/  SHF.L.U32 R13, R12, 0x10, RZ ;  /* 0x000000100c0d7819 */ /* 0x004fca00000006ff */
[----:B------:R-:W-:-:S06]  /*0dc0*/  FFMA.FTZ R2, R13, R13, R2 ;  /* 0x0000000d0d027223 */ /* 0x000fcc0000010002 */
[----:B------:R-:W-:Y:S05]  /*0dd0*/  @!P0 BRA `(.L_x_1061) ;  /* 0xfffffffc00dc8947 */ /* 0x000fea000383ffff */
.L_x_1060:
[----:B------:R-:W-:Y:S05]  /*0de0*/  BSYNC.RECONVERGENT B1 ;  /* 0x0000000000017941 */ /* 0x000fea0003800200 */
.L_x_1059:
        /* <DEDUP_REMOVED lines=49> */
[----:B------:R0:W5:Y:S01]  /*1100*/  LDG.E.U16 R25, desc[UR12][R4.64+0x1e] ;  /* 0x00001e0c04197981 */ /* 0x000162000c1e1500 */
[----:B--2---:R-:W-:-:S05]  /*1110*/  SHF.L.U32 R27, R26, 0x10, RZ ;  /* 0x000000101a1b7819 */ /* 0x004fca00000006ff */
[----:B------:R-:W-:Y:S01]  /*1120*/  FFMA.FTZ R2, R27, R27, R2 ;  /* 0x0000001b1b027223 */ /* 0x000fe20000010002 */
[----:B---3--:R-:W-:Y:S01]  /*1130*/  SHF.L.U32 R27, R28, 0x10, RZ ;  /* 0x000000101c1b7819 */ /* 0x008fe200000006ff */
[----:B----4-:R-:W-:-:S04]  /*1140*/  IMAD.U32 R29, R24, 0x10000, RZ ;  /* 0x00010000181d7824 */ /* 0x010fc800078e00ff */
[----:B------:R-:W-:Y:S01]  /*1150*/  FFMA.FTZ R2, R27, R27, R2 ;  /* 0x0000001b1b027223 */ /* 0x000fe20000010002 */
[----:B-----5:R-:W-:-:S03]  /*1160*/  SHF.L.U32 R23, R23, 0x10, RZ ;  /* 0x0000001017177819 */ /* 0x020fc600000006ff */
[----:B------:R-:W-:Y:S01]  /*1170*/  FFMA.FTZ R2, R29, R29, R2 ;  /* 0x0000001d1d027223 */ /* 0x000fe20000010002 */
[----:B------:R-:W-:-:S03]  /*1180*/  SHF.L.U32 R27, R22, 0x10, RZ ;  /* 0x00000010161b7819 */ /* 0x000fc600000006ff */
[----:B------:R-:W-:Y:S01]  /*1190*/  FFMA.FTZ R2, R23, R23, R2 ;  /* 0x0000001717027223 */ /* 0x000fe20000010002 */
[----:B------:R-:W-:-:S03]  /*11a0*/  IMAD.U32 R19, R19, 0x10000, RZ ;  /* 0x0001000013137824 */ /* 0x000fc600078e00ff */
[----:B------:R-:W-:Y:S01]  /*11b0*/  FFMA.FTZ R2, R27, R27, R2 ;  /* 0x0000001b1b027223 */ /* 0x000fe20000010002 */
[----:B0-----:R-:W-:-:S03]  /*11c0*/  SHF.L.U32 R5, R18, 0x10, RZ ;  /* 0x0000001012057819 */ /* 0x001fc600000006ff */
        /* <DEDUP_REMOVED lines=13> */
[----:B------:R-:W-:Y:S02]  /*12a0*/  SHF.L.U32 R11, R11, 0x10, RZ ;  /* 0x000000100b0b7819 */ /* 0x000fe400000006ff */
[----:B------:R-:W-:Y:S01]  /*12b0*/  MOV R13, R7 ;  /* 0x00000007000d7202 */ /* 0x000fe20000000f00 */
[----:B------:R-:W-:Y:S01]  /*12c0*/  FFMA.FTZ R2, R5, R5, R2 ;  /* 0x0000000505027223 */ /* 0x000fe20000010002 */
[----:B------:R-:W-:-:S03]  /*12d0*/  IMAD.U32 R5, R6, 0x10000, RZ ;  /* 0x0001000006057824 */ /* 0x000fc600078e00ff */
[----:B------:R-:W-:Y:S01]  /*12e0*/  FFMA.FTZ R2, R11, R11, R2 ;  /* 0x0000000b0b027223 */ /* 0x000fe20000010002 */
[----:B------:R-:W-:-:S03]  /*12f0*/  SHF.L.U32 R25, R25, 0x10, RZ ;  /* 0x0000001019197819 */ /* 0x000fc600000006ff */
[----:B------:R-:W-:-:S04]  /*1300*/  FFMA.FTZ R2, R5, R5, R2 ;  /* 0x0000000505027223 */ /* 0x000fc80000010002 */
[----:B------:R-:W-:-:S07]  /*1310*/  FFMA.FTZ R2, R25, R25, R2 ;  /* 0x0000001919027223 */ /* 0x000fce0000010002 */
.L_x_1065:
[----:B------:R-:W-:Y:S05]  /*1320*/  BSYNC.RECONVERGENT B2 ;  /* 0x0000000000027941 */ /* 0x000fea0003800200 */
.L_x_1064:
[----:B------:R-:W-:Y:S05]  /*1330*/  @!P1 BRA `(.L_x_1063) ;  /* 0x00000004009c9947 */ /* 0x000fea0003800000 */
[----:B------:R-:W-:-:S07]  /*1340*/  IMAD.IADD R11, R13, 0x1, R0 ;  /* 0x000000010d0b7824 */ /* 0x000fce00078e0200 */
.L_x_1066:
        /* <DEDUP_REMOVED lines=14> */
[----:B------:R-:W5:Y:S01]  /*1430*/  LDG.E.U16 R15, desc[UR12][R4.64+0x1a] ;  /* 0x00001a0c040f7981 */ /* 0x000f62000c1e1500 */
[----:B--2---:R-:W-:-:S05]  /*1440*/  SHF.L.U32 R7, R7, 0x10, RZ ;  /* 0x0000001007077819 */ /* 0x004fca00000006ff */
[----:B------:R-:W-:Y:S01]  /*1450*/  FFMA.FTZ R7, R7, R7, R2 ;  /* 0x0000000707077223 */ /* 0x000fe20000010002 */
[----:B---3--:R-:W-:Y:S01]  /*1460*/  SHF.L.U32 R18, R17, 0x10, RZ ;  /* 0x0000001011127819 */ /* 0x008fe200000006ff */
[----:B------:R-:W2:Y:S01]  /*1470*/  LDG.E.U16 R2, desc[UR12][R4.64+0x1c] ;  /* 0x00001c0c04027981 */ /* 0x000ea2000c1e1500 */
[----:B----4-:R-:W-:-:S03]  /*1480*/  IMAD.U32 R29, R6, 0x10000, RZ ;  /* 0x00010000061d7824 */ /* 0x010fc600078e00ff */
[----:B------:R-:W3:Y:S01]  /*1490*/  LDG.E.U16 R17, desc[UR12][R4.64+0x1e] ;  /* 0x00001e0c04117981 */ /* 0x000ee2000c1e1500 */
[----:B------:R-:W-:Y:S01]  /*14a0*/  FFMA.FTZ R18, R18, R18, R7 ;  /* 0x0000001212127223 */ /* 0x000fe20000010007 */
[----:B------:R-:W-:-:S04]  /*14b0*/  IMAD.WIDE.U32 R6, R11, 0x20, R20 ;  /* 0x000000200b067825 */ /* 0x000fc800078e0014 */
[----:B------:R-:W-:Y:S02]  /*14c0*/  FFMA.FTZ R29, R29, R29, R18 ;  /* 0x0000001d1d1d7223 */ /* 0x000fe40000010012 */
[----:B------:R-:W4:Y:S01]  /*14d0*/  LDG.E.U16 R18, desc[UR12][R6.64] ;  /* 0x0000000c06127981 */ /* 0x000f22000c1e1500 */
[----:B-----5:R-:W-:Y:S02]  /*14e0*/  SHF.L.U32 R28, R25, 0x10, RZ ;  /* 0x00000010191c7819 */ /* 0x020fe400000006ff */
[----:B------:R-:W-:Y:S01]  /*14f0*/  SHF.L.U32 R26, R26, 0x10, RZ ;  /* 0x000000101a1a7819 */ /* 0x000fe200000006ff */
[----:B------:R-:W5:Y:S02]  /*1500*/  LDG.E.U16 R4, desc[UR12][R6.64+0x2] ;  /* 0x0000020c06047981 */ /* 0x000f64000c1e1500 */
[----:B------:R-:W-:Y:S02]  /*1510*/  FFMA.FTZ R29, R28, R28, R29 ;  /* 0x0000001c1c1d7223 */ /* 0x000fe4000001001d */
[----:B------:R-:W5:Y:S02]  /*1520*/  LDG.E.U16 R5, desc[UR12][R6.64+0x4] ;  /* 0x0000040c06057981 */ /* 0x000f64000c1e1500 */
[----:B------:R-:W-:Y:S01]  /*1530*/  FFMA.FTZ R29, R26, R26, R29 ;  /* 0x0000001a1a1d7223 */ /* 0x000fe2000001001d */
[----:B------:R-:W-:Y:S01]  /*1540*/  IMAD.U32 R26, R27, 0x10000, RZ ;  /* 0x000100001b1a7824 */ /* 0x000fe200078e00ff */
[----:B------:R-:W-:Y:S01]  /*1550*/  SHF.L.U32 R24, R24, 0x10, RZ ;  /* 0x0000001018187819 */ /* 0x000fe200000006ff */
[----:B------:R-:W5:Y:S02]  /*1560*/  LDG.E.U16 R25, desc[UR12][R6.64+0x1a] ;  /* 0x00001a0c06197981 */ /* 0x000f64000c1e1500 */
[----:B------:R-:W-:Y:S01]  /*1570*/  FFMA.FTZ R29, R26, R26, R29 ;  /* 0x0000001a1a1d7223 */ /* 0x000fe2000001001d */
[----:B------:R-:W-:-:S02]  /*1580*/  SHF.L.U32 R26, R23, 0x10, RZ ;  /* 0x00000010171a7819 */ /* 0x000fc400000006ff */
[----:B------:R-:W5:Y:S03]  /*1590*/  LDG.E.U16 R23, desc[UR12][R6.64+0x16] ;  /* 0x0000160c06177981 */ /* 0x000f66000c1e1500 */
[----:B------:R-:W-:Y:S01]  /*15a0*/  FFMA.FTZ R29, R26, R26, R29 ;  /* 0x0000001a1a1d7223 */ /* 0x000fe2000001001d */
[----:B------:R-:W-:Y:S02]  /*15b0*/  IMAD.U32 R26, R22, 0x10000, RZ ;  /* 0x00010000161a7824 */ /* 0x000fe400078e00ff */
[----:B------:R-:W5:Y:S01]  /*15c0*/  LDG.E.U16 R22, desc[UR12][R6.64+0x6] ;  /* 0x0000060c06167981 */ /* 0x000f62000c1e1500 */
[----:B------:R-:W-:Y:S01]  /*15d0*/  FFMA.FTZ R29, R24, R24, R29 ;  /* 0x00000018181d7223 */ /* 0x000fe2000001001d */
[----:B------:R-:W-:Y:S02]  /*15e0*/  SHF.L.U32 R24, R19, 0x10, RZ ;  /* 0x0000001013187819 */ /* 0x000fe400000006ff */
[----:B------:R-:W5:Y:S01]  /*15f0*/  LDG.E.U16 R19, desc[UR12][R6.64+0x8] ;  /* 0x0000080c06137981 */ /* 0x000f62000c1e1500 */
[----:B------:R-:W-:Y:S01]  /*1600*/  FFMA.FTZ R29, R26, R26, R29 ;  /* 0x0000001a1a1d7223 */ /* 0x000fe2000001001d */
[----:B------:R-:W-:-:S02]  /*1610*/  SHF.L.U32 R26, R16, 0x10, RZ ;  /* 0x00000010101a7819 */ /* 0x000fc400000006ff */
[----:B------:R-:W5:Y:S01]  /*1620*/  LDG.E.U16 R16, desc[UR12][R6.64+0xa] ;  /* 0x00000a0c06107981 */ /* 0x000f62000c1e1500 */
        /* <DEDUP_REMOVED lines=9> */
[----:B------:R-:W-:-:S04]  /*16c0*/  FFMA.FTZ R29, R26, R26, R29 ;  /* 0x0000001a1a1d7223 */ /* 0x000fc8000001001d */
[----:B------:R-:W-:Y:S01]  /*16d0*/  FFMA.FTZ R29, R24, R24, R29 ;  /* 0x00000018181d7223 */ /* 0x000fe2000001001d */
[----:B--2---:R-:W-:Y:S02]  /*16e0*/  IMAD.U32 R26, R2, 0x10000, RZ ;  /* 0x00010000021a7824 */ /* 0x004fe400078e00ff */
[----:B------:R-:W2:Y:S01]  /*16f0*/  LDG.E.U16 R2, desc[UR12][R6.64+0x12] ;  /* 0x0000120c06027981 */ /* 0x000ea2000c1e1500 */
[----:B---3--:R-:W-:Y:S01]  /*1700*/  SHF.L.U32 R24, R17, 0x10, RZ ;  /* 0x0000001011187819 */ /* 0x008fe200000006ff */
[----:B------:R-:W-:Y:S02]  /*1710*/  FFMA.FTZ R29, R26, R26, R29 ;  /* 0x0000001a1a1d7223 */ /* 0x000fe4000001001d */
[----:B------:R-:W3:Y:S02]  /*1720*/  LDG.E.U16 R17, desc[UR12][R6.64+0x14] ;  /* 0x0000140c06117981 */ /* 0x000ee4000c1e1500 */
[----:B------:R-:W-:Y:S02]  /*1730*/  FFMA.FTZ R29, R24, R24, R29 ;  /* 0x00000018181d7223 */ /* 0x000fe4000001001d */
[----:B------:R-:W3:Y:S01]  /*1740*/  LDG.E.U16 R26, desc[UR12][R6.64+0x1e] ;  /* 0x00001e0c061a7981 */ /* 0x000ee2000c1e1500 */
[----:B----4-:R-:W-:-:S03]  /*1750*/  SHF.L.U32 R24, R18, 0x10, RZ ;  /* 0x0000001012187819 */ /* 0x010fc600000006ff */
[----:B------:R-:W4:Y:S02]  /*1760*/  LDG.E.U16 R18, desc[UR12][R6.64+0x18] ;  /* 0x0000180c06127981 */ /* 0x000f24000c1e1500 */
[----:B------:R-:W-:Y:S02]  /*1770*/  FFMA.FTZ R29, R24, R24, R29 ;  /* 0x00000018181d7223 */ /* 0x000fe4000001001d */
[----:B------:R-:W4:Y:S01]  /*1780*/  LDG.E.U16 R24, desc[UR12][R6.64+0x1c] ;  /* 0x00001c0c06187981 */ /* 0x000f22000c1e1500 */
[----:B-----5:R-:W-:-:S04]  /*1790*/  IMAD.U32 R4, R4, 0x10000, RZ ;  /* 0x0001000004047824 */ /* 0x020fc800078e00ff */
[----:B------:R-:W-:Y:S01]  /*17a0*/  FFMA.FTZ R29, R4, R4, R29 ;  /* 0x00000004041d7223 */ /* 0x000fe2000001001d */
[----:B------:R-:W-:-:S05]  /*17b0*/  SHF.L.U32 R4, R5, 0x10, RZ ;  /* 0x0000001005047819 */ /* 0x000fca00000006ff */
[----:B------:R-:W-:Y:S01]  /*17c0*/  FFMA.FTZ R29, R4, R4, R29 ;  /* 0x00000004041d7223 */ /* 0x000fe2000001001d */
[----:B------:R-:W-:Y:S01]  /*17d0*/  SHF.L.U32 R22, R22, 0x10, RZ ;  /* 0x0000001016167819 */ /* 0x000fe200000006ff */
[----:B------:R-:W-:-:S04]  /*17e0*/  IMAD.U32 R4, R19, 0x10000, RZ ;  /* 0x0001000013047824 */ /* 0x000fc800078e00ff */
        /* <DEDUP_REMOVED lines=8> */
[----:B------:R-:W-:-:S04]  /*1870*/  FFMA.FTZ R29, R12, R12, R29 ;  /* 0x0000000c0c1d7223 */ /* 0x000fc8000001001d */
[----:B------:R-:W-:Y:S01]  /*1880*/  FFMA.FTZ R29, R4, R4, R29 ;  /* 0x00000004041d7223 */ /* 0x000fe2000001001d */
[----:B------:R-:W-:-:S04]  /*1890*/  IADD3 R13, PT, PT, R0, R13, R0 ;  /* 0x0000000d000d7210 */ /* 0x000fc80007ffe000 */
[----:B------:R-:W-:Y:S01]  /*18a0*/  ISETP.GE.AND P0, PT, R13, R10, PT ;  /* 0x0000000a0d00720c */ /* 0x000fe20003f06270 */
[----:B------:R-:W-:Y:S01]  /*18b0*/  IMAD R11, R0, 0x2, R11 ;  /* 0x00000002000b7824 */ /* 0x000fe200078e020b */
[----:B--2---:R-:W-:Y:S01]  /*18c0*/  SHF.L.U32 R2, R2, 0x10, RZ ;  /* 0x0000001002027819 */ /* 0x004fe200000006ff */
[----:B---3--:R-:W-:-:S04]  /*18d0*/  IMAD.U32 R4, R17, 0x10000, RZ ;  /* 0x0001000011047824 */ /* 0x008fc800078e00ff */
[----:B------:R-:W-:Y:S01]  /*18e0*/  FFMA.FTZ R29, R2, R2, R29 ;  /* 0x00000002021d7223 */ /* 0x000fe2000001001d */
[----:B------:R-:W-:-:S03]  /*18f0*/  SHF.L.U32 R2, R23, 0x10, RZ ;  /* 0x0000001017027819 */ /* 0x000fc600000006ff */
[----:B------:R-:W-:Y:S01]  /*1900*/  FFMA.FTZ R29, R4, R4, R29 ;  /* 0x00000004041d7223 */ /* 0x000fe2000001001d */
[----:B----4-:R-:W-:-:S03]  /*1910*/  SHF.L.U32 R18, R18, 0x10, RZ ;  /* 0x0000001012127819 */ /* 0x010fc600000006ff */
        /* <DEDUP_REMOVED lines=9> */
.L_x_1063:
[----:B------:R-:W-:Y:S05]  /*19b0*/  BSYNC.RECONVERGENT B1 ;  /* 0x0000000000017941 */ /* 0x000fea0003800200 */
.L_x_1062:
        /* <DEDUP_REMOVED lines=37> */
[----:B------:R-:W-:Y:S02]  /*1c10*/  IADD3 R10, P0, PT, R6, UR10, RZ ;  /* 0x0000000a060a7c10 */ /* 0x000fe4000ff1e0ff */
[----:B------:R-:W-:Y:S02]  /*1c20*/  IADD3 R4, PT, PT, -R4, RZ, RZ ;  /* 0x000000ff04047210 */ /* 0x000fe40007ffe1ff */
[----:B------:R-:W-:-:S09]  /*1c30*/  IADD3.X R11, PT, PT, R7, UR11, RZ, P0, !PT ;  /* 0x0000000b070b7c10 */ /* 0x000fd200087fe4ff */
.L_x_1069:
        /* <DEDUP_REMOVED lines=8> */
.L_x_1068:
[----:B------:R-:W-:Y:S05]  /*1cc0*/  BSYNC.RECONVERGENT B1 ;  /* 0x0000000000017941 */ /* 0x000fea0003800200 */
.L_x_1067:
[----:B------:R-:W-:Y:S05]  /*1cd0*/  @!P1 BRA `(.L_x_1054) ;  /* 0x00000000005c9947 */ /* 0x000fea0003800000 */
[----:B------:R-:W-:-:S07]  /*1ce0*/  IMAD.SHL.U32 R17, R0, 0x2, RZ ;  /* 0x0000000200117824 */ /* 0x000fce00078e00ff */
.L_x_1070:
        /* <DEDUP_REMOVED lines=22> */
.L_x_1054:
[----:B------:R-:W-:Y:S05]  /*1e50*/  BSYNC.RECONVERGENT B0 ;  /* 0x0000000000007941 */ /* 0x000fea0003800200 */
.L_x_1052:
        /* <DEDUP_REMOVED lines=71> */
.L_x_1072:
        /* <DEDUP_REMOVED lines=104> */
.L_x_1074:
[----:B------:R-:W-:Y:S01]  /*2950*/  I2FP.F32.S32 R4, UR16 ;  /* 0x0000001000047c45 */ /* 0x000fe20008201400 */
[----:B------:R-:W0:Y:S03]  /*2960*/  LDCU UR6, c[0x0][0x3c0] ;  /* 0x00007800ff0677ac */ /* 0x000e260008000800 */
[----:B------:R-:W0:Y:S02]  /*2970*/  MUFU.RCP R5, R4 ;  /* 0x0000000400057308 */ /* 0x000e240000001000 */
[----:B0-----:R-:W-:-:S06]  /*2980*/  FFMA.FTZ R20, R5, R20, UR6 ;  /* 0x0000000605147e23 */ /* 0x001fcc0008010014 */
[----:B------:R-:W0:Y:S02]  /*2990*/  MUFU.RSQ R5, R20 ;  /* 0x0000001400057308 */ /* 0x000e240000001400 */
[----:B0-----:R2:W-:Y:S02]  /*29a0*/  STS [R2], R5 ;  /* 0x0000000502007388 */ /* 0x0015e40000000800 */
.L_x_1073:
[----:B------:R-:W-:Y:S05]  /*29b0*/  BSYNC.RECONVERGENT B0 ;  /* 0x0000000000007941 */ /* 0x000fea0003800200 */
.L_x_1071:
[----:B------:R-:W-:Y:S01]  /*29c0*/  USHF.R.S32.HI UR6, URZ, 0x1f, UR16 ;  /* 0x0000001fff067899 */ /* 0x000fe20008011410 */
[----:B------:R-:W-:Y:S03]  /*29d0*/  BAR.SYNC.DEFER_BLOCKING 0x0 ;  /* 0x0000000000007b1d */ /* 0x000fe60000010000 */
[----:B------:R-:W-:-:S04]  /*29e0*/  ULEA.HI UR6, UR6, UR16, URZ, 0x4 ;  /* 0x0000001006067291 */ /* 0x000fc8000f8f20ff */
[----:B------:R-:W-:-:S06]  /*29f0*/  USHF.R.S32.HI UR6, URZ, 0x4, UR6 ;  /* 0x00000004ff067899 */ /* 0x000fcc0008011406 */
[----:B------:R-:W-:-:S13]  /*2a00*/  ISETP.GE.AND P0, PT, R3, UR6, PT ;  /* 0x0000000603007c0c */ /* 0x000fda000bf06270 */
[----:B------:R-:W-:Y:S05]  /*2a10*/  @P0 EXIT ;  /* 0x000000000000094d */ /* 0x000fea0003800000 */
[----:B------:R-:W3:Y:S01]  /*2a20*/  I2F.U32.RP R8, R0 ;  /* 0x0000000000087306 */ /* 0x000ee20000209000 */
[----:B-12---:R-:W-:Y:S01]  /*2a30*/  IADD3 R2, PT, PT, R3, R0, RZ ;  /* 0x0000000003027210 */ /* 0x006fe20007ffe0ff */
[----:B------:R-:W1:Y:S01]  /*2a40*/  S2UR UR7, SR_CgaCtaId ;  /* 0x00000000000779c3 */ /* 0x000e620000008800 */
[----:B------:R-:W-:Y:S01]  /*2a50*/  ISETP.NE.U32.AND P2, PT, R0, RZ, PT ;  /* 0x000000ff0000720c */ /* 0x000fe20003f45070 */
[----:B------:R-:W-:Y:S01]  /*2a60*/  BSSY.RECONVERGENT B0, `(.L_x_1075) ;  /* 0x00000a6000007945 */ /* 0x000fe20003800200 */
[C---:B------:R-:W-:Y:S02]  /*2a70*/  ISETP.GE.U32.AND P0, PT, R2.reuse, UR6, PT ;  /* 0x0000000602007c0c */ /* 0x040fe4000bf06070 */
[----:B------:R-:W-:Y:S01]  /*2a80*/  VIMNMX.U32 R7, PT, PT, R2, UR6, !PT ;  /* 0x0000000602077c48 */ /* 0x000fe2000ffe0000 */
[----:B------:R-:W-:Y:S01]  /*2a90*/  UMOV UR6, 0x400 ;  /* 0x0000040000067882 */ /* 0x000fe20000000000 */
[----:B------:R-:W-:-:S04]  /*2aa0*/  SEL R6, RZ, 0x1, P0 ;  /* 0x00000001ff067807 */ /* 0x000fc80000000000 */
[----:B------:R-:W-:Y:S01]  /*2ab0*/  IADD3 R7, PT, PT, R7, -R2, -R6 ;  /* 0x8000000207077210 */ /* 0x000fe20007ffe806 */
[----:B---3--:R-:W2:Y:S01]  /*2ac0*/  MUFU.RCP R8, R8 ;  /* 0x0000000800087308 */ /* 0x008ea20000001000 */
[----:B-1----:R-:W-:Y:S01]  /*2ad0*/  ULEA UR6, UR7, UR6, 0x18 ;  /* 0x0000000607067291 */ /* 0x002fe2000f8ec0ff */
[----:B--2---:R-:W-:-:S06]  /*2ae0*/  IADD3 R4, PT, PT, R8, 0xffffffe, RZ ;  /* 0x0ffffffe08047810 */ /* 0x004fcc0007ffe0ff */
[----:B------:R1:W2:Y:S02]  /*2af0*/  F2I.FTZ.U32.TRUNC.NTZ R5, R4 ;  /* 0x0000000400057305 */ /* 0x0002a4000021f000 */
[----:B-1----:R-:W-:Y:S01]  /*2b00*/  MOV R4, RZ ;  /* 0x000000ff00047202 */ /* 0x002fe20000000f00 */
[----:B--2---:R-:W-:-:S04]  /*2b10*/  IMAD.MOV R9, RZ, RZ, -R5 ;  /* 0x000000ffff097224 */ /* 0x004fc800078e0a05 */
[----:B------:R-:W-:-:S04]  /*2b20*/  IMAD R9, R9, R0, RZ ;  /* 0x0000000009097224 */ /* 0x000fc800078e02ff */
[----:B------:R-:W-:-:S06]  /*2b30*/  IMAD.HI.U32 R8, R5, R9, R4 ;  /* 0x0000000905087227 */ /* 0x000fcc00078e0004 */
[----:B------:R-:W-:Y:S02]  /*2b40*/  IMAD.HI.U32 R5, R8, R7, RZ ;  /* 0x0000000708057227 */ /* 0x000fe400078e00ff */
[----:B------:R-:W1:Y:S02]  /*2b50*/  LDS R8, [UR6] ;  /* 0x00000006ff087984 */ /* 0x000e640008000800 */
[----:B------:R-:W-:-:S04]  /*2b60*/  IMAD.MOV R4, RZ, RZ, -R5 ;  /* 0x000000ffff047224 */ /* 0x000fc800078e0a05 */
[----:B------:R-:W-:-:S05]  /*2b70*/  IMAD R7, R0, R4, R7 ;  /* 0x0000000400077224 */ /* 0x000fca00078e0207 */
[----:B------:R-:W-:-:S13]  /*2b80*/  ISETP.GE.U32.AND P0, PT, R7, R0, PT ;  /* 0x000000000700720c */ /* 0x000fda0003f06070 */
[-C--:B------:R-:W-:Y:S02]  /*2b90*/  @P0 IADD3 R7, PT, PT, R7, -R0.reuse, RZ ;  /* 0x8000000007070210 */ /* 0x080fe40007ffe0ff */
[----:B------:R-:W-:Y:S02]  /*2ba0*/  @P0 IADD3 R5, PT, PT, R5, 0x1, RZ ;  /* 0x0000000105050810 */ /* 0x000fe40007ffe0ff */
[----:B------:R-:W-:Y:S02]  /*2bb0*/  ISETP.GE.U32.AND P1, PT, R7, R0, PT ;  /* 0x000000000700720c */ /* 0x000fe40003f26070 */
[----:B-1----:R-:W-:-:S11]  /*2bc0*/  R2UR UR14, R8 ;  /* 0x00000000080e72ca */ /* 0x002fd600000e0000 */
[----:B------:R-:W-:Y:S01]  /*2bd0*/  @P1 VIADD R5, R5, 0x1 ;  /* 0x0000000105051836 */ /* 0x000fe20000000000 */
[----:B------:R-:W-:-:S04]  /*2be0*/  @!P2 LOP3.LUT R5, RZ, R0, RZ, 0x33, !PT ;  /* 0x00000000ff05a212 */ /* 0x000fc800078e33ff */
[----:B------:R-:W-:-:S04]  /*2bf0*/  IADD3 R5, PT, PT, R6, R5, RZ ;  /* 0x0000000506057210 */ /* 0x000fc80007ffe0ff */
[C---:B------:R-:W-:Y:S02]  /*2c00*/  LOP3.LUT R4, R5.reuse, 0x1, RZ, 0xc0, !PT ;  /* 0x0000000105047812 */ /* 0x040fe400078ec0ff */
[----:B------:R-:W-:Y:S02]  /*2c10*/  ISETP.NE.AND P1, PT, R5, RZ, PT ;  /* 0x000000ff0500720c */ /* 0x000fe40003f25270 */
[----:B------:R-:W-:-:S13]  /*2c20*/  ISETP.NE.U32.AND P0, PT, R4, 0x1, PT ;  /* 0x000000010400780c */ /* 0x000fda0003f05070 */
[----:B------:R-:W-:Y:S05]  /*2c30*/  @!P0 BRA `(.L_x_1076) ;  /* 0x0000000800208947 */ /* 0x000fea0003800000 */
[----:B------:R-:W-:Y:S01]  /*2c40*/  ULEA UR6, UP0, UR4, UR10, 0x1 ;  /* 0x0000000a04067291 */ /* 0x000fe2000f8008ff */
[----:B------:R-:W1:Y:S03]  /*2c50*/  LDC.64 R12, c[0x0][0x3b8] ;  /* 0x0000ee00ff0c7b82 */ /* 0x000e660000000a00 */
[----:B------:R-:W-:Y:S02]  /*2c60*/  ULEA.HI.X UR7, UR4, UR11, UR9, 0x1, UP0 ;  /* 0x0000000b04077291 */ /* 0x000fe400080f0c09 */
[----:B------:R-:W-:-:S04]  /*2c70*/  MOV R4, UR6 ;  /* 0x0000000600047c02 */ /* 0x000fc80008000f00 */
[----:B------:R-:W-:Y:S02]  /*2c80*/  IMAD.U32 R5, RZ, RZ, UR7 ;  /* 0x00000007ff057e24 */ /* 0x000fe4000f8e00ff */
[----:B------:R-:W-:-:S03]  /*2c90*/  IMAD.WIDE.U32 R4, R3, 0x20, R4 ;  /* 0x0000002003047825 */ /* 0x000fc600078e0004 */
[----:B------:R-:W2:Y:S03]  /*2ca0*/  LDCU.64 UR6, c[0x0][0x380] ;  /* 0x00007000ff0677ac */ /* 0x000ea60008000a00 */
[----:B0-----:R-:W3:Y:S01]  /*2cb0*/  LDG.E.ENL2.256 R8, R4, desc[UR12][R4.64] ;  /* 0xfe00000c0404797e */ /* 0x001ee20008121908 */
[----:B-1----:R-:W-:-:S06]  /*2cc0*/  IMAD.WIDE.U32 R12, R3, 0x20, R12 ;  /* 0x00000020030c7825 */ /* 0x002fcc00078e000c */
[----:B------:R-:W4:Y:S01]  /*2cd0*/  LDG.E.ENL2.256.CONSTANT R16, R12, desc[UR12][R12.64] ;  /* 0xfe00000c0c0c797e */ /* 0x000f220008129910 */
[----:B------:R-:W-:-:S04]  /*2ce0*/  UIMAD UR8, UR15, UR16, URZ ;  /* 0x000000100f0872a4 */ /* 0x000fc8000f8e02ff */
[----:B--2---:R-:W-:Y:S01]  /*2cf0*/  UIMAD.WIDE.U32 UR6, UR8, 0x2, UR6 ;  /* 0x00000002080678a5 */ /* 0x004fe2000f8e0006 */
[----:B---3--:R-:W-:Y:S01]  /*2d00*/  SHF.L.U32 R20, R7, 0x10, RZ ;  /* 0x0000001007147819 */ /* 0x008fe200000006ff */
[----:B------:R-:W-:Y:S01]  /*2d10*/  IMAD.U32 R22, R5, 0x10000, RZ ;  /* 0x0001000005167824 */ /* 0x000fe200078e00ff */
[----:B------:R-:W-:Y:S02]  /*2d20*/  PRMT R7, R7, 0x7632, R7 ;  /* 0x0000763207077816 */ /* 0x000fe40000000007 */
[----:B------:R-:W-:Y:S01]  /*2d30*/  PRMT R5, R5, 0x7632, R5 ;  /* 0x0000763205057816 */ /* 0x000fe20000000005 */
[----:B------:R-:W-:Y:S01]  /*2d40*/  FMUL.FTZ R21, R20, UR14 ;  /* 0x0000000e14157c20 */ /* 0x000fe20008410000 */
[----:B------:R-:W-:Y:S01]  /*2d50*/  SHF.L.U32 R7, R7, 0x10, RZ ;  /* 0x0000001007077819 */ /* 0x000fe200000006ff */
[----:B------:R-:W-:Y:S01]  /*2d60*/  FMUL.FTZ R23, R22, UR14 ;  /* 0x0000000e16177c20 */ /* 0x000fe20008410000 */
[C---:B------:R-:W-:Y:S02]  /*2d70*/  SHF.L.U32 R20, R6.reuse, 0x10, RZ ;  /* 0x0000001006147819 */ /* 0x040fe400000006ff */
[----:B------:R-:W-:Y:S01]  /*2d80*/  PRMT R6, R6, 0x7632, R6 ;  /* 0x0000763206067816 */ /* 0x000fe20000000006 */
[----:B------:R-:W0:Y:S01]  /*2d90*/  F2F.BF16.F32 R21, R21 ;  /* 0x0000001500157304 */ /* 0x000e220000202000 */
[----:B------:R-:W-:Y:S01]  /*2da0*/  FMUL.FTZ R22, R7, UR14 ;  /* 0x0000000e07167c20 */ /* 0x000fe20008410000 */
[----:B------:R-:W-:Y:S01]  /*2db0*/  FMUL.FTZ R20, R20, UR14 ;  /* 0x0000000e14147c20 */ /* 0x000fe20008410000 */
[----:B------:R-:W-:Y:S01]  /*2dc0*/  SHF.L.U32 R7, R4, 0x10, RZ ;  /* 0x0000001004077819 */ /* 0x000fe200000006ff */
[----:B----4-:R-:W-:Y:S01]  /*2dd0*/  IMAD.U32 R24, R15, 0x10000, RZ ;  /* 0x000100000f187824 */ /* 0x010fe200078e00ff */
[----:B------:R-:W-:Y:S01]  /*2de0*/  SHF.L.U32 R6, R6, 0x10, RZ ;  /* 0x0000001006067819 */ /* 0x000fe200000006ff */
[C---:B------:R-:W-:Y:S01]  /*2df0*/  IMAD.U32 R27, R14.reuse, 0x10000, RZ ;  /* 0x000100000e1b7824 */ /* 0x040fe200078e00ff */
[----:B------:R-:W-:Y:S01]  /*2e00*/  SHF.L.U32 R5, R5, 0x10, RZ ;  /* 0x0000001005057819 */ /* 0x000fe200000006ff */
[----:B------:R-:W-:Y:S01]  /*2e10*/  F2F.BF16.F32 R22, R22 ;  /* 0x0000001600167304 */ /* 0x000fe20000202000 */
[----:B------:R-:W-:Y:S01]  /*2e20*/  FMUL.FTZ R25, R7, UR14 ;  /* 0x0000000e07197c20 */ /* 0x000fe20008410000 */
[----:B------:R-:W-:-:S04]  /*2e30*/  PRMT R14, R14, 0x7632, R14 ;  /* 0x000076320e0e7816 */ /* 0x000fc8000000000e */
[----:B------:R-:W-:Y:S02]  /*2e40*/  SHF.L.U32 R26, R14, 0x10, RZ ;  /* 0x000000100e1a7819 */ /* 0x000fe400000006ff */
[----:B------:R-:W1:Y:S01]  /*2e50*/  F2F.BF16.F32 R20, R20 ;  /* 0x0000001400147304 */ /* 0x000e620000202000 */
[----:B0-----:R-:W-:Y:S02]  /*2e60*/  SHF.L.U32 R7, R21, 0x10, RZ ;  /* 0x0000001015077819 */ /* 0x001fe400000006ff */
[C---:B------:R-:W-:Y:S02]  /*2e70*/  SHF.L.U32 R14, R13.reuse, 0x10, RZ ;  /* 0x000000100d0e7819 */ /* 0x040fe400000006ff */
[----:B------:R-:W-:Y:S01]  /*2e80*/  PRMT R13, R13, 0x7632, R13 ;  /* 0x000076320d0d7816 */ /* 0x000fe2000000000d */
[----:B------:R-:W-:Y:S01]  /*2e90*/  FMUL.FTZ R7, R7, R24 ;  /* 0x0000001807077220 */ /* 0x000fe20000410000 */
[----:B------:R-:W-:Y:S01]  /*2ea0*/  PRMT R24, R15, 0x7632, R24 ;  /* 0x000076320f187816 */ /* 0x000fe20000000018 */
[----:B------:R-:W-:Y:S01]  /*2eb0*/  FMUL.FTZ R15, R6, UR14 ;  /* 0x0000000e060f7c20 */ /* 0x000fe20008410000 */
[----:B------:R0:W2:Y:S01]  /*2ec0*/  F2F.BF16.F32 R21, R25 ;  /* 0x0000001900157304 */ /* 0x0000a20000202000 */
[----:B------:R-:W-:Y:S01]  /*2ed0*/  IMAD.U32 R6, R8, 0x10000, RZ ;  /* 0x0001000008067824 */ /* 0x000fe200078e00ff */
[----:B------:R-:W-:Y:S01]  /*2ee0*/  SHF.L.U32 R24, R24, 0x10, RZ ;  /* 0x0000001018187819 */ /* 0x000fe200000006ff */
[----:B------:R-:W-:Y:S01]  /*2ef0*/  IMAD.U32 R13, R13, 0x10000, RZ ;  /* 0x000100000d0d7824 */ /* 0x000fe200078e00ff */
[----:B------:R-:W-:Y:S01]  /*2f00*/  PRMT R8, R4, 0x7632, R8 ;  /* 0x0000763204087816 */ /* 0x000fe20000000008 */
[----:B------:R-:W-:Y:S01]  /*2f10*/  FMUL.FTZ R28, R6, UR14 ;  /* 0x0000000e061c7c20 */ /* 0x000fe20008410000 */
[----:B-1----:R-:W-:-:S02]  /*2f20*/  SHF.L.U32 R6, R20, 0x10, RZ ;  /* 0x0000001014067819 */ /* 0x002fc400000006ff */
[----:B------:R-:W1:Y:S01]  /*2f30*/  F2F.BF16.F32 R23, R23 ;  /* 0x0000001700177304 */ /* 0x000e620000202000 */
[----:B0-----:R-:W-:Y:S02]  /*2f40*/  SHF.L.U32 R25, R22, 0x10, RZ ;  /* 0x0000001016197819 */ /* 0x001fe400000006ff */
[----:B------:R-:W-:-:S03]  /*2f50*/  FMUL.FTZ R6, R6, R27 ;  /* 0x0000001b06067220 */ /* 0x000fc60000410000 */
[----:B------:R-:W-:Y:S01]  /*2f60*/  FMUL.FTZ R20, R25, R24 ;  /* 0x0000001819147220 */ /* 0x000fe20000410000 */
[----:B------:R-:W-:Y:S01]  /*2f70*/  FMUL.FTZ R24, R5, UR14 ;  /* 0x0000000e05187c20 */ /* 0x000fe20008410000 */
[----:B------:R-:W0:Y:S01]  /*2f80*/  F2F.BF16.F32 R15, R15 ;  /* 0x0000000f000f7304 */ /* 0x000e220000202000 */
[----:B------:R-:W-:Y:S01]  /*2f90*/  IMAD.U32 R5, R11, 0x10000, RZ ;  /* 0x000100000b057824 */ /* 0x000fe200078e00ff */
[----:B------:R-:W-:Y:S02]  /*2fa0*/  SHF.L.U32 R25, R10, 0x10, RZ ;  /* 0x000000100a197819 */ /* 0x000fe400000006ff */
[----:B--2---:R-:W-:Y:S01]  /*2fb0*/  SHF.L.U32 R21, R21, 0x10, RZ ;  /* 0x0000001015157819 */ /* 0x004fe200000006ff */
[----:B------:R-:W-:Y:S01]  /*2fc0*/  FMUL.FTZ R27, R5, UR14 ;  /* 0x0000000e051b7c20 */ /* 0x000fe20008410000 */
[----:B------:R-:W-:Y:S01]  /*2fd0*/  F2FP.BF16.F32.PACK_AB R7, R20, R7 ;  /* 0x000000071407723e */ /* 0x000fe200000010ff */
[----:B-1----:R-:W-:Y:S01]  /*2fe0*/  IMAD.U32 R5, R23, 0x10000, RZ ;  /* 0x0001000017057824 */ /* 0x002fe200078e00ff */
[----:B------:R-:W1:Y:S03]  /*2ff0*/  F2F.BF16.F32 R24, R24 ;  /* 0x0000001800187304 */ /* 0x000e660000202000 */
[----:B------:R-:W-:Y:S01]  /*3000*/  FMUL.FTZ R5, R5, R14 ;  /* 0x0000000e05057220 */ /* 0x000fe20000410000 */
[----:B------:R-:W-:Y:S01]  /*3010*/  FMUL.FTZ R14, R25, UR14 ;  /* 0x0000000e190e7c20 */ /* 0x000fe20008410000 */
[----:B------:R-:W-:-:S02]  /*3020*/  SHF.L.U32 R25, R9, 0x10, RZ ;  /* 0x0000001009197819 */ /* 0x000fc400000006ff */
[----:B0-----:R-:W-:Y:S01]  /*3030*/  SHF.L.U32 R15, R15, 0x10, RZ ;  /* 0x000000100f0f7819 */ /* 0x001fe200000006ff */
[----:B------:R-:W0:Y:S01]  /*3040*/  F2F.BF16.F32 R22, R28 ;  /* 0x0000001c00167304 */ /* 0x000e220000202000 */
[----:B------:R-:W-:-:S03]  /*3050*/  PRMT R9, R8, 0x7632, R9 ;  /* 0x0000763208097816 */ /* 0x000fc60000000009 */
[----:B------:R-:W-:Y:S01]  /*3060*/  FMUL.FTZ R15, R15, R26 ;  /* 0x0000001a0f0f7220 */ /* 0x000fe20000410000 */
[----:B------:R-:W-:Y:S01]  /*3070*/  FMUL.FTZ R26, R25, UR14 ;  /* 0x0000000e191a7c20 */ /* 0x000fe20008410000 */
[----:B------:R-:W-:Y:S01]  /*3080*/  IMAD.U32 R25, R8, 0x10000, RZ ;  /* 0x0001000008197824 */ /* 0x000fe200078e00ff */
[----:B-1----:R-:W-:Y:S01]  /*3090*/  SHF.L.U32 R24, R24, 0x10, RZ ;  /* 0x0000001018187819 */ /* 0x002fe200000006ff */
[----:B------:R1:W2:Y:S01]  /*30a0*/  F2F.BF16.F32 R23, R27 ;  /* 0x0000001b00177304 */ /* 0x0002a20000202000 */
[----:B------:R-:W-:Y:S01]  /*30b0*/  F2FP.BF16.F32.PACK_AB R6, R15, R6 ;  /* 0x000000060f06723e */ /* 0x000fe200000010ff */
[----:B------:R-:W-:Y:S02]  /*30c0*/  FMUL.FTZ R25, R25, UR14 ;  /* 0x0000000e19197c20 */ /* 0x000fe40008410000 */
[----:B------:R-:W-:Y:S01]  /*30d0*/  FMUL.FTZ R4, R24, R13 ;  /* 0x0000000d18047220 */ /* 0x000fe20000410000 */
[----:B------:R-:W-:Y:S02]  /*30e0*/  SHF.L.U32 R24, R12, 0x10, RZ ;  /* 0x000000100c187819 */ /* 0x000fe400000006ff */
[----:B0-----:R-:W-:Y:S01]  /*30f0*/  SHF.L.U32 R22, R22, 0x10, RZ ;  /* 0x0000001016167819 */ /* 0x001fe200000006ff */
[----:B------:R-:W0:Y:S01]  /*3100*/  F2F.BF16.F32 R14, R14 ;  /* 0x0000000e000e7304 */ /* 0x000e220000202000 */
[----:B-1----:R-:W-:Y:S01]  /*3110*/  SHF.L.U32 R27, R16, 0x10, RZ ;  /* 0x00000010101b7819 */ /* 0x002fe200000006ff */
[----:B------:R-:W-:Y:S01]  /*3120*/  FMUL.FTZ R8, R21, R24 ;  /* 0x0000001815087220 */ /* 0x000fe20000410000 */
[----:B------:R-:W-:Y:S01]  /*3130*/  IMAD.U32 R24, R9, 0x10000, RZ ;  /* 0x0001000009187824 */ /* 0x000fe200078e00ff */
[----:B------:R-:W-:-:S02]  /*3140*/  PRMT R9, R11, 0x7632, R9 ;  /* 0x000076320b097816 */ /* 0x000fc40000000009 */
[----:B------:R-:W-:Y:S01]  /*3150*/  FMUL.FTZ R11, R22, R27 ;  /* 0x0000001b160b7220 */ /* 0x000fe20000410000 */
[----:B--2---:R-:W-:Y:S01]  /*3160*/  SHF.L.U32 R23, R23, 0x10, RZ ;  /* 0x0000001017177819 */ /* 0x004fe200000006ff */
[----:B------:R1:W2:Y:S01]  /*3170*/  F2F.BF16.F32 R13, R26 ;  /* 0x0000001a000d7304 */ /* 0x0002a20000202000 */
[----:B------:R-:W-:Y:S01]  /*3180*/  IMAD.U32 R27, R9, 0x10000, RZ ;  /* 0x00010000091b7824 */ /* 0x000fe200078e00ff */
[----:B------:R-:W-:Y:S01]  /*3190*/  PRMT R9, R10, 0x7632, R9 ;  /* 0x000076320a097816 */ /* 0x000fe20000000009 */
[----:B------:R-:W-:Y:S01]  /*31a0*/  FMUL.FTZ R24, R24, UR14 ;  /* 0x0000000e18187c20 */ /* 0x000fe20008410000 */
[----:B------:R-:W-:Y:S01]  /*31b0*/  F2FP.BF16.F32.PACK_AB R5, R4, R5 ;  /* 0x000000050405723e */ /* 0x000fe200000010ff */
[----:B------:R-:W-:Y:S01]  /*31c0*/  FMUL.FTZ R27, R27, UR14 ;  /* 0x0000000e1b1b7c20 */ /* 0x000fe20008410000 */
[----:B------:R-:W-:Y:S02]  /*31d0*/  PRMT R12, R9, 0x7632, R12 ;  /* 0x00007632090c7816 */ /* 0x000fe4000000000c */
[----:B------:R3:W-:Y:S01]  /*31e0*/  F2F.BF16.F32 R21, R25 ;  /* 0x0000001900157304 */ /* 0x0007e20000202000 */
[----:B-1----:R-:W-:-:S02]  /*31f0*/  SHF.L.U32 R26, R19, 0x10, RZ ;  /* 0x00000010131a7819 */ /* 0x002fc400000006ff */
[----:B0-----:R-:W-:Y:S02]  /*3200*/  SHF.L.U32 R14, R14, 0x10, RZ ;  /* 0x000000100e0e7819 */ /* 0x001fe400000006ff */
[----:B------:R-:W-:Y:S01]  /*3210*/  PRMT R19, R16, 0x7632, R19 ;  /* 0x0000763210137816 */ /* 0x000fe20000000013 */
[----:B------:R-:W-:Y:S01]  /*3220*/  FMUL.FTZ R10, R23, R26 ;  /* 0x0000001a170a7220 */ /* 0x000fe20000410000 */
[----:B------:R-:W-:Y:S01]  /*3230*/  IMAD.U32 R26, R9, 0x10000, RZ ;  /* 0x00010000091a7824 */ /* 0x000fe200078e00ff */
[----:B------:R0:W1:Y:S01]  /*3240*/  F2F.BF16.F32 R22, R24 ;  /* 0x0000001800167304 */ /* 0x0000620000202000 */
[----:B---3--:R-:W-:Y:S02]  /*3250*/  SHF.L.U32 R25, R18, 0x10, RZ ;  /* 0x0000001012197819 */ /* 0x008fe400000006ff */
[----:B--2---:R-:W-:Y:S01]  /*3260*/  SHF.L.U32 R13, R13, 0x10, RZ ;  /* 0x000000100d0d7819 */ /* 0x004fe200000006ff */
[----:B------:R-:W-:Y:S01]  /*3270*/  FMUL.FTZ R26, R26, UR14 ;  /* 0x0000000e1a1a7c20 */ /* 0x000fe20008410000 */
[----:B------:R-:W-:Y:S01]  /*3280*/  PRMT R16, R18, 0x7632, R16 ;  /* 0x0000763212107816 */ /* 0x000fe20000000010 */
[----:B------:R-:W-:Y:S01]  /*3290*/  FMUL.FTZ R9, R14, R25 ;  /* 0x000000190e097220 */ /* 0x000fe20000410000 */
[----:B------:R-:W-:Y:S01]  /*32a0*/  IMAD.U32 R25, R12, 0x10000, RZ ;  /* 0x000100000c197824 */ /* 0x000fe200078e00ff */
[----:B------:R-:W2:Y:S01]  /*32b0*/  F2F.BF16.F32 R23, R27 ;  /* 0x0000001b00177304 */ /* 0x000ea20000202000 */
[----:B0-----:R-:W-:Y:S01]  /*32c0*/  SHF.L.U32 R24, R17, 0x10, RZ ;  /* 0x0000001011187819 */ /* 0x001fe200000006ff */
[----:B------:R-:W-:-:S02]  /*32d0*/  IMAD.U32 R16, R16, 0x10000, RZ ;  /* 0x0001000010107824 */ /* 0x000fc400078e00ff */
[----:B------:R-:W-:Y:S01]  /*32e0*/  FMUL.FTZ R25, R25, UR14 ;  /* 0x0000000e19197c20 */ /* 0x000fe20008410000 */
[----:B------:R-:W-:Y:S01]  /*32f0*/  PRMT R17, R19, 0x7632, R17 ;  /* 0x0000763213117816 */ /* 0x000fe20000000011 */
[----:B------:R-:W-:Y:S01]  /*3300*/  FMUL.FTZ R13, R13, R24 ;  /* 0x000000180d0d7220 */ /* 0x000fe20000410000 */
[----:B------:R-:W-:Y:S01]  /*3310*/  PRMT R24, R12, 0x7632, R24 ;  /* 0x000076320c187816 */ /* 0x000fe20000000018 */
[----:B------:R2:W0:Y:S01]  /*3320*/  F2F.BF16.F32 R14, R26 ;  /* 0x0000001a000e7304 */ /* 0x0004220000202000 */
[----:B------:R-:W-:Y:S01]  /*3330*/  PRMT R18, R17, 0x7632, R18 ;  /* 0x0000763211127816 */ /* 0x000fe20000000012 */
[----:B-1----:R-:W-:Y:S01]  /*3340*/  IMAD.U32 R22, R22, 0x10000, RZ ;  /* 0x0001000016167824 */ /* 0x002fe200078e00ff */
[----:B------:R-:W-:Y:S01]  /*3350*/  SHF.L.U32 R21, R21, 0x10, RZ ;  /* 0x0000001015157819 */ /* 0x000fe200000006ff */
[----:B------:R-:W-:Y:S01]  /*3360*/  IMAD.U32 R24, R24, 0x10000, RZ ;  /* 0x0001000018187824 */ /* 0x000fe200078e00ff */
[----:B------:R-:W-:Y:S02]  /*3370*/  SHF.L.U32 R19, R19, 0x10, RZ ;  /* 0x0000001013137819 */ /* 0x000fe400000006ff */
[----:B------:R-:W-:Y:S01]  /*3380*/  SHF.L.U32 R17, R17, 0x10, RZ ;  /* 0x0000001011117819 */ /* 0x000fe200000006ff */
[----:B------:R0:W1:Y:S01]  /*3390*/  F2F.BF16.F32 R12, R25 ;  /* 0x00000019000c7304 */ /* 0x0000620000202000 */
[----:B--2---:R-:W-:Y:S01]  /*33a0*/  SHF.L.U32 R26, R23, 0x10, RZ ;  /* 0x00000010171a7819 */ /* 0x004fe200000006ff */
[----:B------:R-:W-:Y:S01]  /*33b0*/  FMUL.FTZ R21, R21, R24 ;  /* 0x0000001815157220 */ /* 0x000fe20000410000 */
[----:B------:R-:W-:-:S03]  /*33c0*/  SHF.L.U32 R18, R18, 0x10, RZ ;  /* 0x0000001012127819 */ /* 0x000fc600000006ff */
[----:B------:R-:W-:Y:S01]  /*33d0*/  FMUL.FTZ R17, R26, R17 ;  /* 0x000000111a117220 */ /* 0x000fe20000410000 */
[----:B------:R-:W-:Y:S02]  /*33e0*/  F2FP.BF16.F32.PACK_AB R4, R21, R8 ;  /* 0x000000081504723e */ /* 0x000fe400000010ff */
[----:B0-----:R-:W-:Y:S01]  /*33f0*/  SHF.L.U32 R25, R14, 0x10, RZ ;  /* 0x000000100e197819 */ /* 0x001fe200000006ff */
[----:B------:R-:W-:-:S04]  /*3400*/  HFMA2 R14, -RZ, RZ, 0, 1.9073486328125e-06 ;  /* 0x00000020ff0e7431 */ /* 0x000fc800000001ff */
[----:B------:R-:W-:Y:S01]  /*3410*/  FMUL.FTZ R16, R25, R16 ;  /* 0x0000001019107220 */ /* 0x000fe20000410000 */
[----:B-1----:R-:W-:Y:S02]  /*3420*/  IMAD.U32 R23, R12, 0x10000, RZ ;  /* 0x000100000c177824 */ /* 0x002fe400078e00ff */
[----:B------:R-:W-:Y:S02]  /*3430*/  FMUL.FTZ R12, R22, R19 ;  /* 0x00000013160c7220 */ /* 0x000fe40000410000 */
[----:B------:R-:W-:-:S03]  /*3440*/  FMUL.FTZ R18, R23, R18 ;  /* 0x0000001217127220 */ /* 0x000fc60000410000 */
[----:B------:R-:W-:Y:S02]  /*3450*/  F2FP.BF16.F32.PACK_AB R8, R12, R11 ;  /* 0x0000000b0c08723e */ /* 0x000fe400000010ff */
[----:B------:R-:W-:Y:S02]  /*3460*/  F2FP.BF16.F32.PACK_AB R11, R17, R10 ;  /* 0x0000000a110b723e */ /* 0x000fe400000010ff */
[----:B------:R-:W-:Y:S02]  /*3470*/  F2FP.BF16.F32.PACK_AB R10, R16, R9 ;  /* 0x00000009100a723e */ /* 0x000fe400000010ff */
[----:B------:R-:W-:Y:S01]  /*3480*/  F2FP.BF16.F32.PACK_AB R9, R18, R13 ;  /* 0x0000000d1209723e */ /* 0x000fe200000010ff */
[----:B------:R-:W-:Y:S01]  /*3490*/  IMAD.WIDE.U32 R12, R3, R14, UR6 ;  /* 0x00000006030c7e25 */ /* 0x000fe2000f8e000e */
[----:B------:R-:W-:-:S04]  /*34a0*/  MOV R3, R2 ;  /* 0x0000000200037202 */ /* 0x000fc80000000f00 */
[----:B------:R1:W-:Y:S03]  /*34b0*/  STG.E.ENL2.256 desc[UR12][R12.64], R4, R8 ;  /* 0xf80000040c08797f */ /* 0x0003e6000f12180c */
.L_x_1076:
[----:B------:R-:W-:Y:S05]  /*34c0*/  BSYNC.RECONVERGENT B0 ;  /* 0x0000000000007941 */ /* 0x000fea0003800200 */
.L_x_1075:
[----:B------:R-:W-:Y:S05]  /*34d0*/  @!P1 EXIT ;  /* 0x000000000000994d */ /* 0x000fea0003800000 */
[----:B------:R-:W-:Y:S01]  /*34e0*/  IMAD.IADD R2, R3, 0x1, R0 ;  /* 0x0000000103027824 */ /* 0x000fe200078e0200 */
[----:B------:R-:W2:Y:S06]  /*34f0*/  LDCU.64 UR18, c[0x0][0x380] ;  /* 0x00007000ff1277ac */ /* 0x000eac0008000a00 */
.L_x_1077:
[----:B------:R-:W-:Y:S01]  /*3500*/  ULEA UR6, UP0, UR4, UR10, 0x1 ;  /* 0x0000000a04067291 */ /* 0x000fe2000f8008ff */
[----:B0-----:R-:W0:Y:S03]  /*3510*/  LDC.64 R20, c[0x0][0x3b8] ;  /* 0x0000ee00ff147b82 */ /* 0x001e260000000a00 */
[----:B------:R-:W-:Y:S02]  /*3520*/  ULEA.HI.X UR7, UR4, UR11, UR9, 0x1, UP0 ;  /* 0x0000000b04077291 */ /* 0x000fe400080f0c09 */
[----:B------:R-:W-:-:S04]  /*3530*/  MOV R22, UR6 ;  /* 0x0000000600167c02 */ /* 0x000fc80008000f00 */
[----:B------:R-:W-:-:S03]  /*3540*/  MOV R23, UR7 ;  /* 0x0000000700177c02 */ /* 0x000fc60008000f00 */
[----:B-1-3--:R-:W-:-:S06]  /*3550*/  IMAD.WIDE.U32 R4, R3, 0x20, R22 ;  /* 0x0000002003047825 */ /* 0x00afcc00078e0016 */
[----:B------:R-:W3:Y:S01]  /*3560*/  LDG.E.ENL2.256 R8, R4, desc[UR12][R4.64] ;  /* 0xfe00000c0404797e */ /* 0x000ee20008121908 */
[----:B0-----:R-:W-:-:S06]  /*3570*/  IMAD.WIDE.U32 R12, R3, 0x20, R20 ;  /* 0x00000020030c7825 */ /* 0x001fcc00078e0014 */
[----:B------:R-:W4:Y:S01]  /*3580*/  LDG.E.ENL2.256.CONSTANT R16, R12, desc[UR12][R12.64] ;  /* 0xfe00000c0c0c797e */ /* 0x000f220008129910 */
[----:B------:R-:W-:-:S04]  /*3590*/  UIMAD UR6, UR15, UR16, URZ ;  /* 0x000000100f0672a4 */ /* 0x000fc8000f8e02ff */
[----:B--2---:R-:W-:Y:S01]  /*35a0*/  UIMAD.WIDE.U32 UR6, UR6, 0x2, UR18 ;  /* 0x00000002060678a5 */ /* 0x004fe2000f8e0012 */
[C---:B---3--:R-:W-:Y:S01]  /*35b0*/  IMAD.U32 R24, R7.reuse, 0x10000, RZ ;  /* 0x0001000007187824 */ /* 0x048fe200078e00ff */
[----:B------:R-:W-:-:S03]  /*35c0*/  PRMT R7, R7, 0x7632, R7 ;  /* 0x0000763207077816 */ /* 0x000fc60000000007 */
[----:B------:R-:W-:Y:S01]  /*35d0*/  FMUL.FTZ R26, R24, UR14 ;  /* 0x0000000e181a7c20 */ /* 0x000fe20008410000 */
[----:B------:R-:W-:-:S05]  /*35e0*/  SHF.L.U32 R7, R7, 0x10, RZ ;  /* 0x0000001007077819 */ /* 0x000fca00000006ff */
[----:B------:R-:W-:Y:S01]  /*35f0*/  FMUL.FTZ R25, R7, UR14 ;  /* 0x0000000e07197c20 */ /* 0x000fe20008410000 */
[----:B------:R-:W0:Y:S01]  /*3600*/  F2F.BF16.F32 R26, R26 ;  /* 0x0000001a001a7304 */ /* 0x000e220000202000 */
[C---:B------:R-:W-:Y:S02]  /*3610*/  SHF.L.U32 R7, R6.reuse, 0x10, RZ ;  /* 0x0000001006077819 */ /* 0x040fe400000006ff */
[----:B------:R-:W-:Y:S02]  /*3620*/  PRMT R6, R6, 0x7632, R6 ;  /* 0x0000763206067816 */ /* 0x000fe40000000006 */
[----:B----4-:R-:W-:Y:S01]  /*3630*/  SHF.L.U32 R28, R15, 0x10, RZ ;  /* 0x000000100f1c7819 */ /* 0x010fe200000006ff */
[----:B------:R-:W-:Y:S01]  /*3640*/  FMUL.FTZ R24, R7, UR14 ;  /* 0x0000000e07187c20 */ /* 0x000fe20008410000 */
[----:B------:R-:W-:Y:S01]  /*3650*/  PRMT R15, R15, 0x7632, R15 ;  /* 0x000076320f0f7816 */ /* 0x000fe2000000000f */
[----:B------:R-:W1:Y:S01]  /*3660*/  F2F.BF16.F32 R25, R25 ;  /* 0x0000001900197304 */ /* 0x000e620000202000 */
[----:B------:R-:W-:Y:S01]  /*3670*/  SHF.L.U32 R6, R6, 0x10, RZ ;  /* 0x0000001006067819 */ /* 0x000fe200000006ff */
[----:B0-----:R-:W-:-:S06]  /*3680*/  IMAD.U32 R27, R26, 0x10000, RZ ;  /* 0x000100001a1b7824 */ /* 0x001fcc00078e00ff */
[----:B------:R-:W0:Y:S01]  /*3690*/  F2F.BF16.F32 R24, R24 ;  /* 0x0000001800187304 */ /* 0x000e220000202000 */
[----:B------:R-:W-:Y:S02]  /*36a0*/  IMAD.U32 R26, R15, 0x10000, RZ ;  /* 0x000100000f1a7824 */ /* 0x000fe400078e00ff */
[----:B------:R-:W-:Y:S01]  /*36b0*/  FMUL.FTZ R7, R27, R28 ;  /* 0x0000001c1b077220 */ /* 0x000fe20000410000 */
[C---:B------:R-:W-:Y:S02]  /*36c0*/  SHF.L.U32 R27, R14.reuse, 0x10, RZ ;  /* 0x000000100e1b7819 */ /* 0x040fe400000006ff */
[----:B------:R-:W-:Y:S02]  /*36d0*/  PRMT R14, R14, 0x7632, R14 ;  /* 0x000076320e0e7816 */ /* 0x000fe4000000000e */
[----:B-1----:R-:W-:Y:S01]  /*36e0*/  SHF.L.U32 R15, R25, 0x10, RZ ;  /* 0x00000010190f7819 */ /* 0x002fe200000006ff */
[----:B------:R-:W-:Y:S01]  /*36f0*/  FMUL.FTZ R25, R6, UR14 ;  /* 0x0000000e06197c20 */ /* 0x000fe20008410000 */
[----:B------:R-:W-:-:S02]  /*3700*/  SHF.L.U32 R6, R5, 0x10, RZ ;  /* 0x0000001005067819 */ /* 0x000fc400000006ff */
[----:B------:R-:W-:Y:S01]  /*3710*/  PRMT R5, R5, 0x7632, R5 ;  /* 0x0000763205057816 */ /* 0x000fe20000000005 */
[----:B------:R-:W-:Y:S02]  /*3720*/  FMUL.FTZ R15, R15, R26 ;  /* 0x0000001a0f0f7220 */ /* 0x000fe40000410000 */
[----:B------:R-:W1:Y:S01]  /*3730*/  F2F.BF16.F32 R25, R25 ;  /* 0x0000001900197304 */ /* 0x000e620000202000 */
[----:B0-----:R-:W-:Y:S02]  /*3740*/  IMAD.U32 R26, R24, 0x10000, RZ ;  /* 0x00010000181a7824 */ /* 0x001fe400078e00ff */
[----:B------:R-:W-:Y:S01]  /*3750*/  FMUL.FTZ R24, R6, UR14 ;  /* 0x0000000e06187c20 */ /* 0x000fe20008410000 */
[----:B------:R-:W-:Y:S01]  /*3760*/  SHF.L.U32 R5, R5, 0x10, RZ ;  /* 0x0000001005057819 */ /* 0x000fe200000006ff */
[----:B------:R-:W-:Y:S01]  /*3770*/  FMUL.FTZ R6, R26, R27 ;  /* 0x0000001b1a067220 */ /* 0x000fe20000410000 */
[----:B------:R-:W-:Y:S01]  /*3780*/  IMAD.U32 R27, R14, 0x10000, RZ ;  /* 0x000100000e1b7824 */ /* 0x000fe200078e00ff */
[----:B------:R-:W-:-:S02]  /*3790*/  F2FP.BF16.F32.PACK_AB R7, R15, R7 ;  /* 0x000000070f07723e */ /* 0x000fc400000010ff */
[----:B------:R-:W0:Y:S01]  /*37a0*/  F2F.BF16.F32 R24, R24 ;  /* 0x0000001800187304 */ /* 0x000e220000202000 */
[----:B-1----:R-:W-:Y:S01]  /*37b0*/  SHF.L.U32 R14, R25, 0x10, RZ ;  /* 0x00000010190e7819 */ /* 0x002fe200000006ff */
[----:B------:R-:W-:Y:S01]  /*37c0*/  FMUL.FTZ R25, R5, UR14 ;  /* 0x0000000e05197c20 */ /* 0x000fe20008410000 */
[C---:B------:R-:W-:Y:S02]  /*37d0*/  SHF.L.U32 R5, R4.reuse, 0x10, RZ ;  /* 0x0000001004057819 */ /* 0x040fe400000006ff */
[----:B------:R-:W-:Y:S01]  /*37e0*/  PRMT R4, R4, 0x7632, R4 ;  /* 0x0000763204047816 */ /* 0x000fe20000000004 */
[----:B------:R-:W-:Y:S02]  /*37f0*/  FMUL.FTZ R14, R14, R27 ;  /* 0x0000001b0e0e7220 */ /* 0x000fe40000410000 */
[----:B------:R-:W1:Y:S01]  /*3800*/  F2F.BF16.F32 R25, R25 ;  /* 0x0000001900197304 */ /* 0x000e620000202000 */
[----:B------:R-:W-:Y:S01]  /*3810*/  FMUL.FTZ R26, R5, UR14 ;  /* 0x0000000e051a7c20 */ /* 0x000fe20008410000 */
[----:B0-----:R-:W-:Y:S01]  /*3820*/  IMAD.U32 R27, R24, 0x10000, RZ ;  /* 0x00010000181b7824 */ /* 0x001fe200078e00ff */
[----:B------:R-:W-:-:S02]  /*3830*/  SHF.L.U32 R24, R13, 0x10, RZ ;  /* 0x000000100d187819 */ /* 0x000fc400000006ff */
[----:B------:R-:W-:Y:S02]  /*3840*/  PRMT R13, R13, 0x7632, R13 ;  /* 0x000076320d0d7816 */ /* 0x000fe4000000000d */
[----:B------:R-:W-:Y:S01]  /*3850*/  SHF.L.U32 R4, R4, 0x10, RZ ;  /* 0x0000001004047819 */ /* 0x000fe200000006ff */
[----:B------:R-:W0:Y:S01]  /*3860*/  F2F.BF16.F32 R26, R26 ;  /* 0x0000001a001a7304 */ /* 0x000e220000202000 */
[----:B------:R-:W-:Y:S01]  /*3870*/  FMUL.FTZ R5, R27, R24 ;  /* 0x000000181b057220 */ /* 0x000fe20000410000 */
[----:B------:R-:W-:Y:S01]  /*3880*/  IMAD.U32 R27, R13, 0x10000, RZ ;  /* 0x000100000d1b7824 */ /* 0x000fe200078e00ff */
[----:B------:R-:W-:Y:S01]  /*3890*/  F2FP.BF16.F32.PACK_AB R6, R14, R6 ;  /* 0x000000060e06723e */ /* 0x000fe200000010ff */
[----:B------:R-:W-:Y:S01]  /*38a0*/  FMUL.FTZ R13, R4, UR14 ;  /* 0x0000000e040d7c20 */ /* 0x000fe20008410000 */
[----:B-1----:R-:W-:Y:S02]  /*38b0*/  SHF.L.U32 R24, R25, 0x10, RZ ;  /* 0x0000001019187819 */ /* 0x002fe400000006ff */
[----:B------:R-:W-:-:S03]  /*38c0*/  SHF.L.U32 R25, R12, 0x10, RZ ;  /* 0x000000100c197819 */ /* 0x000fc600000006ff */
[----:B------:R-:W1:Y:S01]  /*38d0*/  F2F.BF16.F32 R13, R13 ;  /* 0x0000000d000d7304 */ /* 0x000e620000202000 */
[----:B------:R-:W-:Y:S01]  /*38e0*/  PRMT R12, R12, 0x7632, R12 ;  /* 0x000076320c0c7816 */ /* 0x000fe2000000000c */
[----:B------:R-:W-:Y:S01]  /*38f0*/  FMUL.FTZ R24, R24, R27 ;  /* 0x0000001b18187220 */ /* 0x000fe20000410000 */
[----:B------:R-:W-:Y:S01]  /*3900*/  SHF.L.U32 R27, R8, 0x10, RZ ;  /* 0x00000010081b7819 */ /* 0x000fe200000006ff */
[----:B0-----:R-:W-:Y:S01]  /*3910*/  IMAD.U32 R4, R26, 0x10000, RZ ;  /* 0x000100001a047824 */ /* 0x001fe200078e00ff */
[----:B------:R-:W-:Y:S01]  /*3920*/  PRMT R8, R8, 0x7632, R8 ;  /* 0x0000763208087816 */ /* 0x000fe20000000008 */
[----:B------:R-:W-:Y:S02]  /*3930*/  IMAD.U32 R12, R12, 0x10000, RZ ;  /* 0x000100000c0c7824 */ /* 0x000fe400078e00ff */
[----:B------:R-:W-:Y:S01]  /*3940*/  FMUL.FTZ R26, R27, UR14 ;  /* 0x0000000e1b1a7c20 */ /* 0x000fe20008410000 */
[----:B------:R-:W-:Y:S01]  /*3950*/  FMUL.FTZ R4, R4, R25 ;  /* 0x0000001904047220 */ /* 0x000fe20000410000 */
[----:B------:R-:W-:-:S02]  /*3960*/  SHF.L.U32 R8, R8, 0x10, RZ ;  /* 0x0000001008087819 */ /* 0x000fc400000006ff */
[----:B------:R-:W-:Y:S02]  /*3970*/  SHF.L.U32 R27, R11, 0x10, RZ ;  /* 0x000000100b1b7819 */ /* 0x000fe400000006ff */
[----:B------:R-:W0:Y:S01]  /*3980*/  F2F.BF16.F32 R26, R26 ;  /* 0x0000001a001a7304 */ /* 0x000e220000202000 */
[----:B-1----:R-:W-:Y:S01]  /*3990*/  SHF.L.U32 R25, R13, 0x10, RZ ;  /* 0x000000100d197819 */ /* 0x002fe200000006ff */
[----:B------:R-:W-:Y:S01]  /*39a0*/  FMUL.FTZ R8, R8, UR14 ;  /* 0x0000000e08087c20 */ /* 0x000fe20008410000 */
[----:B------:R-:W-:Y:S01]  /*39b0*/  FMUL.FTZ R28, R27, UR14 ;  /* 0x0000000e1b1c7c20 */ /* 0x000fe20008410000 */
[C---:B------:R-:W-:Y:S02]  /*39c0*/  PRMT R27, R16.reuse, 0x7632, R27 ;  /* 0x00007632101b7816 */ /* 0x040fe4000000001b */
[----:B------:R-:W-:Y:S01]  /*39d0*/  FMUL.FTZ R25, R25, R12 ;  /* 0x0000000c19197220 */ /* 0x000fe20000410000 */
[----:B------:R-:W-:Y:S01]  /*39e0*/  SHF.L.U32 R12, R16, 0x10, RZ ;  /* 0x00000010100c7819 */ /* 0x000fe200000006ff */
[----:B------:R-:W1:Y:S01]  /*39f0*/  F2F.BF16.F32 R8, R8 ;  /* 0x0000000800087304 */ /* 0x000e620000202000 */
[----:B------:R-:W-:Y:S01]  /*3a00*/  IMAD.U32 R27, R27, 0x10000, RZ ;  /* 0x000100001b1b7824 */ /* 0x000fe200078e00ff */
[----:B------:R-:W-:-:S02]  /*3a10*/  PRMT R11, R11, 0x7632, R11 ;  /* 0x000076320b0b7816 */ /* 0x000fc4000000000b */
[----:B------:R-:W-:Y:S01]  /*3a20*/  F2FP.BF16.F32.PACK_AB R5, R24, R5 ;  /* 0x000000051805723e */ /* 0x000fe200000010ff */
[----:B------:R-:W-:Y:S01]  /*3a30*/  IMAD.MOV.U32 R24, RZ, RZ, 0x20 ;  /* 0x00000020ff187424 */ /* 0x000fe200078e00ff */
[----:B------:R-:W-:Y:S01]  /*3a40*/  SHF.L.U32 R11, R11, 0x10, RZ ;  /* 0x000000100b0b7819 */ /* 0x000fe200000006ff */
[----:B0-----:R-:W-:Y:S01]  /*3a50*/  IMAD.U32 R13, R26, 0x10000, RZ ;  /* 0x000100001a0d7824 */ /* 0x001fe200078e00ff */
[----:B------:R-:W-:Y:S02]  /*3a60*/  SHF.L.U32 R26, R9, 0x10, RZ ;  /* 0x00000010091a7819 */ /* 0x000fe400000006ff */
[----:B------:R-:W-:Y:S01]  /*3a70*/  F2FP.BF16.F32.PACK_AB R4, R25, R4 ;  /* 0x000000041904723e */ /* 0x000fe200000010ff */
[----:B------:R-:W-:Y:S01]  /*3a80*/  FMUL.FTZ R13, R13, R12 ;  /* 0x0000000c0d0d7220 */ /* 0x000fe20000410000 */
[----:B------:R-:W-:Y:S01]  /*3a90*/  IMAD.WIDE.U32 R24, R3, R24, UR6 ;  /* 0x0000000603187e25 */ /* 0x000fe2000f8e0018 */
[----:B------:R-:W0:Y:S03]  /*3aa0*/  F2F.BF16.F32 R12, R28 ;  /* 0x0000001c000c7304 */ /* 0x000e260000202000 */
[----:B------:R-:W-:Y:S01]  /*3ab0*/  FMUL.FTZ R26, R26, UR14 ;  /* 0x0000000e1a1a7c20 */ /* 0x000fe20008410000 */
[----:B-1----:R-:W-:-:S05]  /*3ac0*/  SHF.L.U32 R8, R8, 0x10, RZ ;  /* 0x0000001008087819 */ /* 0x002fca00000006ff */
[----:B------:R-:W-:Y:S01]  /*3ad0*/  FMUL.FTZ R8, R8, R27 ;  /* 0x0000001b08087220 */ /* 0x000fe20000410000 */
[----:B------:R-:W1:Y:S01]  /*3ae0*/  F2F.BF16.F32 R26, R26 ;  /* 0x0000001a001a7304 */ /* 0x000e620000202000 */
[C---:B------:R-:W-:Y:S01]  /*3af0*/  IMAD.U32 R27, R19.reuse, 0x10000, RZ ;  /* 0x00010000131b7824 */ /* 0x040fe200078e00ff */
[----:B------:R-:W-:Y:S02]  /*3b00*/  PRMT R19, R19, 0x7632, R19 ;  /* 0x0000763213137816 */ /* 0x000fe40000000013 */
[----:B------:R-:W-:Y:S02]  /*3b10*/  F2FP.BF16.F32.PACK_AB R8, R8, R13 ;  /* 0x0000000d0808723e */ /* 0x000fe400000010ff */
[----:B0-----:R-:W-:Y:S01]  /*3b20*/  SHF.L.U32 R12, R12, 0x10, RZ ;  /* 0x000000100c0c7819 */ /* 0x001fe200000006ff */
[----:B------:R-:W-:-:S04]  /*3b30*/  IMAD.U32 R19, R19, 0x10000, RZ ;  /* 0x0001000013137824 */ /* 0x000fc800078e00ff */
[----:B------:R-:W-:Y:S01]  /*3b40*/  FMUL.FTZ R16, R12, R27 ;  /* 0x0000001b0c107220 */ /* 0x000fe20000410000 */
[----:B------:R-:W-:Y:S02]  /*3b50*/  SHF.L.U32 R27, R17, 0x10, RZ ;  /* 0x00000010111b7819 */ /* 0x000fe400000006ff */
[----:B-1----:R-:W-:-:S05]  /*3b60*/  SHF.L.U32 R12, R26, 0x10, RZ ;  /* 0x000000101a0c7819 */ /* 0x002fca00000006ff */
[----:B------:R-:W-:Y:S01]  /*3b70*/  FMUL.FTZ R12, R12, R27 ;  /* 0x0000001b0c0c7220 */ /* 0x000fe20000410000 */
[----:B------:R-:W-:Y:S01]  /*3b80*/  IMAD.U32 R27, R10, 0x10000, RZ ;  /* 0x000100000a1b7824 */ /* 0x000fe200078e00ff */
[----:B------:R-:W-:Y:S01]  /*3b90*/  PRMT R10, R9, 0x7632, R10 ;  /* 0x00007632090a7816 */ /* 0x000fe2000000000a */
[----:B------:R-:W-:Y:S02]  /*3ba0*/  FMUL.FTZ R9, R11, UR14 ;  /* 0x0000000e0b097c20 */ /* 0x000fe40008410000 */
[----:B------:R-:W-:Y:S01]  /*3bb0*/  FMUL.FTZ R26, R27, UR14 ;  /* 0x0000000e1b1a7c20 */ /* 0x000fe20008410000 */
[C---:B------:R-:W-:Y:S02]  /*3bc0*/  PRMT R27, R10.reuse, 0x7632, R27 ;  /* 0x000076320a1b7816 */ /* 0x040fe4000000001b */
[----:B------:R-:W-:Y:S01]  /*3bd0*/  SHF.L.U32 R10, R10, 0x10, RZ ;  /* 0x000000100a0a7819 */ /* 0x000fe200000006ff */
[----:B------:R-:W-:Y:S02]  /*3be0*/  F2F.BF16.F32 R9, R9 ;  /* 0x0000000900097304 */ /* 0x000fe40000202000 */
[----:B------:R-:W-:-:S02]  /*3bf0*/  IMAD.U32 R27, R27, 0x10000, RZ ;  /* 0x000100001b1b7824 */ /* 0x000fc400078e00ff */
[----:B------:R-:W-:Y:S02]  /*3c00*/  FMUL.FTZ R11, R10, UR14 ;  /* 0x0000000e0a0b7c20 */ /* 0x000fe40008410000 */
[----:B------:R-:W-:Y:S01]  /*3c10*/  FMUL.FTZ R28, R27, UR14 ;  /* 0x0000000e1b1c7c20 */ /* 0x000fe20008410000 */
[----:B------:R-:W-:Y:S01]  /*3c20*/  SHF.L.U32 R27, R18, 0x10, RZ ;  /* 0x00000010121b7819 */ /* 0x000fe200000006ff */
[----:B------:R-:W0:Y:S01]  /*3c30*/  F2F.BF16.F32 R26, R26 ;  /* 0x0000001a001a7304 */ /* 0x000e220000202000 */
[----:B------:R-:W-:-:S04]  /*3c40*/  PRMT R18, R17, 0x7632, R18 ;  /* 0x0000763211127816 */ /* 0x000fc80000000012 */
[C---:B------:R-:W-:Y:S02]  /*3c50*/  PRMT R17, R18.reuse, 0x7632, R17 ;  /* 0x0000763212117816 */ /* 0x040fe40000000011 */
[----:B------:R-:W-:Y:S01]  /*3c60*/  SHF.L.U32 R18, R18, 0x10, RZ ;  /* 0x0000001012127819 */ /* 0x000fe200000006ff */
[----:B------:R-:W1:Y:S01]  /*3c70*/  F2F.BF16.F32 R11, R11 ;  /* 0x0000000b000b7304 */ /* 0x000e620000202000 */
[----:B------:R-:W-:Y:S02]  /*3c80*/  SHF.L.U32 R17, R17, 0x10, RZ ;  /* 0x0000001011117819 */ /* 0x000fe400000006ff */
[----:B0-----:R-:W-:-:S05]  /*3c90*/  SHF.L.U32 R10, R26, 0x10, RZ ;  /* 0x000000101a0a7819 */ /* 0x001fca00000006ff */
[----:B------:R-:W0:Y:S01]  /*3ca0*/  F2F.BF16.F32 R26, R28 ;  /* 0x0000001c001a7304 */ /* 0x000e220000202000 */
[----:B------:R-:W-:Y:S01]  /*3cb0*/  FMUL.FTZ R10, R10, R27 ;  /* 0x0000001b0a0a7220 */ /* 0x000fe20000410000 */
[----:B------:R-:W-:Y:S01]  /*3cc0*/  IMAD.U32 R27, R9, 0x10000, RZ ;  /* 0x00010000091b7824 */ /* 0x000fe200078e00ff */
[----:B-1----:R-:W-:-:S03]  /*3cd0*/  SHF.L.U32 R9, R11, 0x10, RZ ;  /* 0x000000100b097819 */ /* 0x002fc600000006ff */
[----:B------:R-:W-:Y:S02]  /*3ce0*/  FMUL.FTZ R11, R27, R19 ;  /* 0x000000131b0b7220 */ /* 0x000fe40000410000 */
[----:B------:R-:W-:-:S03]  /*3cf0*/  FMUL.FTZ R9, R9, R18 ;  /* 0x0000001209097220 */ /* 0x000fc60000410000 */
[----:B------:R-:W-:Y:S02]  /*3d00*/  F2FP.BF16.F32.PACK_AB R11, R11, R16 ;  /* 0x000000100b0b723e */ /* 0x000fe400000010ff */
[----:B0-----:R-:W-:Y:S02]  /*3d10*/  SHF.L.U32 R26, R26, 0x10, RZ ;  /* 0x000000101a1a7819 */ /* 0x001fe400000006ff */
[----:B------:R-:W-:-:S03]  /*3d20*/  F2FP.BF16.F32.PACK_AB R9, R9, R12 ;  /* 0x0000000c0909723e */ /* 0x000fc600000010ff */
        /* <DEDUP_REMOVED lines=8> */
[C---:B---3--:R-:W-:Y:S02]  /*3db0*/  PRMT R21, R7.reuse, 0x7632, R21 ;  /* 0x0000763207157816 */ /* 0x048fe40000000015 */
[----:B------:R-:W-:Y:S02]  /*3dc0*/  SHF.L.U32 R20, R7, 0x10, RZ ;  /* 0x0000001007147819 */ /* 0x000fe400000006ff */
[----:B------:R-:W-:-:S02]  /*3dd0*/  SHF.L.U32 R21, R21, 0x10, RZ ;  /* 0x0000001015157819 */ /* 0x000fc400000006ff */
[----:B------:R-:W-:Y:S01]  /*3de0*/  SHF.L.U32 R22, R6, 0x10, RZ ;  /* 0x0000001006167819 */ /* 0x000fe200000006ff */
[----:B------:R-:W-:Y:S02]  /*3df0*/  FMUL.FTZ R20, R20, UR14 ;  /* 0x0000000e14147c20 */ /* 0x000fe40008410000 */
[----:B------:R-:W-:Y:S01]  /*3e00*/  FMUL.FTZ R7, R21, UR14 ;  /* 0x0000000e15077c20 */ /* 0x000fe20008410000 */
[----:B------:R-:W-:Y:S02]  /*3e10*/  IMAD.U32 R23, R5, 0x10000, RZ ;  /* 0x0001000005177824 */ /* 0x000fe400078e00ff */
[----:B------:R-:W-:Y:S01]  /*3e20*/  FMUL.FTZ R22, R22, UR14 ;  /* 0x0000000e16167c20 */ /* 0x000fe20008410000 */
[----:B------:R-:W-:Y:S01]  /*3e30*/  PRMT R6, R6, 0x7632, R6 ;  /* 0x0000763206067816 */ /* 0x000fe20000000006 */
[----:B------:R-:W0:Y:S01]  /*3e40*/  F2F.BF16.F32 R20, R20 ;  /* 0x0000001400147304 */ /* 0x000e220000202000 */
[----:B------:R-:W-:Y:S01]  /*3e50*/  FMUL.FTZ R23, R23, UR14 ;  /* 0x0000000e17177c20 */ /* 0x000fe20008410000 */
[----:B--2---:R-:W-:-:S02]  /*3e60*/  PRMT R5, R15, 0x7632, R5 ;  /* 0x000076320f057816 */ /* 0x004fc40000000005 */
[----:B------:R-:W-:-:S04]  /*3e70*/  IMAD.U32 R24, R6, 0x10000, RZ ;  /* 0x0001000006187824 */ /* 0x000fc800078e00ff */
[----:B------:R-:W1:Y:S01]  /*3e80*/  F2F.BF16.F32 R7, R7 ;  /* 0x0000000700077304 */ /* 0x000e620000202000 */
[----:B------:R-:W-:Y:S02]  /*3e90*/  SHF.L.U32 R21, R4, 0x10, RZ ;  /* 0x0000001004157819 */ /* 0x000fe400000006ff */
[----:B------:R-:W-:Y:S01]  /*3ea0*/  SHF.L.U32 R6, R15, 0x10, RZ ;  /* 0x000000100f067819 */ /* 0x000fe200000006ff */
[----:B------:R-:W-:Y:S01]  /*3eb0*/  FMUL.FTZ R15, R24, UR14 ;  /* 0x0000000e180f7c20 */ /* 0x000fe20008410000 */
[----:B------:R-:W-:-:S03]  /*3ec0*/  PRMT R4, R5, 0x7632, R4 ;  /* 0x0000763205047816 */ /* 0x000fc60000000004 */
[----:B------:R-:W2:Y:S01]  /*3ed0*/  F2F.BF16.F32 R22, R22 ;  /* 0x0000001600167304 */ /* 0x000ea20000202000 */
[----:B------:R-:W-:-:S07]  /*3ee0*/  SHF.L.U32 R24, R4, 0x10, RZ ;  /* 0x0000001004187819 */ /* 0x000fce00000006ff */
[----:B------:R-:W3:Y:S01]  /*3ef0*/  F2F.BF16.F32 R23, R23 ;  /* 0x0000001700177304 */ /* 0x000ee20000202000 */
[----:B0-----:R-:W-:Y:S01]  /*3f00*/  IMAD.U32 R25, R20, 0x10000, RZ ;  /* 0x0001000014197824 */ /* 0x001fe200078e00ff */
[----:B------:R-:W-:Y:S01]  /*3f10*/  SHF.L.U32 R5, R5, 0x10, RZ ;  /* 0x0000001005057819 */ /* 0x000fe200000006ff */
[----:B------:R-:W-:Y:S01]  /*3f20*/  FMUL.FTZ R24, R24, UR14 ;  /* 0x0000000e18187c20 */ /* 0x000fe20008410000 */
[----:B-1----:R-:W-:-:S04]  /*3f30*/  SHF.L.U32 R26, R7, 0x10, RZ ;  /* 0x00000010071a7819 */ /* 0x002fc800000006ff */
[----:B------:R-:W0:Y:S01]  /*3f40*/  F2F.BF16.F32 R15, R15 ;  /* 0x0000000f000f7304 */ /* 0x000e220000202000 */
[----:B------:R-:W-:Y:S01]  /*3f50*/  FMUL.FTZ R21, R21, UR14 ;  /* 0x0000000e15157c20 */ /* 0x000fe20008410000 */
[----:B------:R-:W-:Y:S01]  /*3f60*/  FMUL.FTZ R20, R25, R6 ;  /* 0x0000000619147220 */ /* 0x000fe20000410000 */
[----:B--2---:R-:W-:Y:S01]  /*3f70*/  SHF.L.U32 R6, R22, 0x10, RZ ;  /* 0x0000001016067819 */ /* 0x004fe200000006ff */
[----:B------:R-:W-:Y:S01]  /*3f80*/  FMUL.FTZ R7, R26, R5 ;  /* 0x000000051a077220 */ /* 0x000fe20000410000 */
[C---:B------:R-:W-:Y:S02]  /*3f90*/  SHF.L.U32 R27, R14.reuse, 0x10, RZ ;  /* 0x000000100e1b7819 */ /* 0x040fe400000006ff */
[----:B------:R-:W-:Y:S01]  /*3fa0*/  SHF.L.U32 R22, R13, 0x10, RZ ;  /* 0x000000100d167819 */ /* 0x000fe200000006ff */
[----:B------:R1:W2:Y:S01]  /*3fb0*/  F2F.BF16.F32 R25, R24 ;  /* 0x0000001800197304 */ /* 0x0002a20000202000 */
[----:B---3--:R-:W-:Y:S01]  /*3fc0*/  IMAD.U32 R5, R23, 0x10000, RZ ;  /* 0x0001000017057824 */ /* 0x008fe200078e00ff */
[----:B------:R-:W-:Y:S01]  /*3fd0*/  PRMT R14, R14, 0x7632, R14 ;  /* 0x000076320e0e7816 */ /* 0x000fe2000000000e */
[----:B------:R-:W-:Y:S01]  /*3fe0*/  IMAD.U32 R28, R8, 0x10000, RZ ;  /* 0x00010000081c7824 */ /* 0x000fe200078e00ff */
[----:B------:R-:W-:Y:S01]  /*3ff0*/  PRMT R13, R13, 0x7632, R13 ;  /* 0x000076320d0d7816 */ /* 0x000fe2000000000d */
[----:B------:R-:W-:Y:S01]  /*4000*/  FMUL.FTZ R5, R5, R22 ;  /* 0x0000001605057220 */ /* 0x000fe20000410000 */
[----:B------:R-:W-:-:S02]  /*4010*/  SHF.L.U32 R26, R11, 0x10, RZ ;  /* 0x000000100b1a7819 */ /* 0x000fc400000006ff */
[----:B------:R-:W3:Y:S01]  /*4020*/  F2F.BF16.F32 R21, R21 ;  /* 0x0000001500157304 */ /* 0x000ee20000202000 */
[----:B------:R-:W-:Y:S01]  /*4030*/  FMUL.FTZ R28, R28, UR14 ;  /* 0x0000000e1c1c7c20 */ /* 0x000fe20008410000 */
[----:B------:R-:W-:Y:S01]  /*4040*/  IMAD.U32 R22, R14, 0x10000, RZ ;  /* 0x000100000e167824 */ /* 0x000fe200078e00ff */
[----:B------:R-:W-:Y:S02]  /*4050*/  SHF.L.U32 R14, R13, 0x10, RZ ;  /* 0x000000100d0e7819 */ /* 0x000fe400000006ff */
[----:B0-----:R-:W-:Y:S01]  /*4060*/  SHF.L.U32 R13, R15, 0x10, RZ ;  /* 0x000000100f0d7819 */ /* 0x001fe200000006ff */
[----:B-1----:R-:W-:Y:S01]  /*4070*/  FMUL.FTZ R24, R26, UR14 ;  /* 0x0000000e1a187c20 */ /* 0x002fe20008410000 */
[----:B------:R-:W-:Y:S01]  /*4080*/  PRMT R4, R4, 0x7632, R4 ;  /* 0x0000763204047816 */ /* 0x000fe20000000004 */
[----:B------:R-:W0:Y:S01]  /*4090*/  F2F.BF16.F32 R23, R28 ;  /* 0x0000001c00177304 */ /* 0x000e220000202000 */
[----:B------:R-:W-:Y:S02]  /*40a0*/  IMAD.U32 R15, R9, 0x10000, RZ ;  /* 0x00010000090f7824 */ /* 0x000fe400078e00ff */
[----:B------:R-:W-:Y:S01]  /*40b0*/  FMUL.FTZ R13, R13, R22 ;  /* 0x000000160d0d7220 */ /* 0x000fe20000410000 */
[----:B--2---:R-:W-:Y:S01]  /*40c0*/  SHF.L.U32 R25, R25, 0x10, RZ ;  /* 0x0000001019197819 */ /* 0x004fe200000006ff */
[----:B------:R-:W-:Y:S01]  /*40d0*/  IMAD.U32 R4, R4, 0x10000, RZ ;  /* 0x0001000004047824 */ /* 0x000fe200078e00ff */
[----:B------:R-:W-:-:S02]  /*40e0*/  SHF.L.U32 R22, R10, 0x10, RZ ;  /* 0x000000100a167819 */ /* 0x000fc400000006ff */
[----:B------:R-:W-:Y:S01]  /*40f0*/  PRMT R8, R8, 0x7632, R8 ;  /* 0x0000763208087816 */ /* 0x000fe20000000008 */
[----:B------:R-:W1:Y:S01]  /*4100*/  F2F.BF16.F32 R24, R24 ;  /* 0x0000001800187304 */ /* 0x000e620000202000 */
[----:B------:R-:W-:Y:S01]  /*4110*/  FMUL.FTZ R15, R15, UR14 ;  /* 0x0000000e0f0f7c20 */ /* 0x000fe20008410000 */
[----:B------:R-:W-:Y:S01]  /*4120*/  FMUL.FTZ R26, R4, UR14 ;  /* 0x0000000e041a7c20 */ /* 0x000fe20008410000 */
[----:B------:R-:W-:Y:S01]  /*4130*/  FMUL.FTZ R14, R25, R14 ;  /* 0x0000000e190e7220 */ /* 0x000fe20000410000 */
[----:B------:R-:W-:Y:S01]  /*4140*/  FMUL.FTZ R22, R22, UR14 ;  /* 0x0000000e16167c20 */ /* 0x000fe20008410000 */
[----:B------:R-:W-:Y:S01]  /*4150*/  SHF.L.U32 R8, R8, 0x10, RZ ;  /* 0x0000001008087819 */ /* 0x000fe200000006ff */
[----:B------:R-:W-:Y:S01]  /*4160*/  IMAD.U32 R25, R12, 0x10000, RZ ;  /* 0x000100000c197824 */ /* 0x000fe200078e00ff */
[----:B---3--:R-:W-:Y:S02]  /*4170*/  SHF.L.U32 R4, R21, 0x10, RZ ;  /* 0x0000001015047819 */ /* 0x008fe400000006ff */
[----:B------:R-:W-:Y:S01]  /*4180*/  PRMT R11, R11, 0x7632, R11 ;  /* 0x000076320b0b7816 */ /* 0x000fe2000000000b */
[----:B------:R-:W-:Y:S01]  /*4190*/  FMUL.FTZ R6, R6, R27 ;  /* 0x0000001b06067220 */ /* 0x000fe20000410000 */
[----:B------:R-:W-:Y:S01]  /*41a0*/  F2F.BF16.F32 R15, R15 ;  /* 0x0000000f000f7304 */ /* 0x000fe20000202000 */
[----:B------:R-:W-:Y:S01]  /*41b0*/  FMUL.FTZ R27, R8, UR14 ;  /* 0x0000000e081b7c20 */ /* 0x000fe20008410000 */
[----:B------:R-:W-:Y:S01]  /*41c0*/  FMUL.FTZ R4, R4, R25 ;  /* 0x0000001904047220 */ /* 0x000fe20000410000 */
[----:B------:R-:W-:Y:S01]  /*41d0*/  SHF.L.U32 R25, R11, 0x10, RZ ;  /* 0x000000100b197819 */ /* 0x000fe200000006ff */
[----:B------:R-:W-:Y:S01]  /*41e0*/  IMAD.U32 R11, R16, 0x10000, RZ ;  /* 0x00010000100b7824 */ /* 0x000fe200078e00ff */
[----:B0-----:R-:W-:-:S03]  /*41f0*/  SHF.L.U32 R8, R23, 0x10, RZ ;  /* 0x0000001017087819 */ /* 0x001fc600000006ff */
[----:B------:R-:W0:Y:S01]  /*4200*/  F2F.BF16.F32 R22, R22 ;  /* 0x0000001600167304 */ /* 0x000e220000202000 */
[----:B------:R-:W-:Y:S01]  /*4210*/  PRMT R9, R9, 0x7632, R9 ;  /* 0x0000763209097816 */ /* 0x000fe20000000009 */
[----:B------:R-:W-:Y:S01]  /*4220*/  FMUL.FTZ R8, R8, R11 ;  /* 0x0000000b08087220 */ /* 0x000fe20000410000 */
[----:B-1----:R-:W-:Y:S02]  /*4230*/  SHF.L.U32 R11, R24, 0x10, RZ ;  /* 0x00000010180b7819 */ /* 0x002fe400000006ff */
[----:B------:R-:W-:-:S03]  /*4240*/  SHF.L.U32 R9, R9, 0x10, RZ ;  /* 0x0000001009097819 */ /* 0x000fc600000006ff */
[----:B------:R1:W2:Y:S01]  /*4250*/  F2F.BF16.F32 R21, R26 ;  /* 0x0000001a00157304 */ /* 0x0002a20000202000 */
[----:B------:R-:W-:Y:S01]  /*4260*/  PRMT R10, R10, 0x7632, R10 ;  /* 0x000076320a0a7816 */ /* 0x000fe2000000000a */
[----:B------:R-:W-:Y:S01]  /*4270*/  FMUL.FTZ R28, R25, UR14 ;  /* 0x0000000e191c7c20 */ /* 0x000fe20008410000 */
[----:B------:R-:W-:Y:S01]  /*4280*/  FMUL.FTZ R25, R9, UR14 ;  /* 0x0000000e09197c20 */ /* 0x000fe20008410000 */
[----:B-1----:R-:W-:-:S04]  /*4290*/  IMAD.U32 R26, R19, 0x10000, RZ ;  /* 0x00010000131a7824 */ /* 0x002fc800078e00ff */
[----:B------:R1:W3:Y:S01]  /*42a0*/  F2F.BF16.F32 R23, R27 ;  /* 0x0000001b00177304 */ /* 0x0002e20000202000 */
[----:B------:R-:W-:Y:S01]  /*42b0*/  FMUL.FTZ R11, R11, R26 ;  /* 0x0000001a0b0b7220 */ /* 0x000fe20000410000 */
[----:B------:R-:W-:Y:S01]  /*42c0*/  SHF.L.U32 R26, R10, 0x10, RZ ;  /* 0x000000100a1a7819 */ /* 0x000fe200000006ff */
[----:B0-----:R-:W-:Y:S01]  /*42d0*/  IMAD.U32 R22, R22, 0x10000, RZ ;  /* 0x0001000016167824 */ /* 0x001fe200078e00ff */
[----:B------:R-:W-:Y:S02]  /*42e0*/  SHF.L.U32 R9, R15, 0x10, RZ ;  /* 0x000000100f097819 */ /* 0x000fe400000006ff */
[----:B------:R-:W-:Y:S02]  /*42f0*/  SHF.L.U32 R10, R17, 0x10, RZ ;  /* 0x00000010110a7819 */ /* 0x000fe400000006ff */
[----:B-1----:R-:W-:Y:S01]  /*4300*/  SHF.L.U32 R27, R18, 0x10, RZ ;  /* 0x00000010121b7819 */ /* 0x002fe200000006ff */
[----:B------:R-:W-:Y:S02]  /*4310*/  FMUL.FTZ R26, R26, UR14 ;  /* 0x0000000e1a1a7c20 */ /* 0x000fe40008410000 */
[----:B------:R-:W-:Y:S01]  /*4320*/  FMUL.FTZ R9, R9, R10 ;  /* 0x0000000a09097220 */ /* 0x000fe20000410000 */
[----:B------:R-:W-:Y:S01]  /*4330*/  F2F.BF16.F32 R24, R28 ;  /* 0x0000001c00187304 */ /* 0x000fe20000202000 */
[----:B------:R-:W-:Y:S01]  /*4340*/  FMUL.FTZ R10, R22, R27 ;  /* 0x0000001b160a7220 */ /* 0x000fe20000410000 */
[----:B------:R-:W-:-:S06]  /*4350*/  PRMT R19, R12, 0x7632, R19 ;  /* 0x000076320c137816 */ /* 0x000fcc0000000013 */
[----:B------:R-:W-:Y:S01]  /*4360*/  F2F.BF16.F32 R15, R25 ;  /* 0x00000019000f7304 */ /* 0x000fe20000202000 */
[----:B------:R-:W-:-:S07]  /*4370*/  PRMT R18, R16, 0x7632, R18 ;  /* 0x0000763210127816 */ /* 0x000fce0000000012 */
[----:B------:R2:W0:Y:S01]  /*4380*/  F2F.BF16.F32 R22, R26 ;  /* 0x0000001a00167304 */ /* 0x0004220000202000 */
[----:B------:R-:W-:Y:S02]  /*4390*/  PRMT R17, R19, 0x7632, R17 ;  /* 0x0000763213117816 */ /* 0x000fe40000000011 */
[----:B------:R-:W-:Y:S01]  /*43a0*/  F2FP.BF16.F32.PACK_AB R6, R13, R6 ;  /* 0x000000060d06723e */ /* 0x000fe200000010ff */
[----:B------:R-:W-:Y:S01]  /*43b0*/  HFMA2 R13, -RZ, RZ, 0, 1.9073486328125e-06 ;  /* 0x00000020ff0d7431 */ /* 0x000fe200000001ff */
[----:B------:R-:W-:Y:S02]  /*43c0*/  PRMT R12, R18, 0x7632, R12 ;  /* 0x00007632120c7816 */ /* 0x000fe4000000000c */
[----:B------:R-:W-:Y:S01]  /*43d0*/  PRMT R16, R17, 0x7632, R16 ;  /* 0x0000763211107816 */ /* 0x000fe20000000010 */
[----:B------:R-:W-:Y:S01]  /*43e0*/  IMAD.U32 R19, R19, 0x10000, RZ ;  /* 0x0001000013137824 */ /* 0x000fe200078e00ff */
[----:B------:R-:W-:Y:S02]  /*43f0*/  SHF.L.U32 R12, R12, 0x10, RZ ;  /* 0x000000100c0c7819 */ /* 0x000fe400000006ff */
[----:B--2---:R-:W-:Y:S01]  /*4400*/  SHF.L.U32 R26, R21, 0x10, RZ ;  /* 0x00000010151a7819 */ /* 0x004fe200000006ff */
[----:B------:R-:W-:Y:S01]  /*4410*/  IMAD.U32 R16, R16, 0x10000, RZ ;  /* 0x0001000010107824 */ /* 0x000fe200078e00ff */
[----:B------:R-:W-:Y:S01]  /*4420*/  SHF.L.U32 R18, R18, 0x10, RZ ;  /* 0x0000001012127819 */ /* 0x000fe200000006ff */
[----:B---3--:R-:W-:Y:S01]  /*4430*/  IMAD.U32 R23, R23, 0x10000, RZ ;  /* 0x0001000017177824 */ /* 0x008fe200078e00ff */
[----:B------:R-:W-:Y:S01]  /*4440*/  SHF.L.U32 R17, R17, 0x10, RZ ;  /* 0x0000001011117819 */ /* 0x000fe200000006ff */
[----:B0-----:R-:W-:Y:S01]  /*4450*/  IMAD.U32 R25, R22, 0x10000, RZ ;  /* 0x0001000016197824 */ /* 0x001fe200078e00ff */
[----:B------:R-:W-:-:S02]  /*4460*/  SHF.L.U32 R24, R24, 0x10, RZ ;  /* 0x0000001018187819 */ /* 0x000fc400000006ff */
[----:B------:R-:W-:Y:S01]  /*4470*/  SHF.L.U32 R21, R15, 0x10, RZ ;  /* 0x000000100f157819 */ /* 0x000fe200000006ff */
[----:B------:R-:W-:Y:S01]  /*4480*/  FMUL.FTZ R15, R26, R19 ;  /* 0x000000131a0f7220 */ /* 0x000fe20000410000 */
[----:B------:R-:W-:Y:S01]  /*4490*/  FMUL.FTZ R25, R25, R12 ;  /* 0x0000000c19197220 */ /* 0x000fe20000410000 */
[----:B------:R-:W-:Y:S01]  /*44a0*/  FMUL.FTZ R19, R23, R18 ;  /* 0x0000001217137220 */ /* 0x000fe20000410000 */
[----:B------:R-:W-:Y:S01]  /*44b0*/  FMUL.FTZ R24, R24, R17 ;  /* 0x0000001118187220 */ /* 0x000fe20000410000 */
[----:B------:R-:W-:Y:S01]  /*44c0*/  FMUL.FTZ R16, R21, R16 ;  /* 0x0000001015107220 */ /* 0x000fe20000410000 */
[----:B------:R-:W-:Y:S01]  /*44d0*/  IMAD.WIDE.U32 R12, R2, R13, UR6 ;  /* 0x00000006020c7e25 */ /* 0x000fe2000f8e000d */
[----:B------:R-:W-:Y:S01]  /*44e0*/  USHF.R.S32.HI UR6, URZ, 0x1f, UR16 ;  /* 0x0000001fff067899 */ /* 0x000fe20008011410 */
[----:B------:R-:W-:Y:S02]  /*44f0*/  F2FP.BF16.F32.PACK_AB R7, R7, R20 ;  /* 0x000000140707723e */ /* 0x000fe400000010ff */
[----:B------:R-:W-:Y:S01]  /*4500*/  F2FP.BF16.F32.PACK_AB R5, R14, R5 ;  /* 0x000000050e05723e */ /* 0x000fe200000010ff */
[----:B------:R-:W-:Y:S01]  /*4510*/  ULEA.HI UR6, UR6, UR16, URZ, 0x4 ;  /* 0x0000001006067291 */ /* 0x000fe2000f8f20ff */
[----:B------:R-:W-:-:S02]  /*4520*/  F2FP.BF16.F32.PACK_AB R4, R15, R4 ;  /* 0x000000040f04723e */ /* 0x000fc400000010ff */
        /* <DEDUP_REMOVED lines=10> */
.L_x_1078:
        /* <DEDUP_REMOVED lines=11> */
.L_x_1419:


//--------------------- .text._ZN4vllm15rms_norm_kernelIN3c104HalfELi1ELi2EEEvPT_PKS3_lllllS6_fii --------------------------
	.section	.text._ZN4vllm15rms_norm_kernelIN3c104HalfELi1ELi2EEEvPT_PKS3_lllllS6_fii,"ax",@progbits
	.align	128
        .global         _ZN4vllm15rms_norm_kernelIN3c104HalfELi1ELi2EEEvPT_PKS3_lllllS6_fii
        .type           _ZN4vllm15rms_norm_kernelIN3c104HalfELi1ELi2EEEvPT_PKS3_lllllS6_fii,@function
        .size           _ZN4vllm15rms_norm_kernelIN3c104HalfELi1ELi2EEEvPT_PKS3_lllllS6_fii,(.L_x_1420 - _ZN4vllm15rms_norm_kernelIN3c104HalfELi1ELi2EEEvPT_PKS3_lllllS6_fii)
        .other          _ZN4vllm15rms_norm_kernelIN3c104HalfELi1ELi2EEEvPT_PKS3_lllllS6_fii,@"STO_CUDA_ENTRY STV_DEFAULT"
_ZN4vllm15rms_norm_kernelIN3c104HalfELi1ELi2EEEvPT_PKS3_lllllS6_fii:
.text._ZN4vllm15rms_norm_kernelIN3c104HalfELi1ELi2EEEvPT_PKS3_lllllS6_fii:
        /* <DEDUP_REMOVED lines=18> */
[----:B------:R-:W-:Y:S01]  /*0120*/  MOV R23, UR11 ;  /* 0x0000000b00177c02 */ /* 0x000fe20008000f00 */
        /* <DEDUP_REMOVED lines=12> */
[----:B------:R-:W-:Y:S01]  /*01f0*/  MOV R12, R20 ;  /* 0x00000014000c7202 */ /* 0x000fe20000000f00 */
[----:B-1----:R-:W1:Y:S02]  /*0200*/  MUFU.RCP R8, R8 ;  /* 0x0000000800087308 */ /* 0x002e640000001000 */
[----:B-1----:R-:W-:-:S06]  /*0210*/  IADD3 R4, PT, PT, R8, 0xffffffe, RZ ;  /* 0x0ffffffe08047810 */ /* 0x002fcc0007ffe0ff */
[----:B------:R1:W2:Y:S02]  /*0220*/  F2I.FTZ.U32.TRUNC.NTZ R5, R4 ;  /* 0x0000000400057305 */ /* 0x0002a4000021f000 */
[----:B-1----:R-:W-:Y:S01]  /*0230*/  IMAD.MOV.U32 R4, RZ, RZ, RZ ;  /* 0x000000ffff047224 */ /* 0x002fe200078e00ff */
[----:B--2---:R-:W-:-:S05]  /*0240*/  IADD3 R6, PT, PT, RZ, -R5, RZ ;  /* 0x80000005ff067210 */ /* 0x004fca0007ffe0ff */
        /* <DEDUP_REMOVED lines=19> */
[----:B------:R-:W-:Y:S01]  /*0380*/  MOV R5, UR4 ;  /* 0x0000000400057c02 */ /* 0x000fe20008000f00 */
[----:B------:R-:W-:Y:S01]  /*0390*/  IMAD.U32 R4, RZ, RZ, UR9 ;  /* 0x00000009ff047e24 */ /* 0x000fe2000f8e00ff */
[----:B------:R-:W-:Y:S01]  /*03a0*/  IADD3 R2, PT, PT, R6, 0x1, RZ ;  /* 0x0000000106027810 */ /* 0x000fe20007ffe0ff */
[----:B------:R-:W-:Y:S02]  /*03b0*/  IMAD.MOV.U32 R12, RZ, RZ, R20 ;  /* 0x000000ffff0c7224 */ /* 0x000fe400078e0014 */
[----:B------:R-:W-:-:S03]  /*03c0*/  IMAD.WIDE.U32 R4, R20, 0x2, R4 ;  /* 0x0000000214047825 */ /* 0x000fc600078e0004 */
[----:B------:R-:W-:Y:S02]  /*03d0*/  IADD3 R6, P0, PT, R4, UR12, RZ ;  /* 0x0000000c04067c10 */ /* 0x000fe4000ff1e0ff */
[----:B------:R-:W-:Y:S01]  /*03e0*/  LOP3.LUT R4, R2, 0x3, RZ, 0xc0, !PT ;  /* 0x0000000302047812 */ /* 0x000fe200078ec0ff */
[----:B------:R-:W-:Y:S01]  /*03f0*/  HFMA2 R2, -RZ, RZ, 0, 0 ;  /* 0x00000000ff027431 */ /* 0x000fe200000001ff */
[----:B------:R-:W-:Y:S02]  /*0400*/  IADD3.X R5, PT, PT, R5, UR13, RZ, P0, !PT ;  /* 0x0000000d05057c10 */ /* 0x000fe400087fe4ff */
[----:B------:R-:W-:-:S07]  /*0410*/  IADD3 R8, PT, PT, -R4, RZ, RZ ;  /* 0x000000ff04087210 */ /* 0x000fce0007ffe1ff */
.L_x_1084:
[----:B------:R-:W-:-:S05]  /*0420*/  MOV R7, R5 ;  /* 0x0000000500077202 */ /* 0x000fca0000000f00 */
[----:B0-----:R0:W2:Y:S01]  /*0430*/  LDG.E.U16 R9, desc[UR6][R6.64] ;  /* 0x0000000606097981 */ /* 0x0010a2000c1e1500 */
[----:B------:R-:W-:Y:S01]  /*0440*/  IADD3 R8, PT, PT, R8, 0x1, RZ ;  /* 0x0000000108087810 */ /* 0x000fe20007ffe0ff */
[----:B------:R-:W-:-:S03]  /*0450*/  IMAD.WIDE.U32 R4, R3, 0x2, R6 ;  /* 0x0000000203047825 */ /* 0x000fc600078e0006 */
[----:B------:R-:W-:Y:S01]  /*0460*/  ISETP.NE.AND P0, PT, R8, RZ, PT ;  /* 0x000000ff0800720c */ /* 0x000fe20003f05270 */
[----:B------:R-:W-:Y:S01]  /*0470*/  IMAD.IADD R12, R3, 0x1, R12 ;  /* 0x00000001030c7824 */ /* 0x000fe200078e020c */
[----:B0-----:R-:W-:Y:S01]  /*0480*/  MOV R6, R4 ;  /* 0x0000000400067202 */ /* 0x001fe20000000f00 */
[----:B--2---:R-:W-:-:S05]  /*0490*/  HADD2.F32 R9, -RZ, R9.H0_H0 ;  /* 0x20000009ff097230 */ /* 0x004fca0000004100 */
[----:B------:R-:W-:-:S05]  /*04a0*/  FFMA.FTZ R2, R9, R9, R2 ;  /* 0x0000000909027223 */ /* 0x000fca0000010002 */
[----:B------:R-:W-:Y:S05]  /*04b0*/  @P0 BRA `(.L_x_1084) ;  /* 0xfffffffc00d80947 */ /* 0x000fea000383ffff */
.L_x_1083:
[----:B0-----:R-:W-:Y:S05]  /*04c0*/  BSYNC.RECONVERGENT B1 ;  /* 0x0000000000017941 */ /* 0x001fea0003800200 */
.L_x_1082:
[----:B------:R-:W-:Y:S05]  /*04d0*/  @!P1 BRA `(.L_x_1081) ;  /* 0x0000000400ac9947 */ /* 0x000fea0003800000 */
[----:B------:R-:W-:Y:S01]  /*04e0*/  BSSY.RECONVERGENT B1, `(.L_x_1085) ;  /* 0x0000017000017945 */ /* 0x000fe20003800200 */
.L_x_1086:
[----:B------:R-:W-:Y:S01]  /*04f0*/  IADD3 R6, PT, PT, R3, R12, RZ ;  /* 0x0000000c03067210 */ /* 0x000fe20007ffe0ff */
        /* <DEDUP_REMOVED lines=22> */
.L_x_1085:
[----:B------:R-:W-:Y:S05]  /*0660*/  BRA `(.L_x_1081) ;  /* 0x0000000400487947 */ /* 0x000fea0003800000 */
.L_x_1080:
[----:B------:R-:W1:Y:S02]  /*0670*/  LDC R0, c[0x0][0x3c8] ;  /* 0x0000f200ff007b82 */ /* 0x000e640000000800 */
[----:B-1----:R-:W-:-:S05]  /*0680*/  VIMNMX R7, PT, PT, RZ, R0, PT ;  /* 0x00000000ff077248 */ /* 0x002fca0003fe0100 */
[----:B------:R-:W-:-:S05]  /*0690*/  IMAD.IADD R5, R0, 0x1, -R7 ;  /* 0x0000000100057824 */ /* 0x000fca00078e0a07 */
        /* <DEDUP_REMOVED lines=11> */
[----:B-1----:R-:W-:-:S06]  /*0750*/  IADD3 R8, PT, PT, R6, 0xffffffe, RZ ;  /* 0x0ffffffe06087810 */ /* 0x002fcc0007ffe0ff */
[----:B------:R1:W2:Y:S02]  /*0760*/  F2I.FTZ.U32.TRUNC.NTZ R9, R8 ;  /* 0x0000000800097305 */ /* 0x0002a4000021f000 */
[----:B-1----:R-:W-:Y:S02]  /*0770*/  MOV R8, RZ ;  /* 0x000000ff00087202 */ /* 0x002fe40000000f00 */
[----:B--2---:R-:W-:-:S05]  /*0780*/  IADD3 R10, PT, PT, RZ, -R9, RZ ;  /* 0x80000009ff0a7210 */ /* 0x004fca0007ffe0ff */
        /* <DEDUP_REMOVED lines=18> */
[----:B------:R-:W-:Y:S02]  /*08b0*/  MOV R8, UR9 ;  /* 0x0000000900087c02 */ /* 0x000fe40008000f00 */
[----:B------:R-:W-:Y:S02]  /*08c0*/  MOV R9, UR4 ;  /* 0x0000000400097c02 */ /* 0x000fe40008000f00 */
[----:B------:R-:W-:Y:S02]  /*08d0*/  IADD3 R2, PT, PT, R11, 0x1, RZ ;  /* 0x000000010b027810 */ /* 0x000fe40007ffe0ff */
[----:B------:R-:W-:Y:S01]  /*08e0*/  MOV R4, R20 ;  /* 0x0000001400047202 */ /* 0x000fe20000000f00 */
[----:B------:R-:W-:Y:S01]  /*08f0*/  IMAD.WIDE R8, R7, 0x2, R8 ;  /* 0x0000000207087825 */ /* 0x000fe200078e0208 */
[----:B------:R-:W-:-:S03]  /*0900*/  LOP3.LUT R6, R2, 0x3, RZ, 0xc0, !PT ;  /* 0x0000000302067812 */ /* 0x000fc600078ec0ff */
[----:B------:R-:W-:Y:S01]  /*0910*/  IMAD.MOV.U32 R2, RZ, RZ, RZ ;  /* 0x000000ffff027224 */ /* 0x000fe200078e00ff */
[----:B------:R-:W-:Y:S01]  /*0920*/  IADD3 R6, PT, PT, -R6, RZ, RZ ;  /* 0x000000ff06067210 */ /* 0x000fe20007ffe1ff */
[----:B------:R-:W-:-:S03]  /*0930*/  IMAD.WIDE.U32 R8, R20, 0x2, R8 ;  /* 0x0000000214087825 */ /* 0x000fc600078e0008 */
[----:B------:R-:W-:-:S04]  /*0940*/  IADD3 R8, P0, PT, R8, UR12, RZ ;  /* 0x0000000c08087c10 */ /* 0x000fc8000ff1e0ff */
[----:B------:R-:W-:-:S09]  /*0950*/  IADD3.X R9, PT, PT, R9, UR13, RZ, P0, !PT ;  /* 0x0000000d09097c10 */ /* 0x000fd200087fe4ff */
.L_x_1089:
[----:B------:R-:W-:Y:S02]  /*0960*/  MOV R10, R8 ;  /* 0x00000008000a7202 */ /* 0x000fe40000000f00 */
[----:B------:R-:W-:-:S05]  /*0970*/  MOV R11, R9 ;  /* 0x00000009000b7202 */ /* 0x000fca0000000f00 */
[----:B0-----:R-:W2:Y:S01]  /*0980*/  LDG.E.U16 R12, desc[UR6][R10.64] ;  /* 0x000000060a0c7981 */ /* 0x001ea2000c1e1500 */
[----:B------:R-:W-:Y:S01]  /*0990*/  VIADD R6, R6, 0x1 ;  /* 0x0000000106067836 */ /* 0x000fe20000000000 */
[C---:B------:R-:W-:Y:S01]  /*09a0*/  IADD3 R4, PT, PT, R3.reuse, R4, RZ ;  /* 0x0000000403047210 */ /* 0x040fe20007ffe0ff */
[----:B------:R-:W-:-:S03]  /*09b0*/  IMAD.WIDE.U32 R8, R3, 0x2, R10 ;  /* 0x0000000203087825 */ /* 0x000fc600078e000a */
[----:B------:R-:W-:Y:S01]  /*09c0*/  ISETP.NE.AND P0, PT, R6, RZ, PT ;  /* 0x000000ff0600720c */ /* 0x000fe20003f05270 */
[----:B--2---:R-:W-:-:S05]  /*09d0*/  HADD2.F32 R13, -RZ, R12.H0_H0 ;  /* 0x2000000cff0d7230 */ /* 0x004fca0000004100 */
[----:B------:R-:W-:-:S07]  /*09e0*/  FFMA.FTZ R2, R13, R13, R2 ;  /* 0x0000000d0d027223 */ /* 0x000fce0000010002 */
[----:B------:R-:W-:Y:S05]  /*09f0*/  @P0 BRA `(.L_x_1089) ;  /* 0xfffffffc00d80947 */ /* 0x000fea000383ffff */
.L_x_1088:
[----:B0-----:R-:W-:Y:S05]  /*0a00*/  BSYNC.RECONVERGENT B1 ;  /* 0x0000000000017941 */ /* 0x001fea0003800200 */
.L_x_1087:
[----:B------:R-:W-:Y:S05]  /*0a10*/  @!P1 BRA `(.L_x_1081) ;  /* 0x00000000005c9947 */ /* 0x000fea0003800000 */
[----:B------:R-:W-:-:S07]  /*0a20*/  IMAD.WIDE R6, R7, 0x2, R22 ;  /* 0x0000000207067825 */ /* 0x000fce00078e0216 */
.L_x_1090:
[----:B------:R-:W-:Y:S01]  /*0a30*/  IADD3 R10, PT, PT, R3, R4, RZ ;  /* 0x00000004030a7210 */ /* 0x000fe20007ffe0ff */
        /* <DEDUP_REMOVED lines=21> */
.L_x_1081:
[----:B0-----:R-:W-:Y:S05]  /*0b90*/  BSYNC.RECONVERGENT B0 ;  /* 0x0000000000007941 */ /* 0x001fea0003800200 */
.L_x_1079:
        /* <DEDUP_REMOVED lines=71> */
.L_x_1092:
        /* <DEDUP_REMOVED lines=104> */
.L_x_1094:
[----:B------:R-:W-:Y:S01]  /*1690*/  I2FP.F32.S32 R4, R0 ;  /* 0x0000000000047245 */ /* 0x000fe20000201400 */
[----:B------:R-:W0:Y:S05]  /*16a0*/  LDCU UR4, c[0x0][0x3c0] ;  /* 0x00007800ff0477ac */ /* 0x000e2a0008000800 */
[----:B------:R-:W0:Y:S02]  /*16b0*/  MUFU.RCP R4, R4 ;  /* 0x0000000400047308 */ /* 0x000e240000001000 */
[----:B0-----:R-:W-:-:S06]  /*16c0*/  FFMA.FTZ R21, R4, R21, UR4 ;  /* 0x0000000404157e23 */ /* 0x001fcc0008010015 */
[----:B------:R-:W0:Y:S02]  /*16d0*/  MUFU.RSQ R21, R21 ;  /* 0x0000001500157308 */ /* 0x000e240000001400 */
[----:B0-----:R2:W-:Y:S02]  /*16e0*/  STS [R2], R21 ;  /* 0x0000001502007388 */ /* 0x0015e40000000800 */
.L_x_1093:
[----:B------:R-:W-:Y:S05]  /*16f0*/  BSYNC.RECONVERGENT B0 ;  /* 0x0000000000007941 */ /* 0x000fea0003800200 */
.L_x_1091:
        /* <DEDUP_REMOVED lines=11> */
.L_x_1095:
        /* <DEDUP_REMOVED lines=17> */
.L_x_1096:
        /* <DEDUP_REMOVED lines=12> */
.L_x_1420:


//--------------------- .text._ZN4vllm15rms_norm_kernelIN3c104HalfELi2ELi2EEEvPT_PKS3_lllllS6_fii --------------------------
	.section	.text._ZN4vllm15rms_norm_kernelIN3c104HalfELi2ELi2EEEvPT_PKS3_lllllS6_fii,"ax",@progbits
	.align	128
        .global         _ZN4vllm15rms_norm_kernelIN3c104HalfELi2ELi2EEEvPT_PKS3_lllllS6_fii
        .type           _ZN4vllm15rms_norm_kernelIN3c104HalfELi2ELi2EEEvPT_PKS3_lllllS6_fii,@function
        .size           _ZN4vllm15rms_norm_kernelIN3c104HalfELi2ELi2EEEvPT_PKS3_lllllS6_fii,(.L_x_1421 - _ZN4vllm15rms_norm_kernelIN3c104HalfELi2ELi2EEEvPT_PKS3_lllllS6_fii)
        .other          _ZN4vllm15rms_norm_kernelIN3c104HalfELi2ELi2EEEvPT_PKS3_lllllS6_fii,@"STO_CUDA_ENTRY STV_DEFAULT"
_ZN4vllm15rms_norm_kernelIN3c104HalfELi2ELi2EEEvPT_PKS3_lllllS6_fii:
.text._ZN4vllm15rms_norm_kernelIN3c104HalfELi2ELi2EEEvPT_PKS3_lllllS6_fii:
        /* <DEDUP_REMOVED lines=29> */
[----:B------:R-:W-:Y:S01]  /*01d0*/  MOV R14, RZ ;  /* 0x000000ff000e7202 */ /* 0x000fe20000000f00 */
        /* <DEDUP_REMOVED lines=21> */
[----:B------:R-:W-:Y:S01]  /*0330*/  ISETP.NE.AND P0, PT, R2, 0x3, PT ;  /* 0x000000030200780c */ /* 0x000fe20003f05270 */
[----:B------:R-:W-:-:S12]  /*0340*/  IMAD.MOV.U32 R2, RZ, RZ, R20 ;  /* 0x000000ffff027224 */ /* 0x000fd800078e0014 */
[----:B------:R-:W-:Y:S05]  /*0350*/  @!P0 BRA `(.L_x_1101) ;  /* 0x0000000000588947 */ /* 0x000fea0003800000 */
[----:B------:R-:W-:Y:S02]  /*0360*/  MOV R8, UR9 ;  /* 0x0000000900087c02 */ /* 0x000fe40008000f00 */
[----:B------:R-:W-:Y:S02]  /*0370*/  MOV R9, UR4 ;  /* 0x0000000400097c02 */ /* 0x000fe40008000f00 */
[----:B------:R-:W-:Y:S02]  /*0380*/  IADD3 R2, PT, PT, R4, 0x1, RZ ;  /* 0x0000000104027810 */ /* 0x000fe40007ffe0ff */
[----:B------:R-:W-:Y:S01]  /*0390*/  MOV R14, RZ ;  /* 0x000000ff000e7202 */ /* 0x000fe20000000f00 */
[----:B------:R-:W-:Y:S01]  /*03a0*/  IMAD.WIDE.U32 R8, R20, 0x4, R8 ;  /* 0x0000000414087825 */ /* 0x000fe200078e0008 */
[----:B------:R-:W-:-:S03]  /*03b0*/  LOP3.LUT R4, R2, 0x3, RZ, 0xc0, !PT ;  /* 0x0000000302047812 */ /* 0x000fc600078ec0ff */
[----:B------:R-:W-:Y:S01]  /*03c0*/  IMAD.MOV.U32 R2, RZ, RZ, R20 ;  /* 0x000000ffff027224 */ /* 0x000fe200078e0014 */
[----:B------:R-:W-:Y:S02]  /*03d0*/  IADD3 R6, P0, PT, R8, R6, RZ ;  /* 0x0000000608067210 */ /* 0x000fe40007f1e0ff */
[----:B------:R-:W-:Y:S02]  /*03e0*/  IADD3 R4, PT, PT, -R4, RZ, RZ ;  /* 0x000000ff04047210 */ /* 0x000fe40007ffe1ff */
[----:B------:R-:W-:-:S09]  /*03f0*/  IADD3.X R7, PT, PT, R9, R7, RZ, P0, !PT ;  /* 0x0000000709077210 */ /* 0x000fd200007fe4ff */
.L_x_1102:
[----:B------:R-:W-:Y:S02]  /*0400*/  MOV R8, R6 ;  /* 0x0000000600087202 */ /* 0x000fe40000000f00 */
[----:B------:R-:W-:-:S05]  /*0410*/  MOV R9, R7 ;  /* 0x0000000700097202 */ /* 0x000fca0000000f00 */
[----:B------:R-:W2:Y:S01]  /*0420*/  LDG.E R10, desc[UR6][R8.64] ;  /* 0x00000006080a7981 */ /* 0x000ea2000c1e1900 */
[----:B------:R-:W-:Y:S01]  /*0430*/  IADD3 R4, PT, PT, R4, 0x1, RZ ;  /* 0x0000000104047810 */ /* 0x000fe20007ffe0ff */
[C---:B------:R-:W-:Y:S01]  /*0440*/  IMAD.WIDE.U32 R6, R3.reuse, 0x4, R8 ;  /* 0x0000000403067825 */ /* 0x040fe200078e0008 */
[----:B------:R-:W-:Y:S02]  /*0450*/  IADD3 R2, PT, PT, R3, R2, RZ ;  /* 0x0000000203027210 */ /* 0x000fe40007ffe0ff */
[----:B------:R-:W-:Y:S01]  /*0460*/  ISETP.NE.AND P0, PT, R4, RZ, PT ;  /* 0x000000ff0400720c */ /* 0x000fe20003f05270 */
[--C-:B--2---:R-:W-:Y:S02]  /*0470*/  HADD2.F32 R11, -RZ, R10.reuse.H0_H0 ;  /* 0x2000000aff0b7230 */ /* 0x104fe40000004100 */
[----:B------:R-:W-:-:S03]  /*0480*/  HADD2.F32 R13, -RZ, R10.H1_H1 ;  /* 0x3000000aff0d7230 */ /* 0x000fc60000004100 */
[----:B------:R-:W-:-:S04]  /*0490*/  FFMA.FTZ R14, R11, R11, R14 ;  /* 0x0000000b0b0e7223 */ /* 0x000fc8000001000e */
[----:B------:R-:W-:-:S03]  /*04a0*/  FFMA.FTZ R14, R13, R13, R14 ;  /* 0x0000000d0d0e7223 */ /* 0x000fc6000001000e */
[----:B------:R-:W-:Y:S05]  /*04b0*/  @P0 BRA `(.L_x_1102) ;  /* 0xfffffffc00d00947 */ /* 0x000fea000383ffff */
.L_x_1101:
[----:B------:R-:W-:Y:S05]  /*04c0*/  BSYNC.RECONVERGENT B1 ;  /* 0x0000000000017941 */ /* 0x000fea0003800200 */
.L_x_1100:
[----:B------:R-:W-:Y:S05]  /*04d0*/  @!P1 BRA `(.L_x_1099) ;  /* 0x0000000c00749947 */ /* 0x000fea0003800000 */
[----:B------:R-:W-:Y:S01]  /*04e0*/  BSSY.RECONVERGENT B1, `(.L_x_1103) ;  /* 0x0000023000017945 */ /* 0x000fe20003800200 */
[C-C-:B------:R-:W-:Y:S01]  /*04f0*/  IMAD R4, R3.reuse, 0x2, R2.reuse ;  /* 0x0000000203047824 */ /* 0x140fe200078e0202 */
[----:B------:R-:W-:Y:S01]  /*0500*/  IADD3 R7, PT, PT, R2, R3, RZ ;  /* 0x0000000302077210 */ /* 0x000fe20007ffe0ff */
[----:B------:R-:W-:-:S07]  /*0510*/  IMAD R6, R3, 0x3, R2 ;  /* 0x0000000303067824 */ /* 0x000fce00078e0202 */
.L_x_1104:
        /* <DEDUP_REMOVED lines=8> */
[----:B------:R-:W-:-:S02]  /*05a0*/  IADD3 R2, PT, PT, R3, R2, R3 ;  /* 0x0000000203027210 */ /* 0x000fc40007ffe003 */
[C---:B------:R-:W-:Y:S02]  /*05b0*/  LEA R7, R3.reuse, R7, 0x2 ;  /* 0x0000000703077211 */ /* 0x040fe400078e10ff */
[C---:B------:R-:W-:Y:S02]  /*05c0*/  IADD3 R2, PT, PT, R3.reuse, R2, R3 ;  /* 0x0000000203027210 */ /* 0x040fe40007ffe003 */
[C---:B------:R-:W-:Y:S02]  /*05d0*/  LEA R4, R3.reuse, R4, 0x2 ;  /* 0x0000000403047211 */ /* 0x040fe400078e10ff */
[----:B------:R-:W-:Y:S02]  /*05e0*/  ISETP.GE.AND P0, PT, R2, R5, PT ;  /* 0x000000050200720c */ /* 0x000fe40003f06270 */
[----:B------:R-:W-:Y:S01]  /*05f0*/  LEA R6, R3, R6, 0x2 ;  /* 0x0000000603067211 */ /* 0x000fe200078e10ff */
[--C-:B--2---:R-:W-:Y:S02]  /*0600*/  HADD2.F32 R15, -RZ, R8.reuse.H0_H0 ;  /* 0x20000008ff0f7230 */ /* 0x104fe40000004100 */
[----:B------:R-:W-:-:S02]  /*0610*/  HADD2.F32 R19, -RZ, R8.H1_H1 ;  /* 0x30000008ff137230 */ /* 0x000fc40000004100 */
[--C-:B---3--:R-:W-:Y:S02]  /*0620*/  HADD2.F32 R9, -RZ, R10.reuse.H1_H1 ;  /* 0x3000000aff097230 */ /* 0x108fe40000004100 */
[----:B------:R-:W-:Y:S01]  /*0630*/  FFMA.FTZ R14, R15, R15, R14 ;  /* 0x0000000f0f0e7223 */ /* 0x000fe2000001000e */
[----:B------:R-:W-:Y:S02]  /*0640*/  HADD2.F32 R15, -RZ, R10.H0_H0 ;  /* 0x2000000aff0f7230 */ /* 0x000fe40000004100 */
        /* <DEDUP_REMOVED lines=13> */
.L_x_1103:
[----:B------:R-:W-:Y:S05]  /*0720*/  BRA `(.L_x_1099) ;  /* 0x0000000800e07947 */ /* 0x000fea0003800000 */
.L_x_1098:
        /* <DEDUP_REMOVED lines=47> */
[----:B------:R-:W-:Y:S01]  /*0a20*/  MOV R9, UR4 ;  /* 0x0000000400097c02 */ /* 0x000fe20008000f00 */
[----:B------:R-:W-:Y:S01]  /*0a30*/  IMAD.U32 R8, RZ, RZ, UR9 ;  /* 0x00000009ff087e24 */ /* 0x000fe2000f8e00ff */
[----:B------:R-:W-:-:S03]  /*0a40*/  IADD3 R2, PT, PT, R11, 0x1, RZ ;  /* 0x000000010b027810 */ /* 0x000fc60007ffe0ff */
[----:B------:R-:W-:-:S04]  /*0a50*/  IMAD.WIDE.U32 R8, R20, 0x4, R8 ;  /* 0x0000000414087825 */ /* 0x000fc800078e0008 */
[----:B------:R-:W-:-:S03]  /*0a60*/  IMAD.WIDE R8, R15, 0x2, R8 ;  /* 0x000000020f087825 */ /* 0x000fc600078e0208 */
[----:B------:R-:W-:Y:S02]  /*0a70*/  IADD3.X R10, P1, P2, R8, R6, RZ, PT, PT ;  /* 0x00000006080a7210 */ /* 0x000fe40003a2e4ff */
[----:B------:R-:W-:Y:S02]  /*0a80*/  LOP3.LUT R8, R2, 0x3, RZ, 0xc0, !PT ;  /* 0x0000000302087812 */ /* 0x000fe400078ec0ff */
[----:B------:R-:W-:Y:S02]  /*0a90*/  MOV R2, R20 ;  /* 0x0000001400027202 */ /* 0x000fe40000000f00 */
[----:B------:R-:W-:Y:S02]  /*0aa0*/  IADD3 R12, PT, PT, -R8, RZ, RZ ;  /* 0x000000ff080c7210 */ /* 0x000fe40007ffe1ff */
[----:B------:R-:W-:-:S07]  /*0ab0*/  IADD3.X R11, PT, PT, R9, R7, RZ, P1, P2 ;  /* 0x00000007090b7210 */ /* 0x000fce0000fe44ff */
.L_x_1109:
[----:B------:R-:W-:Y:S02]  /*0ac0*/  MOV R8, R10 ;  /* 0x0000000a00087202 */ /* 0x000fe40000000f00 */
[----:B------:R-:W-:-:S05]  /*0ad0*/  MOV R9, R11 ;  /* 0x0000000b00097202 */ /* 0x000fca0000000f00 */
[----:B------:R-:W2:Y:S04]  /*0ae0*/  LDG.E.U16 R10, desc[UR6][R8.64+-0x2] ;  /* 0xfffffe06080a7981 */ /* 0x000ea8000c1e1500 */
[----:B------:R-:W3:Y:S01]  /*0af0*/  LDG.E.U16 R18, desc[UR6][R8.64] ;  /* 0x0000000608127981 */ /* 0x000ee2000c1e1500 */
[----:B------:R-:W-:Y:S01]  /*0b00*/  VIADD R12, R12, 0x1 ;  /* 0x000000010c0c7836 */ /* 0x000fe20000000000 */
[----:B------:R-:W-:-:S04]  /*0b10*/  IADD3 R2, PT, PT, R3, R2, RZ ;  /* 0x0000000203027210 */ /* 0x000fc80007ffe0ff */
[----:B------:R-:W-:Y:S01]  /*0b20*/  ISETP.NE.AND P1, PT, R12, RZ, PT ;  /* 0x000000ff0c00720c */ /* 0x000fe20003f25270 */
[----:B--2---:R-:W-:Y:S02]  /*0b30*/  HADD2.F32 R13, -RZ, R10.H0_H0 ;  /* 0x2000000aff0d7230 */ /* 0x004fe40000004100 */
[----:B------:R-:W-:-:S04]  /*0b40*/  IMAD.WIDE.U32 R10, R3, 0x4, R8 ;  /* 0x00000004030a7825 */ /* 0x000fc800078e0008 */
[----:B------:R-:W-:Y:S01]  /*0b50*/  FFMA.FTZ R14, R13, R13, R14 ;  /* 0x0000000d0d0e7223 */ /* 0x000fe2000001000e */
[----:B---3--:R-:W-:-:S05]  /*0b60*/  HADD2.F32 R19, -RZ, R18.H0_H0 ;  /* 0x20000012ff137230 */ /* 0x008fca0000004100 */
[----:B------:R-:W-:Y:S01]  /*0b70*/  FFMA.FTZ R14, R19, R19, R14 ;  /* 0x00000013130e7223 */ /* 0x000fe2000001000e */
[----:B------:R-:W-:Y:S06]  /*0b80*/  @P1 BRA `(.L_x_1109) ;  /* 0xfffffffc00cc1947 */ /* 0x000fec000383ffff */
.L_x_1108:
[----:B------:R-:W-:Y:S05]  /*0b90*/  BSYNC.RECONVERGENT B2 ;  /* 0x0000000000027941 */ /* 0x000fea0003800200 */
.L_x_1107:
[----:B------:R-:W-:Y:S05]  /*0ba0*/  @!P0 BRA `(.L_x_1106) ;  /* 0x0000000000988947 */ /* 0x000fea0003800000 */
[C---:B------:R-:W-:Y:S01]  /*0bb0*/  LEA R21, R3.reuse, R2, 0x1 ;  /* 0x0000000203157211 */ /* 0x040fe200078e08ff */
[----:B------:R-:W-:Y:S01]  /*0bc0*/  IMAD R24, R3, 0x3, R2 ;  /* 0x0000000303187824 */ /* 0x000fe200078e0202 */
[----:B------:R-:W-:-:S07]  /*0bd0*/  IADD3 R25, PT, PT, R2, R3, RZ ;  /* 0x0000000302197210 */ /* 0x000fce0007ffe0ff */
.L_x_1110:
        /* <DEDUP_REMOVED lines=35> */
.L_x_1106:
[----:B------:R-:W-:Y:S05]  /*0e10*/  BSYNC.RECONVERGENT B1 ;  /* 0x0000000000017941 */ /* 0x000fea0003800200 */
.L_x_1105:
[----:B------:R-:W-:-:S05]  /*0e20*/  IMAD R2, R17, 0x2, R20 ;  /* 0x0000000211027824 */ /* 0x000fca00078e0214 */
[----:B------:R-:W-:-:S13]  /*0e30*/  ISETP.GE.AND P0, PT, R2, R16, PT ;  /* 0x000000100200720c */ /* 0x000fda0003f06270 */
[----:B------:R-:W-:Y:S05]  /*0e40*/  @P0 BRA `(.L_x_1099) ;  /* 0x0000000400180947 */ /* 0x000fea0003800000 */
[----:B------:R-:W0:Y:S01]  /*0e50*/  I2F.U32.RP R13, R3 ;  /* 0x00000003000d7306 */ /* 0x000e220000209000 */
        /* <DEDUP_REMOVED lines=28> */
[----:B------:R-:W-:Y:S02]  /*1020*/  MOV R8, UR9 ;  /* 0x0000000900087c02 */ /* 0x000fe40008000f00 */
[----:B------:R-:W-:Y:S02]  /*1030*/  MOV R9, UR4 ;  /* 0x0000000400097c02 */ /* 0x000fe40008000f00 */
[----:B------:R-:W-:Y:S01]  /*1040*/  IADD3 R10, PT, PT, R10, 0x1, RZ ;  /* 0x000000010a0a7810 */ /* 0x000fe20007ffe0ff */
[----:B------:R-:W-:-:S03]  /*1050*/  IMAD.WIDE R8, R15, 0x2, R8 ;  /* 0x000000020f087825 */ /* 0x000fc600078e0208 */
[----:B------:R-:W-:Y:S02]  /*1060*/  LOP3.LUT R10, R10, 0x3, RZ, 0xc0, !PT ;  /* 0x000000030a0a7812 */ /* 0x000fe400078ec0ff */
[----:B------:R-:W-:Y:S02]  /*1070*/  IADD3 R6, P0, PT, R8, R6, RZ ;  /* 0x0000000608067210 */ /* 0x000fe40007f1e0ff */
[----:B------:R-:W-:-:S03]  /*1080*/  IADD3 R10, PT, PT, -R10, RZ, RZ ;  /* 0x000000ff0a0a7210 */ /* 0x000fc60007ffe1ff */
[----:B------:R-:W-:-:S08]  /*1090*/  IMAD.X R7, R9, 0x1, R7, P0 ;  /* 0x0000000109077824 */ /* 0x000fd000000e0607 */
.L_x_1113:
        /* <DEDUP_REMOVED lines=8> */
.L_x_1112:
[----:B------:R-:W-:Y:S05]  /*1120*/  BSYNC.RECONVERGENT B1 ;  /* 0x0000000000017941 */ /* 0x000fea0003800200 */
.L_x_1111:
[----:B------:R-:W-:Y:S05]  /*1130*/  @!P1 BRA `(.L_x_1099) ;  /* 0x00000000005c9947 */ /* 0x000fea0003800000 */
[----:B------:R-:W-:-:S07]  /*1140*/  SHF.L.U32 R11, R3, 0x1, RZ ;  /* 0x00000001030b7819 */ /* 0x000fce00000006ff */
.L_x_1114:
        /* <DEDUP_REMOVED lines=11> */
[----:B------:R-:W-:-:S05]  /*1200*/  IMAD R2, R3, 0x4, R2 ;  /* 0x0000000403027824 */ /* 0x000fca00078e0202 */
        /* <DEDUP_REMOVED lines=10> */
.L_x_1099:
[----:B------:R-:W-:Y:S05]  /*12b0*/  BSYNC.RECONVERGENT B0 ;  /* 0x0000000000007941 */ /* 0x000fea0003800200 */
.L_x_1097:
        /* <DEDUP_REMOVED lines=71> */
.L_x_1116:
        /* <DEDUP_REMOVED lines=104> */
.L_x_1118:
[----:B------:R-:W-:Y:S01]  /*1db0*/  I2FP.F32.S32 R4, R0 ;  /* 0x0000000000047245 */ /* 0x000fe20000201400 */
[----:B------:R-:W0:Y:S05]  /*1dc0*/  LDCU UR4, c[0x0][0x3c0] ;  /* 0x00007800ff0477ac */ /* 0x000e2a0008000800 */
[----:B------:R-:W0:Y:S02]  /*1dd0*/  MUFU.RCP R4, R4 ;  /* 0x0000000400047308 */ /* 0x000e240000001000 */
[----:B0-----:R-:W-:-:S06]  /*1de0*/  FFMA.FTZ R21, R4, R21, UR4 ;  /* 0x0000000404157e23 */ /* 0x001fcc0008010015 */
[----:B------:R-:W0:Y:S02]  /*1df0*/  MUFU.RSQ R21, R21 ;  /* 0x0000001500157308 */ /* 0x000e240000001400 */
[----:B0-----:R2:W-:Y:S02]  /*1e00*/  STS [R2], R21 ;  /* 0x0000001502007388 */ /* 0x0015e40000000800 */
.L_x_1117:
[----:B------:R-:W-:Y:S05]  /*1e10*/  BSYNC.RECONVERGENT B0 ;  /* 0x0000000000007941 */ /* 0x000fea0003800200 */
.L_x_1115:
        /* <DEDUP_REMOVED lines=47> */
.L_x_1121:
        /* <DEDUP_REMOVED lines=26> */
.L_x_1120:
[----:B------:R-:W-:Y:S05]  /*22b0*/  BSYNC.RECONVERGENT B0 ;  /* 0x0000000000007941 */ /* 0x000fea0003800200 */
.L_x_1119:
[----:B------:R-:W-:Y:S05]  /*22c0*/  @!P0 EXIT ;  /* 0x000000000000894d */ /* 0x000fea0003800000 */
[----:B------:R-:W2:Y:S01]  /*22d0*/  LDC.64 R6, c[0x0][0x3b8] ;  /* 0x0000ee00ff067b82 */ /* 0x000ea20000000a00 */
[C---:B-1----:R-:W-:Y:S01]  /*22e0*/  LEA R11, R3.reuse, R20, 0x1 ;  /* 0x00000014030b7211 */ /* 0x042fe200078e08ff */
[----:B------:R-:W-:Y:S01]  /*22f0*/  IMAD R13, R3, 0x3, R20 ;  /* 0x00000003030d7824 */ /* 0x000fe200078e0214 */
[----:B------:R-:W-:-:S07]  /*2300*/  IADD3 R15, PT, PT, R20, R3, RZ ;  /* 0x00000003140f7210 */ /* 0x000fce0007ffe0ff */
.L_x_1122:
        /* <DEDUP_REMOVED lines=62> */
[C-C-:B------:R-:W-:Y:S02]  /*26f0*/  IADD3 R20, PT, PT, R3.reuse, R20, R3.reuse ;  /* 0x0000001403147210 */ /* 0x140fe40007ffe003 */
[C---:B------:R-:W-:Y:S02]  /*2700*/  LEA R11, R3.reuse, R11, 0x2 ;  /* 0x0000000b030b7211 */ /* 0x040fe400078e10ff */
[C---:B------:R-:W-:Y:S02]  /*2710*/  IADD3 R20, PT, PT, R3.reuse, R20, R3 ;  /* 0x0000001403147210 */ /* 0x040fe40007ffe003 */
[----:B------:R-:W-:Y:S02]  /*2720*/  LEA R13, R3, R13, 0x2 ;  /* 0x0000000d030d7211 */ /* 0x000fe400078e10ff */
[----:B------:R-:W-:-:S02]  /*2730*/  ISETP.GE.AND P0, PT, R20, R9, PT ;  /* 0x000000091400720c */ /* 0x000fc40003f06270 */
[----:B------:R-:W-:Y:S01]  /*2740*/  LEA R15, R3, R15, 0x2 ;  /* 0x0000000f030f7211 */ /* 0x000fe200078e10ff */
[--C-:B--2---:R-:W-:Y:S02]  /*2750*/  HADD2.F32 R21, -RZ, R18.reuse.H0_H0 ;  /* 0x20000012ff157230 */ /* 0x104fe40000004100 */
        /* <DEDUP_REMOVED lines=15> */
.L_x_1123:
        /* <DEDUP_REMOVED lines=11> */
.L_x_1421:


//--------------------- .text._ZN4vllm15rms_norm_kernelIN3c104HalfELi4ELi2EEEvPT_PKS3_lllllS6_fii --------------------------
	.section	.text._ZN4vllm15rms_norm_kernelIN3c104HalfELi4ELi2EEEvPT_PKS3_lllllS6_fii,"ax",@progbits
	.align	128
        .global         _ZN4vllm15rms_norm_kernelIN3c104HalfELi4ELi2EEEvPT_PKS3_lllllS6_fii
        .type           _ZN4vllm15rms_norm_kernelIN3c104HalfELi4ELi2EEEvPT_PKS3_lllllS6_fii,@function
        .size           _ZN4vllm15rms_norm_kernelIN3c104HalfELi4ELi2EEEvPT_PKS3_lllllS6_fii,(.L_x_1422 - _ZN4vllm15rms_norm_kernelIN3c104HalfELi4ELi2EEEvPT_PKS3_lllllS6_fii)
        .other          _ZN4vllm15rms_norm_kernelIN3c104HalfELi4ELi2EEEvPT_PKS3_lllllS6_fii,@"STO_CUDA_ENTRY STV_DEFAULT"
_ZN4vllm15rms_norm_kernelIN3c104HalfELi4ELi2EEEvPT_PKS3_lllllS6_fii:
.text._ZN4vllm15rms_norm_kernelIN3c104HalfELi4ELi2EEEvPT_PKS3_lllllS6_fii:
        /* <DEDUP_REMOVED lines=16> */
[----:B---3--:R-:W-:Y:S02]  /*0100*/  LOP3.LUT P1, RZ, R0, 0x3, RZ, 0xc0, !PT ;  /* 0x0000000300ff7812 */ /* 0x008fe4000782c0ff */
[----:B------:R-:W-:Y:S02]  /*0110*/  MOV R7, UR5 ;  /* 0x0000000500077c02 */ /* 0x000fe40008000f00 */
[----:B------:R-:W-:Y:S02]  /*0120*/  PLOP3.LUT P0, PT, P0, P1, PT, 0xf8, 0x8f ;  /* 0x00000000008f781c */ /* 0x000fe40000703f70 */
[----:B------:R-:W-:-:S11]  /*0130*/  IADD3.X R23, PT, PT, R9, UR5, RZ, P2, !PT ;  /* 0x0000000509177c10 */ /* 0x000fd600097fe4ff */
[----:B01--4-:R-:W-:Y:S05]  /*0140*/  @P0 BRA `(.L_x_1125) ;  /* 0x0000000400c80947 */ /* 0x013fea0003800000 */
        /* <DEDUP_REMOVED lines=39> */
[----:B------:R-:W-:Y:S02]  /*03c0*/  IADD3 R8, P0, PT, R6, R8, RZ ;  /* 0x0000000806087210 */ /* 0x000fe40007f1e0ff */
[----:B------:R-:W-:Y:S02]  /*03d0*/  LOP3.LUT R6, R2, 0x3, RZ, 0xc0, !PT ;  /* 0x0000000302067812 */ /* 0x000fe400078ec0ff */
[----:B------:R-:W-:Y:S02]  /*03e0*/  MOV R2, RZ ;  /* 0x000000ff00027202 */ /* 0x000fe40000000f00 */
[----:B------:R-:W-:-:S02]  /*03f0*/  IADD3.X R9, PT, PT, R7, R9, RZ, P0, !PT ;  /* 0x0000000907097210 */ /* 0x000fc400007fe4ff */
[----:B------:R-:W-:-:S07]  /*0400*/  IADD3 R12, PT, PT, -R6, RZ, RZ ;  /* 0x000000ff060c7210 */ /* 0x000fce0007ffe1ff */
.L_x_1130:
        /* <DEDUP_REMOVED lines=16> */
.L_x_1129:
[----:B------:R-:W-:Y:S05]  /*0510*/  BSYNC.RECONVERGENT B2 ;  /* 0x0000000000027941 */ /* 0x000fea0003800200 */
.L_x_1128:
[----:B------:R-:W-:Y:S05]  /*0520*/  @!P1 BRA `(.L_x_1127) ;  /* 0x0000000000c89947 */ /* 0x000fea0003800000 */
[C---:B------:R-:W-:Y:S01]  /*0530*/  LEA R14, R3.reuse, R4, 0x1 ;  /* 0x00000004030e7211 */ /* 0x040fe200078e08ff */
[----:B------:R-:W-:Y:S01]  /*0540*/  IMAD R15, R3, 0x3, R4 ;  /* 0x00000003030f7824 */ /* 0x000fe200078e0204 */
[----:B------:R-:W-:-:S07]  /*0550*/  IADD3 R16, PT, PT, R4, R3, RZ ;  /* 0x0000000304107210 */ /* 0x000fce0007ffe0ff */
.L_x_1131:
        /* <DEDUP_REMOVED lines=47> */
.L_x_1127:
[----:B------:R-:W-:Y:S05]  /*0850*/  BSYNC.RECONVERGENT B1 ;  /* 0x0000000000017941 */ /* 0x000fea0003800200 */
.L_x_1126:
[----:B------:R-:W-:Y:S05]  /*0860*/  BRA `(.L_x_1132) ;  /* 0x0000000c00847947 */ /* 0x000fea0003800000 */
.L_x_1125:
        /* <DEDUP_REMOVED lines=16> */
[----:B------:R-:W-:-:S04]  /*0970*/  IADD3 R4, P0, PT, R4, R8, RZ ;  /* 0x0000000804047210 */ /* 0x000fc80007f1e0ff */
[----:B------:R-:W-:-:S09]  /*0980*/  IADD3.X R5, PT, PT, R5, R9, RZ, P0, !PT ;  /* 0x0000000905057210 */ /* 0x000fd200007fe4ff */
.L_x_1135:
[----:B------:R-:W-:Y:S02]  /*0990*/  MOV R10, R4 ;  /* 0x00000004000a7202 */ /* 0x000fe40000000f00 */
[----:B------:R-:W-:-:S05]  /*09a0*/  MOV R11, R5 ;  /* 0x00000005000b7202 */ /* 0x000fca0000000f00 */
[----:B------:R-:W2:Y:S01]  /*09b0*/  LDG.E.U16 R13, desc[UR6][R10.64] ;  /* 0x000000060a0d7981 */ /* 0x000ea2000c1e1500 */
[C---:B------:R-:W-:Y:S01]  /*09c0*/  IADD3 R12, PT, PT, R3.reuse, R12, RZ ;  /* 0x0000000c030c7210 */ /* 0x040fe20007ffe0ff */
[----:B------:R-:W-:-:S03]  /*09d0*/  IMAD.WIDE.U32 R4, R3, 0x2, R10 ;  /* 0x0000000203047825 */ /* 0x000fc600078e000a */
[----:B------:R-:W-:Y:S01]  /*09e0*/  ISETP.GE.AND P0, PT, R12, R15, PT ;  /* 0x0000000f0c00720c */ /* 0x000fe20003f06270 */
[----:B--2---:R-:W-:-:S05]  /*09f0*/  HADD2.F32 R13, -RZ, R13.H0_H0 ;  /* 0x2000000dff0d7230 */ /* 0x004fca0000004100 */
[----:B------:R-:W-:-:S07]  /*0a00*/  FFMA.FTZ R2, R13, R13, R2 ;  /* 0x0000000d0d027223 */ /* 0x000fce0000010002 */
[----:B------:R-:W-:Y:S05]  /*0a10*/  @!P0 BRA `(.L_x_1135) ;  /* 0xfffffffc00dc8947 */ /* 0x000fea000383ffff */
.L_x_1134:
[----:B------:R-:W-:Y:S05]  /*0a20*/  BSYNC.RECONVERGENT B1 ;  /* 0x0000000000017941 */ /* 0x000fea0003800200 */
.L_x_1133:
        /* <DEDUP_REMOVED lines=34> */
[----:B------:R-:W-:-:S03]  /*0c50*/  MOV R16, R20 ;  /* 0x0000001400107202 */ /* 0x000fc60000000f00 */
[----:B------:R-:W-:-:S03]  /*0c60*/  IMAD.WIDE R10, R15, 0x2, R10 ;  /* 0x000000020f0a7825 */ /* 0x000fc600078e020a */
[----:B------:R-:W-:Y:S02]  /*0c70*/  IADD3 R18, P1, PT, R10, R8, RZ ;  /* 0x000000080a127210 */ /* 0x000fe40007f3e0ff */
[----:B------:R-:W-:Y:S02]  /*0c80*/  IADD3 R10, PT, PT, R13, 0x1, RZ ;  /* 0x000000010d0a7810 */ /* 0x000fe40007ffe0ff */
[----:B------:R-:W-:Y:S02]  /*0c90*/  IADD3 R18, P2, PT, R18, 0x4, RZ ;  /* 0x0000000412127810 */ /* 0x000fe40007f5e0ff */
[----:B------:R-:W-:Y:S02]  /*0ca0*/  LOP3.LUT R10, R10, 0x3, RZ, 0xc0, !PT ;  /* 0x000000030a0a7812 */ /* 0x000fe400078ec0ff */
[----:B------:R-:W-:Y:S02]  /*0cb0*/  IADD3.X R19, PT, PT, RZ, R11, R9, P2, P1 ;  /* 0x0000000bff137210 */ /* 0x000fe400017e2409 */
[----:B------:R-:W-:-:S07]  /*0cc0*/  IADD3 R12, PT, PT, -R10, RZ, RZ ;  /* 0x000000ff0a0c7210 */ /* 0x000fce0007ffe1ff */
.L_x_1140:
        /* <DEDUP_REMOVED lines=19> */
.L_x_1139:
[----:B------:R-:W-:Y:S05]  /*0e00*/  BSYNC.RECONVERGENT B2 ;  /* 0x0000000000027941 */ /* 0x000fea0003800200 */
.L_x_1138:
[----:B------:R-:W-:Y:S05]  /*0e10*/  @!P0 BRA `(.L_x_1137) ;  /* 0x0000000000f88947 */ /* 0x000fea0003800000 */
[C---:B------:R-:W-:Y:S01]  /*0e20*/  LEA R18, R3.reuse, R16, 0x1 ;  /* 0x0000001003127211 */ /* 0x040fe200078e08ff */
[----:B------:R-:W-:Y:S01]  /*0e30*/  IMAD R19, R3, 0x3, R16 ;  /* 0x0000000303137824 */ /* 0x000fe200078e0210 */
[----:B------:R-:W-:-:S07]  /*0e40*/  IADD3 R21, PT, PT, R16, R3, RZ ;  /* 0x0000000310157210 */ /* 0x000fce0007ffe0ff */
.L_x_1141:
[----:B------:R-:W-:-:S05]  /*0e50*/  IMAD.WIDE.U32 R10, R16, 0x8, R4 ;  /* 0x00000008100a7825 */ /* 0x000fca00078e0004 */
[----:B------:R-:W2:Y:S04]  /*0e60*/  LDG.E.U16 R12, desc[UR6][R10.64] ;  /* 0x000000060a0c7981 */ /* 0x000ea8000c1e1500 */
[----:B------:R-:W3:Y:S04]  /*0e70*/  LDG.E.U16 R25, desc[UR6][R10.64+0x2] ;  /* 0x000002060a197981 */ /* 0x000ee8000c1e1500 */
[----:B------:R-:W4:Y:S04]  /*0e80*/  LDG.E.U16 R24, desc[UR6][R10.64+0x6] ;  /* 0x000006060a187981 */ /* 0x000f28000c1e1500 */
[----:B------:R-:W5:Y:S01]  /*0e90*/  LDG.E.U16 R26, desc[UR6][R10.64+0x4] ;  /* 0x000004060a1a7981 */ /* 0x000f62000c1e1500 */
[----:B--2---:R-:W-:-:S02]  /*0ea0*/  HADD2.F32 R13, -RZ, R12.H0_H0 ;  /* 0x2000000cff0d7230 */ /* 0x004fc40000004100 */
[----:B---3--:R-:W-:-:S03]  /*0eb0*/  HADD2.F32 R25, -RZ, R25.H0_H0 ;  /* 0x20000019ff197230 */ /* 0x008fc60000004100 */
[----:B------:R-:W-:Y:S01]  /*0ec0*/  FFMA.FTZ R2, R13, R13, R2 ;  /* 0x0000000d0d027223 */ /* 0x000fe20000010002 */
[----:B------:R-:W-:-:S04]  /*0ed0*/  IMAD.WIDE.U32 R12, R21, 0x8, R4 ;  /* 0x00000008150c7825 */ /* 0x000fc800078e0004 */
[----:B------:R-:W-:Y:S01]  /*0ee0*/  FFMA.FTZ R2, R25, R25, R2 ;  /* 0x0000001919027223 */ /* 0x000fe20000010002 */
[----:B----4-:R-:W-:Y:S01]  /*0ef0*/  HADD2.F32 R25, -RZ, R24.H0_H0 ;  /* 0x20000018ff197230 */ /* 0x010fe20000004100 */
[----:B------:R-:W2:Y:S04]  /*0f00*/  LDG.E.U16 R10, desc[UR6][R12.64+0x2] ;  /* 0x000002060c0a7981 */ /* 0x000ea8000c1e1500 */
[----:B------:R-:W3:Y:S01]  /*0f10*/  LDG.E.U16 R24, desc[UR6][R12.64] ;  /* 0x000000060c187981 */ /* 0x000ee2000c1e1500 */
[----:B-----5:R-:W-:-:S03]  /*0f20*/  HADD2.F32 R27, -RZ, R26.H0_H0 ;  /* 0x2000001aff1b7230 */ /* 0x020fc60000004100 */
[----:B------:R-:W4:Y:S02]  /*0f30*/  LDG.E.U16 R11, desc[UR6][R12.64+0x4] ;  /* 0x000004060c0b7981 */ /* 0x000f24000c1e1500 */
[----:B------:R-:W-:-:S04]  /*0f40*/  FFMA.FTZ R2, R27, R27, R2 ;  /* 0x0000001b1b027223 */ /* 0x000fc80000010002 */
[----:B------:R-:W-:Y:S02]  /*0f50*/  FFMA.FTZ R25, R25, R25, R2 ;  /* 0x0000001919197223 */ /* 0x000fe40000010002 */
[----:B------:R-:W5:Y:S01]  /*0f60*/  LDG.E.U16 R2, desc[UR6][R12.64+0x6] ;  /* 0x000006060c027981 */ /* 0x000f62000c1e1500 */
[----:B--2---:R-:W-:Y:S02]  /*0f70*/  HADD2.F32 R10, -RZ, R10.H0_H0 ;  /* 0x2000000aff0a7230 */ /* 0x004fe40000004100 */
[----:B---3--:R-:W-:-:S05]  /*0f80*/  HADD2.F32 R24, -RZ, R24.H0_H0 ;  /* 0x20000018ff187230 */ /* 0x008fca0000004100 */
[----:B------:R-:W-:Y:S01]  /*0f90*/  FFMA.FTZ R25, R24, R24, R25 ;  /* 0x0000001818197223 */ /* 0x000fe20000010019 */
[----:B----4-:R-:W-:-:S03]  /*0fa0*/  HADD2.F32 R24, -RZ, R11.H0_H0 ;  /* 0x2000000bff187230 */ /* 0x010fc60000004100 */
[----:B------:R-:W-:Y:S01]  /*0fb0*/  FFMA.FTZ R25, R10, R10, R25 ;  /* 0x0000000a0a197223 */ /* 0x000fe20000010019 */
[----:B------:R-:W-:-:S04]  /*0fc0*/  IMAD.WIDE.U32 R10, R18, 0x8, R4 ;  /* 0x00000008120a7825 */ /* 0x000fc800078e0004 */
[----:B------:R-:W-:Y:S02]  /*0fd0*/  FFMA.FTZ R25, R24, R24, R25 ;  /* 0x0000001818197223 */ /* 0x000fe40000010019 */
[----:B------:R-:W2:Y:S01]  /*0fe0*/  LDG.E.U16 R24, desc[UR6][R10.64] ;  /* 0x000000060a187981 */ /* 0x000ea2000c1e1500 */
[----:B-----5:R-:W-:-:S03]  /*0ff0*/  HADD2.F32 R2, -RZ, R2.H0_H0 ;  /* 0x20000002ff027230 */ /* 0x020fc60000004100 */
[----:B------:R-:W3:Y:S04]  /*1000*/  LDG.E.U16 R12, desc[UR6][R10.64+0x2] ;  /* 0x000002060a0c7981 */ /* 0x000ee8000c1e1500 */
[----:B------:R-:W4:Y:S01]  /*1010*/  LDG.E.U16 R13, desc[UR6][R10.64+0x4] ;  /* 0x000004060a0d7981 */ /* 0x000f22000c1e1500 */
[----:B------:R-:W-:-:S03]  /*1020*/  FFMA.FTZ R25, R2, R2, R25 ;  /* 0x0000000202197223 */ /* 0x000fc60000010019 */
[----:B------:R-:W5:Y:S01]  /*1030*/  LDG.E.U16 R2, desc[UR6][R10.64+0x6] ;  /* 0x000006060a027981 */ /* 0x000f62000c1e1500 */
[----:B--2---:R-:W-:Y:S02]  /*1040*/  HADD2.F32 R24, -RZ, R24.H0_H0 ;  /* 0x20000018ff187230 */ /* 0x004fe40000004100 */
[----:B---3--:R-:W-:-:S03]  /*1050*/  HADD2.F32 R12, -RZ, R12.H0_H0 ;  /* 0x2000000cff0c7230 */ /* 0x008fc60000004100 */
[----:B------:R-:W-:Y:S01]  /*1060*/  FFMA.FTZ R25, R24, R24, R25 ;  /* 0x0000001818197223 */ /* 0x000fe20000010019 */
[----:B----4-:R-:W-:-:S03]  /*1070*/  HADD2.F32 R24, -RZ, R13.H0_H0 ;  /* 0x2000000dff187230 */ /* 0x010fc60000004100 */
[----:B------:R-:W-:Y:S01]  /*1080*/  FFMA.FTZ R25, R12, R12, R25 ;  /* 0x0000000c0c197223 */ /* 0x000fe20000010019 */
[----:B------:R-:W-:-:S04]  /*1090*/  IMAD.WIDE.U32 R12, R19, 0x8, R4 ;  /* 0x00000008130c7825 */ /* 0x000fc800078e0004 */
[----:B------:R-:W-:Y:S01]  /*10a0*/  FFMA.FTZ R25, R24, R24, R25 ;  /* 0x0000001818197223 */ /* 0x000fe20000010019 */
[----:B-----5:R-:W-:Y:S01]  /*10b0*/  HADD2.F32 R2, -RZ, R2.H0_H0 ;  /* 0x20000002ff027230 */ /* 0x020fe20000004100 */
[----:B------:R-:W2:Y:S04]  /*10c0*/  LDG.E.U16 R24, desc[UR6][R12.64] ;  /* 0x000000060c187981 */ /* 0x000ea8000c1e1500 */
[----:B------:R-:W-:Y:S01]  /*10d0*/  FFMA.FTZ R25, R2, R2, R25 ;  /* 0x0000000202197223 */ /* 0x000fe20000010019 */
[----:B------:R-:W3:Y:S04]  /*10e0*/  LDG.E.U16 R10, desc[UR6][R12.64+0x4] ;  /* 0x000004060c0a7981 */ /* 0x000ee8000c1e1500 */
[----:B------:R-:W4:Y:S04]  /*10f0*/  LDG.E.U16 R2, desc[UR6][R12.64+0x2] ;  /* 0x000002060c027981 */ /* 0x000f28000c1e1500 */
[----:B------:R-:W5:Y:S01]  /*1100*/  LDG.E.U16 R11, desc[UR6][R12.64+0x6] ;  /* 0x000006060c0b7981 */ /* 0x000f62000c1e1500 */
        /* <DEDUP_REMOVED lines=9> */
[----:B---3--:R-:W-:-:S03]  /*11a0*/  HADD2.F32 R10, -RZ, R10.H0_H0 ;  /* 0x2000000aff0a7230 */ /* 0x008fc60000004100 */
[----:B------:R-:W-:Y:S01]  /*11b0*/  FFMA.FTZ R25, R2, R2, R25 ;  /* 0x0000000202197223 */ /* 0x000fe20000010019 */
[----:B-----5:R-:W-:-:S03]  /*11c0*/  HADD2.F32 R2, -RZ, R11.H0_H0 ;  /* 0x2000000bff027230 */ /* 0x020fc60000004100 */
[----:B------:R-:W-:-:S04]  /*11d0*/  FFMA.FTZ R25, R10, R10, R25 ;  /* 0x0000000a0a197223 */ /* 0x000fc80000010019 */
[----:B------:R-:W-:Y:S01]  /*11e0*/  FFMA.FTZ R2, R2, R2, R25 ;  /* 0x0000000202027223 */ /* 0x000fe20000010019 */
[----:B------:R-:W-:Y:S06]  /*11f0*/  @!P0 BRA `(.L_x_1141) ;  /* 0xfffffffc00148947 */ /* 0x000fec000383ffff */
.L_x_1137:
[----:B------:R-:W-:Y:S05]  /*1200*/  BSYNC.RECONVERGENT B1 ;  /* 0x0000000000017941 */ /* 0x000fea0003800200 */
.L_x_1136:
        /* <DEDUP_REMOVED lines=34> */
[----:B------:R-:W-:Y:S02]  /*1430*/  IADD3 R8, P0, PT, R6, R8, RZ ;  /* 0x0000000806087210 */ /* 0x000fe40007f1e0ff */
[----:B------:R-:W-:Y:S02]  /*1440*/  LOP3.LUT R11, R11, 0x3, RZ, 0xc0, !PT ;  /* 0x000000030b0b7812 */ /* 0x000fe400078ec0ff */
[----:B------:R-:W-:Y:S02]  /*1450*/  IADD3.X R9, PT, PT, R7, R9, RZ, P0, !PT ;  /* 0x0000000907097210 */ /* 0x000fe400007fe4ff */
[----:B------:R-:W-:-:S07]  /*1460*/  IADD3 R11, PT, PT, -R11, RZ, RZ ;  /* 0x000000ff0b0b7210 */ /* 0x000fce0007ffe1ff */
.L_x_1144:
        /* <DEDUP_REMOVED lines=8> */
.L_x_1143:
[----:B------:R-:W-:Y:S05]  /*14f0*/  BSYNC.RECONVERGENT B1 ;  /* 0x0000000000017941 */ /* 0x000fea0003800200 */
.L_x_1142:
[----:B------:R-:W-:Y:S05]  /*1500*/  @!P1 BRA `(.L_x_1132) ;  /* 0x00000000005c9947 */ /* 0x000fea0003800000 */
[----:B------:R-:W-:-:S07]  /*1510*/  SHF.L.U32 R11, R3, 0x1, RZ ;  /* 0x00000001030b7819 */ /* 0x000fce00000006ff */
.L_x_1145:
        /* <DEDUP_REMOVED lines=22> */
.L_x_1132:
[----:B------:R-:W-:Y:S05]  /*1680*/  BSYNC.RECONVERGENT B0 ;  /* 0x0000000000007941 */ /* 0x000fea0003800200 */
.L_x_1124:
        /* <DEDUP_REMOVED lines=71> */
.L_x_1147:
        /* <DEDUP_REMOVED lines=104> */
.L_x_1149:
[----:B------:R-:W-:Y:S01]  /*2180*/  I2FP.F32.S32 R4, R0 ;  /* 0x0000000000047245 */ /* 0x000fe20000201400 */
[----:B------:R-:W0:Y:S05]  /*2190*/  LDCU UR4, c[0x0][0x3c0] ;  /* 0x00007800ff0477ac */ /* 0x000e2a0008000800 */
[----:B------:R-:W0:Y:S02]  /*21a0*/  MUFU.RCP R4, R4 ;  /* 0x0000000400047308 */ /* 0x000e240000001000 */
[----:B0-----:R-:W-:-:S06]  /*21b0*/  FFMA.FTZ R21, R4, R21, UR4 ;  /* 0x0000000404157e23 */ /* 0x001fcc0008010015 */
[----:B------:R-:W0:Y:S02]  /*21c0*/  MUFU.RSQ R21, R21 ;  /* 0x0000001500157308 */ /* 0x000e240000001400 */
[----:B0-----:R2:W-:Y:S02]  /*21d0*/  STS [R2], R21 ;  /* 0x0000001502007388 */ /* 0x0015e40000000800 */
.L_x_1148:
[----:B------:R-:W-:Y:S05]  /*21e0*/  BSYNC.RECONVERGENT B0 ;  /* 0x0000000000007941 */ /* 0x000fea0003800200 */
.L_x_1146:
        /* <DEDUP_REMOVED lines=48> */
.L_x_1152:
        /* <DEDUP_REMOVED lines=39> */
.L_x_1151:
[----:B------:R-:W-:Y:S05]  /*2760*/  BSYNC.RECONVERGENT B0 ;  /* 0x0000000000007941 */ /* 0x000fea0003800200 */
.L_x_1150:
[----:B------:R-:W-:Y:S05]  /*2770*/  @!P0 EXIT ;  /* 0x000000000000894d */ /* 0x000fea0003800000 */
[----:B------:R-:W2:Y:S01]  /*2780*/  LDC.64 R6, c[0x0][0x3b8] ;  /* 0x0000ee00ff067b82 */ /* 0x000ea20000000a00 */
[C---:B-1----:R-:W-:Y:S01]  /*2790*/  LEA R11, R3.reuse, R20, 0x1 ;  /* 0x00000014030b7211 */ /* 0x042fe200078e08ff */
[----:B------:R-:W-:Y:S01]  /*27a0*/  IMAD R13, R3, 0x3, R20 ;  /* 0x00000003030d7824 */ /* 0x000fe200078e0214 */
[----:B------:R-:W-:-:S07]  /*27b0*/  IADD3 R15, PT, PT, R20, R3, RZ ;  /* 0x00000003140f7210 */ /* 0x000fce0007ffe0ff */
.L_x_1153:
        /* <DEDUP_REMOVED lines=136> */
.L_x_1154:
        /* <DEDUP_REMOVED lines=12> */
.L_x_1422:


//--------------------- .text._ZN4vllm15rms_norm_kernelIN3c104HalfELi8ELi2EEEvPT_PKS3_lllllS6_fii --------------------------
	.section	.text._ZN4vllm15rms_norm_kernelIN3c104HalfELi8ELi2EEEvPT_PKS3_lllllS6_fii,"ax",@progbits
	.align	128
        .global         _ZN4vllm15rms_norm_kernelIN3c104HalfELi8ELi2EEEvPT_PKS3_lllllS6_fii
        .type           _ZN4vllm15rms_norm_kernelIN3c104HalfELi8ELi2EEEvPT_PKS3_lllllS6_fii,@function
        .size           _ZN4vllm15rms_norm_kernelIN3c104HalfELi8ELi2EEEvPT_PKS3_lllllS6_fii,(.L_x_1423 - _ZN4vllm15rms_norm_kernelIN3c104HalfELi8ELi2EEEvPT_PKS3_lllllS6_fii)
        .other          _ZN4vllm15rms_norm_kernelIN3c104HalfELi8ELi2EEEvPT_PKS3_lllllS6_fii,@"STO_CUDA_ENTRY STV_DEFAULT"
_ZN4vllm15rms_norm_kernelIN3c104HalfELi8ELi2EEEvPT_PKS3_lllllS6_fii:
.text._ZN4vllm15rms_norm_kernelIN3c104HalfELi8ELi2EEEvPT_PKS3_lllllS6_fii:
        /* <DEDUP_REMOVED lines=60> */
[----:B------:R-:W-:Y:S02]  /*03c0*/  IADD3 R6, P0, PT, R4, R6, RZ ;  /* 0x0000000604067210 */ /* 0x000fe40007f1e0ff */
[----:B------:R-:W-:Y:S02]  /*03d0*/  LOP3.LUT R8, R8, 0x3, RZ, 0xc0, !PT ;  /* 0x0000000308087812 */ /* 0x000fe400078ec0ff */
[----:B------:R-:W-:Y:S02]  /*03e0*/  IADD3.X R9, PT, PT, R5, R7, RZ, P0, !PT ;  /* 0x0000000705097210 */ /* 0x000fe400007fe4ff */
[----:B------:R-:W-:-:S02]  /*03f0*/  MOV R21, R3 ;  /* 0x0000000300157202 */ /* 0x000fc40000000f00 */
[----:B------:R-:W-:-:S07]  /*0400*/  IADD3 R10, PT, PT, -R8, RZ, RZ ;  /* 0x000000ff080a7210 */ /* 0x000fce0007ffe1ff */
.L_x_1161:
[----:B------:R-:W-:-:S05]  /*0410*/  MOV R8, R6 ;  /* 0x0000000600087202 */ /* 0x000fca0000000f00 */
        /* <DEDUP_REMOVED lines=19> */
[----:B------:R-:W-:-:S03]  /*0550*/  MOV R6, R8 ;  /* 0x0000000800067202 */ /* 0x000fc60000000f00 */
[----:B------:R-:W-:-:S04]  /*0560*/  FFMA.FTZ R11, R4, R4, R11 ;  /* 0x00000004040b7223 */ /* 0x000fc8000001000b */
[----:B------:R-:W-:Y:S01]  /*0570*/  FFMA.FTZ R16, R16, R16, R11 ;  /* 0x0000001010107223 */ /* 0x000fe2000001000b */
[----:B------:R-:W-:Y:S06]  /*0580*/  @P0 BRA `(.L_x_1161) ;  /* 0xfffffffc00a00947 */ /* 0x000fec000383ffff */
.L_x_1160:
[----:B------:R-:W-:Y:S05]  /*0590*/  BSYNC.RECONVERGENT B2 ;  /* 0x0000000000027941 */ /* 0x000fea0003800200 */
.L_x_1159:
[----:B------:R-:W-:Y:S05]  /*05a0*/  @!P1 BRA `(.L_x_1158) ;  /* 0x0000000400489947 */ /* 0x000fea0003800000 */
[C---:B------:R-:W-:Y:S01]  /*05b0*/  LEA R25, R2.reuse, R21, 0x1 ;  /* 0x0000001502197211 */ /* 0x040fe200078e08ff */
[----:B------:R-:W-:Y:S01]  /*05c0*/  IMAD R27, R2, 0x3, R21 ;  /* 0x00000003021b7824 */ /* 0x000fe200078e0215 */
[----:B------:R-:W-:-:S07]  /*05d0*/  IADD3 R29, PT, PT, R21, R2, RZ ;  /* 0x00000002151d7210 */ /* 0x000fce0007ffe0ff */
.L_x_1162:
        /* <DEDUP_REMOVED lines=79> */
.L_x_1158:
[----:B------:R-:W-:Y:S05]  /*0ad0*/  BSYNC.RECONVERGENT B1 ;  /* 0x0000000000017941 */ /* 0x000fea0003800200 */
.L_x_1157:
[----:B------:R-:W-:Y:S05]  /*0ae0*/  BRA `(.L_x_1163) ;  /* 0x0000001000747947 */ /* 0x000fea0003800000 */
.L_x_1156:
        /* <DEDUP_REMOVED lines=18> */
.L_x_1166:
        /* <DEDUP_REMOVED lines=9> */
.L_x_1165:
[----:B------:R-:W-:Y:S05]  /*0ca0*/  BSYNC.RECONVERGENT B1 ;  /* 0x0000000000017941 */ /* 0x000fea0003800200 */
.L_x_1164:
        /* <DEDUP_REMOVED lines=42> */
.L_x_1171:
[----:B------:R-:W-:Y:S02]  /*0f50*/  MOV R10, R20 ;  /* 0x00000014000a7202 */ /* 0x000fe40000000f00 */
[----:B------:R-:W-:-:S05]  /*0f60*/  MOV R11, R21 ;  /* 0x00000015000b7202 */ /* 0x000fca0000000f00 */
[----:B------:R-:W2:Y:S04]  /*0f70*/  LDG.E.U16 R13, desc[UR6][R10.64+-0x8] ;  /* 0xfffff8060a0d7981 */ /* 0x000ea8000c1e1500 */
[----:B------:R-:W3:Y:S04]  /*0f80*/  LDG.E.U16 R20, desc[UR6][R10.64+-0x6] ;  /* 0xfffffa060a147981 */ /* 0x000ee8000c1e1500 */
[----:B------:R-:W4:Y:S01]  /*0f90*/  LDG.E.U16 R21, desc[UR6][R10.64+-0x4] ;  /* 0xfffffc060a157981 */ /* 0x000f22000c1e1500 */
[----:B--2---:R-:W-:-:S03]  /*0fa0*/  HADD2.F32 R19, -RZ, R13.H0_H0 ;  /* 0x2000000dff137230 */ /* 0x004fc60000004100 */
[----:B------:R-:W2:Y:S01]  /*0fb0*/  LDG.E.U16 R13, desc[UR6][R10.64+-0x2] ;  /* 0xfffffe060a0d7981 */ /* 0x000ea2000c1e1500 */
[----:B---3--:R-:W-:Y:S02]  /*0fc0*/  HADD2.F32 R20, -RZ, R20.H0_H0 ;  /* 0x20000014ff147230 */ /* 0x008fe40000004100 */
[----:B------:R-:W-:Y:S02]  /*0fd0*/  FFMA.FTZ R19, R19, R19, R16 ;  /* 0x0000001313137223 */ /* 0x000fe40000010010 */
[----:B------:R-:W3:Y:S01]  /*0fe0*/  LDG.E.U16 R16, desc[UR6][R10.64] ;  /* 0x000000060a107981 */ /* 0x000ee2000c1e1500 */
[----:B----4-:R-:W-:Y:S02]  /*0ff0*/  HADD2.F32 R24, -RZ, R21.H0_H0 ;  /* 0x20000015ff187230 */ /* 0x010fe40000004100 */
[----:B------:R-:W-:Y:S02]  /*1000*/  FFMA.FTZ R19, R20, R20, R19 ;  /* 0x0000001414137223 */ /* 0x000fe40000010013 */
[----:B------:R-:W4:Y:S02]  /*1010*/  LDG.E.U16 R20, desc[UR6][R10.64+0x2] ;  /* 0x000002060a147981 */ /* 0x000f24000c1e1500 */
[----:B------:R-:W-:-:S02]  /*1020*/  FFMA.FTZ R24, R24, R24, R19 ;  /* 0x0000001818187223 */ /* 0x000fc40000010013 */
[----:B------:R-:W5:Y:S04]  /*1030*/  LDG.E.U16 R21, desc[UR6][R10.64+0x4] ;  /* 0x000004060a157981 */ /* 0x000f68000c1e1500 */
[----:B------:R-:W5:Y:S01]  /*1040*/  LDG.E.U16 R19, desc[UR6][R10.64+0x6] ;  /* 0x000006060a137981 */ /* 0x000f62000c1e1500 */
[----:B------:R-:W-:Y:S02]  /*1050*/  IADD3 R12, PT, PT, R12, 0x1, RZ ;  /* 0x000000010c0c7810 */ /* 0x000fe40007ffe0ff */
[----:B------:R-:W-:Y:S02]  /*1060*/  IADD3 R17, PT, PT, R2, R17, RZ ;  /* 0x0000001102117210 */ /* 0x000fe40007ffe0ff */
[----:B------:R-:W-:Y:S01]  /*1070*/  ISETP.NE.AND P1, PT, R12, RZ, PT ;  /* 0x000000ff0c00720c */ /* 0x000fe20003f25270 */
[----:B--2---:R-:W-:-:S05]  /*1080*/  HADD2.F32 R13, -RZ, R13.H0_H0 ;  /* 0x2000000dff0d7230 */ /* 0x004fca0000004100 */
[----:B------:R-:W-:Y:S01]  /*1090*/  FFMA.FTZ R24, R13, R13, R24 ;  /* 0x0000000d0d187223 */ /* 0x000fe20000010018 */
[----:B---3--:R-:W-:-:S05]  /*10a0*/  HADD2.F32 R13, -RZ, R16.H0_H0 ;  /* 0x20000010ff0d7230 */ /* 0x008fca0000004100 */
[----:B------:R-:W-:Y:S01]  /*10b0*/  FFMA.FTZ R24, R13, R13, R24 ;  /* 0x0000000d0d187223 */ /* 0x000fe20000010018 */
[----:B----4-:R-:W-:Y:S02]  /*10c0*/  HADD2.F32 R13, -RZ, R20.H0_H0 ;  /* 0x20000014ff0d7230 */ /* 0x010fe40000004100 */
[----:B-----5:R-:W-:Y:S02]  /*10d0*/  HADD2.F32 R25, -RZ, R21.H0_H0 ;  /* 0x20000015ff197230 */ /* 0x020fe40000004100 */
[----:B------:R-:W-:-:S04]  /*10e0*/  IMAD.WIDE.U32 R20, R2, 0x10, R10 ;  /* 0x0000001002147825 */ /* 0x000fc800078e000a */
[----:B------:R-:W-:Y:S01]  /*10f0*/  FFMA.FTZ R24, R13, R13, R24 ;  /* 0x0000000d0d187223 */ /* 0x000fe20000010018 */
[----:B------:R-:W-:-:S03]  /*1100*/  HADD2.F32 R19, -RZ, R19.H0_H0 ;  /* 0x20000013ff137230 */ /* 0x000fc60000004100 */
[----:B------:R-:W-:-:S04]  /*1110*/  FFMA.FTZ R24, R25, R25, R24 ;  /* 0x0000001919187223 */ /* 0x000fc80000010018 */
[----:B------:R-:W-:Y:S01]  /*1120*/  FFMA.FTZ R16, R19, R19, R24 ;  /* 0x0000001313107223 */ /* 0x000fe20000010018 */
[----:B------:R-:W-:Y:S06]  /*1130*/  @P1 BRA `(.L_x_1171) ;  /* 0xfffffffc00841947 */ /* 0x000fec000383ffff */
.L_x_1170:
[----:B------:R-:W-:Y:S05]  /*1140*/  BSYNC.RECONVERGENT B2 ;  /* 0x0000000000027941 */ /* 0x000fea0003800200 */
.L_x_1169:
[----:B------:R-:W-:Y:S05]  /*1150*/  @!P0 BRA `(.L_x_1168) ;  /* 0x0000000400b88947 */ /* 0x000fea0003800000 */
[C---:B------:R-:W-:Y:S01]  /*1160*/  LEA R19, R2.reuse, R17, 0x1 ;  /* 0x0000001102137211 */ /* 0x040fe200078e08ff */
[----:B------:R-:W-:Y:S01]  /*1170*/  IMAD R21, R2, 0x3, R17 ;  /* 0x0000000302157824 */ /* 0x000fe200078e0211 */
[----:B------:R-:W-:-:S07]  /*1180*/  IADD3 R25, PT, PT, R17, R2, RZ ;  /* 0x0000000211197210 */ /* 0x000fce0007ffe0ff */
.L_x_1172:
[----:B------:R-:W-:-:S05]  /*1190*/  IMAD.WIDE.U32 R10, R17, 0x10, R8 ;  /* 0x00000010110a7825 */ /* 0x000fca00078e0008 */
[----:B------:R-:W2:Y:S04]  /*11a0*/  LDG.E.U16 R13, desc[UR6][R10.64] ;  /* 0x000000060a0d7981 */ /* 0x000ea8000c1e1500 */
[----:B------:R-:W3:Y:S04]  /*11b0*/  LDG.E.U16 R20, desc[UR6][R10.64+0x2] ;  /* 0x000002060a147981 */ /* 0x000ee8000c1e1500 */
[----:B------:R-:W4:Y:S04]  /*11c0*/  LDG.E.U16 R24, desc[UR6][R10.64+0x4] ;  /* 0x000004060a187981 */ /* 0x000f28000c1e1500 */
[----:B------:R-:W5:Y:S01]  /*11d0*/  LDG.E.U16 R12, desc[UR6][R10.64+0x6] ;  /* 0x000006060a0c7981 */ /* 0x000f62000c1e1500 */
[----:B--2---:R-:W-:-:S02]  /*11e0*/  HADD2.F32 R13, -RZ, R13.H0_H0 ;  /* 0x2000000dff0d7230 */ /* 0x004fc40000004100 */
[----:B---3--:R-:W-:-:S03]  /*11f0*/  HADD2.F32 R20, -RZ, R20.H0_H0 ;  /* 0x20000014ff147230 */ /* 0x008fc60000004100 */
[----:B------:R-:W-:Y:S02]  /*1200*/  FFMA.FTZ R13, R13, R13, R16 ;  /* 0x0000000d0d0d7223 */ /* 0x000fe40000010010 */
[----:B------:R-:W2:Y:S01]  /*1210*/  LDG.E.U16 R16, desc[UR6][R10.64+0xa] ;  /* 0x00000a060a107981 */ /* 0x000ea2000c1e1500 */
[----:B----4-:R-:W-:Y:S02]  /*1220*/  HADD2.F32 R27, -RZ, R24.H0_H0 ;  /* 0x20000018ff1b7230 */ /* 0x010fe40000004100 */
[----:B------:R-:W-:Y:S02]  /*1230*/  FFMA.FTZ R20, R20, R20, R13 ;  /* 0x0000001414147223 */ /* 0x000fe4000001000d */
[----:B------:R-:W3:Y:S02]  /*1240*/  LDG.E.U16 R13, desc[UR6][R10.64+0x8] ;  /* 0x000008060a0d7981 */ /* 0x000ee4000c1e1500 */
[----:B------:R-:W-:Y:S01]  /*1250*/  FFMA.FTZ R20, R27, R27, R20 ;  /* 0x0000001b1b147223 */ /* 0x000fe20000010014 */
[----:B-----5:R-:W-:Y:S01]  /*1260*/  HADD2.F32 R27, -RZ, R12.H0_H0 ;  /* 0x2000000cff1b7230 */ /* 0x020fe20000004100 */
[----:B------:R-:W4:Y:S04]  /*1270*/  LDG.E.U16 R24, desc[UR6][R10.64+0xe] ;  /* 0x00000e060a187981 */ /* 0x000f28000c1e1500 */
[----:B------:R-:W-:-:S02]  /*1280*/  FFMA.FTZ R27, R27, R27, R20 ;  /* 0x0000001b1b1b7223 */ /* 0x000fc40000010014 */
[----:B------:R-:W5:Y:S01]  /*1290*/  LDG.E.U16 R20, desc[UR6][R10.64+0xc] ;  /* 0x00000c060a147981 */ /* 0x000f62000c1e1500 */
[----:B---3--:R-:W-:Y:S02]  /*12a0*/  HADD2.F32 R12, -RZ, R13.H0_H0 ;  /* 0x2000000dff0c7230 */ /* 0x008fe40000004100 */
[----:B--2---:R-:W-:-:S03]  /*12b0*/  HADD2.F32 R16, -RZ, R16.H0_H0 ;  /* 0x20000010ff107230 */ /* 0x004fc60000004100 */
[----:B------:R-:W-:Y:S01]  /*12c0*/  FFMA.FTZ R27, R12, R12, R27 ;  /* 0x0000000c0c1b7223 */ /* 0x000fe2000001001b */
[----:B------:R-:W-:-:S04]  /*12d0*/  IMAD.WIDE.U32 R12, R25, 0x10, R8 ;  /* 0x00000010190c7825 */ /* 0x000fc800078e0008 */
[----:B------:R-:W-:Y:S01]  /*12e0*/  FFMA.FTZ R27, R16, R16, R27 ;  /* 0x00000010101b7223 */ /* 0x000fe2000001001b */
[----:B-----5:R-:W-:Y:S01]  /*12f0*/  HADD2.F32 R20, -RZ, R20.H0_H0 ;  /* 0x20000014ff147230 */ /* 0x020fe20000004100 */
[----:B------:R-:W2:Y:S04]  /*1300*/  LDG.E.U16 R16, desc[UR6][R12.64] ;  /* 0x000000060c107981 */ /* 0x000ea8000c1e1500 */
[----:B------:R-:W-:Y:S01]  /*1310*/  FFMA.FTZ R27, R20, R20, R27 ;  /* 0x00000014141b7223 */ /* 0x000fe2000001001b */
[----:B------:R-:W3:Y:S04]  /*1320*/  LDG.E.U16 R11, desc[UR6][R12.64+0x4] ;  /* 0x000004060c0b7981 */ /* 0x000ee8000c1e1500 */
[----:B------:R-:W5:Y:S01]  /*1330*/  LDG.E.U16 R20, desc[UR6][R12.64+0x2] ;  /* 0x000002060c147981 */ /* 0x000f62000c1e1500 */
[----:B----4-:R-:W-:-:S03]  /*1340*/  HADD2.F32 R24, -RZ, R24.H0_H0 ;  /* 0x20000018ff187230 */ /* 0x010fc60000004100 */
[----:B------:R-:W4:Y:S02]  /*1350*/  LDG.E.U16 R10, desc[UR6][R12.64+0x6] ;  /* 0x000006060c0a7981 */ /* 0x000f24000c1e1500 */
[----:B------:R-:W-:Y:S02]  /*1360*/  FFMA.FTZ R27, R24, R24, R27 ;  /* 0x00000018181b7223 */ /* 0x000fe4000001001b */
[----:B------:R-:W4:Y:S01]  /*1370*/  LDG.E.U16 R24, desc[UR6][R12.64+0xe] ;  /* 0x00000e060c187981 */ /* 0x000f22000c1e1500 */
[----:B--2---:R-:W-:-:S05]  /*1380*/  HADD2.F32 R16, -RZ, R16.H0_H0 ;  /* 0x20000010ff107230 */ /* 0x004fca0000004100 */
[----:B------:R-:W-:Y:S01]  /*1390*/  FFMA.FTZ R27, R16, R16, R27 ;  /* 0x00000010101b7223 */ /* 0x000fe2000001001b */
[----:B-----5:R-:W-:Y:S02]  /*13a0*/  HADD2.F32 R20, -RZ, R20.H0_H0 ;  /* 0x20000014ff147230 */ /* 0x020fe40000004100 */
[----:B---3--:R-:W-:Y:S02]  /*13b0*/  HADD2.F32 R16, -RZ, R11.H0_H0 ;  /* 0x2000000bff107230 */ /* 0x008fe40000004100 */
[----:B------:R-:W2:Y:S01]  /*13c0*/  LDG.E.U16 R11, desc[UR6][R12.64+0x8] ;  /* 0x000008060c0b7981 */ /* 0x000ea2000c1e1500 */
[----:B------:R-:W-:-:S03]  /*13d0*/  FFMA.FTZ R27, R20, R20, R27 ;  /* 0x00000014141b7223 */ /* 0x000fc6000001001b */
[----:B------:R-:W3:Y:S01]  /*13e0*/  LDG.E.U16 R20, desc[UR6][R12.64+0xc] ;  /* 0x00000c060c147981 */ /* 0x000ee2000c1e1500 */
[----:B------:R-:W-:-:S03]  /*13f0*/  FFMA.FTZ R27, R16, R16, R27 ;  /* 0x00000010101b7223 */ /* 0x000fc6000001001b */
[----:B------:R-:W5:Y:S01]  /*1400*/  LDG.E.U16 R16, desc[UR6][R12.64+0xa] ;  /* 0x00000a060c107981 */ /* 0x000f62000c1e1500 */
[----:B----4-:R-:W-:-:S05]  /*1410*/  HADD2.F32 R10, -RZ, R10.H0_H0 ;  /* 0x2000000aff0a7230 */ /* 0x010fca0000004100 */
[----:B------:R-:W-:Y:S01]  /*1420*/  FFMA.FTZ R27, R10, R10, R27 ;  /* 0x0000000a0a1b7223 */ /* 0x000fe2000001001b */
[----:B--2---:R-:W-:-:S05]  /*1430*/  HADD2.F32 R10, -RZ, R11.H0_H0 ;  /* 0x2000000bff0a7230 */ /* 0x004fca0000004100 */
[----:B------:R-:W-:Y:S01]  /*1440*/  FFMA.FTZ R27, R10, R10, R27 ;  /* 0x0000000a0a1b7223 */ /* 0x000fe2000001001b */
[----:B------:R-:W-:-:S04]  /*1450*/  IMAD.WIDE.U32 R10, R19, 0x10, R8 ;  /* 0x00000010130a7825 */ /* 0x000fc800078e0008 */
[----:B-----5:R-:W-:Y:S01]  /*1460*/  HADD2.F32 R16, -RZ, R16.H0_H0 ;  /* 0x20000010ff107230 */ /* 0x020fe20000004100 */
[----:B------:R-:W2:Y:S01]  /*1470*/  LDG.E.U16 R13, desc[UR6][R10.64+0x4] ;  /* 0x000004060a0d7981 */ /* 0x000ea2000c1e1500 */
[----:B---3--:R-:W-:-:S03]  /*1480*/  HADD2.F32 R20, -RZ, R20.H0_H0 ;  /* 0x20000014ff147230 */ /* 0x008fc60000004100 */
[----:B------:R-:W-:Y:S01]  /*1490*/  FFMA.FTZ R27, R16, R16, R27 ;  /* 0x00000010101b7223 */ /* 0x000fe2000001001b */
[----:B------:R-:W-:Y:S01]  /*14a0*/  HADD2.F32 R24, -RZ, R24.H0_H0 ;  /* 0x20000018ff187230 */ /* 0x000fe20000004100 */
[----:B------:R-:W3:Y:S02]  /*14b0*/  LDG.E.U16 R16, desc[UR6][R10.64] ;  /* 0x000000060a107981 */ /* 0x000ee4000c1e1500 */
[----:B------:R-:W-:Y:S02]  /*14c0*/  FFMA.FTZ R27, R20, R20, R27 ;  /* 0x00000014141b7223 */ /* 0x000fe4000001001b */
[----:B------:R-:W4:Y:S02]  /*14d0*/  LDG.E.U16 R20, desc[UR6][R10.64+0x2] ;  /* 0x000002060a147981 */ /* 0x000f24000c1e1500 */
[----:B------:R-:W-:Y:S02]  /*14e0*/  FFMA.FTZ R27, R24, R24, R27 ;  /* 0x00000018181b7223 */ /* 0x000fe4000001001b */
[----:B------:R-:W5:Y:S04]  /*14f0*/  LDG.E.U16 R12, desc[UR6][R10.64+0x6] ;  /* 0x000006060a0c7981 */ /* 0x000f68000c1e1500 */
[----:B------:R-:W5:Y:S01]  /*1500*/  LDG.E.U16 R24, desc[UR6][R10.64+0xe] ;  /* 0x00000e060a187981 */ /* 0x000f62000c1e1500 */
[----:B---3--:R-:W-:-:S02]  /*1510*/  HADD2.F32 R16, -RZ, R16.H0_H0 ;  /* 0x20000010ff107230 */ /* 0x008fc40000004100 */
[----:B----4-:R-:W-:-:S03]  /*1520*/  HADD2.F32 R20, -RZ, R20.H0_H0 ;  /* 0x20000014ff147230 */ /* 0x010fc60000004100 */
[----:B------:R-:W-:Y:S01]  /*1530*/  FFMA.FTZ R27, R16, R16, R27 ;  /* 0x00000010101b7223 */ /* 0x000fe2000001001b */
[----:B--2---:R-:W-:Y:S02]  /*1540*/  HADD2.F32 R16, -RZ, R13.H0_H0 ;  /* 0x2000000dff107230 */ /* 0x004fe40000004100 */
[----:B------:R-:W2:Y:S01]  /*1550*/  LDG.E.U16 R13, desc[UR6][R10.64+0x8] ;  /* 0x000008060a0d7981 */ /* 0x000ea2000c1e1500 */
[----:B------:R-:W-:-:S03]  /*1560*/  FFMA.FTZ R27, R20, R20, R27 ;  /* 0x00000014141b7223 */ /* 0x000fc6000001001b */
[----:B------:R-:W3:Y:S01]  /*1570*/  LDG.E.U16 R20, desc[UR6][R10.64+0xc] ;  /* 0x00000c060a147981 */ /* 0x000ee2000c1e1500 */
[----:B------:R-:W-:-:S03]  /*1580*/  FFMA.FTZ R27, R16, R16, R27 ;  /* 0x00000010101b7223 */ /* 0x000fc6000001001b */
[----:B------:R-:W4:Y:S01]  /*1590*/  LDG.E.U16 R16, desc[UR6][R10.64+0xa] ;  /* 0x00000a060a107981 */ /* 0x000f22000c1e1500 */
[----:B-----5:R-:W-:-:S05]  /*15a0*/  HADD2.F32 R12, -RZ, R12.H0_H0 ;  /* 0x2000000cff0c7230 */ /* 0x020fca0000004100 */
[----:B------:R-:W-:Y:S01]  /*15b0*/  FFMA.FTZ R27, R12, R12, R27 ;  /* 0x0000000c0c1b7223 */ /* 0x000fe2000001001b */
[----:B--2---:R-:W-:-:S05]  /*15c0*/  HADD2.F32 R12, -RZ, R13.H0_H0 ;  /* 0x2000000dff0c7230 */ /* 0x004fca0000004100 */
[----:B------:R-:W-:Y:S01]  /*15d0*/  FFMA.FTZ R27, R12, R12, R27 ;  /* 0x0000000c0c1b7223 */ /* 0x000fe2000001001b */
[----:B------:R-:W-:-:S04]  /*15e0*/  IMAD.WIDE.U32 R12, R21, 0x10, R8 ;  /* 0x00000010150c7825 */ /* 0x000fc800078e0008 */
[----:B----4-:R-:W-:Y:S01]  /*15f0*/  HADD2.F32 R16, -RZ, R16.H0_H0 ;  /* 0x20000010ff107230 */ /* 0x010fe20000004100 */
        /* <DEDUP_REMOVED lines=19> */
[----:B-----5:R-:W-:Y:S01]  /*1730*/  HADD2.F32 R10, -RZ, R10.H0_H0 ;  /* 0x2000000aff0a7230 */ /* 0x020fe20000004100 */
[----:B------:R-:W-:-:S04]  /*1740*/  IADD3 R17, PT, PT, R2, R17, R2 ;  /* 0x0000001102117210 */ /* 0x000fc80007ffe002 */
[----:B------:R-:W-:Y:S01]  /*1750*/  IADD3 R17, PT, PT, R2, R17, R2 ;  /* 0x0000001102117210 */ /* 0x000fe20007ffe002 */
[----:B------:R-:W-:-:S03]  /*1760*/  FFMA.FTZ R27, R10, R10, R27 ;  /* 0x0000000a0a1b7223 */ /* 0x000fc6000001001b */
[----:B------:R-:W-:Y:S01]  /*1770*/  ISETP.GE.AND P0, PT, R17, R18, PT ;  /* 0x000000121100720c */ /* 0x000fe20003f06270 */
[----:B------:R-:W-:Y:S01]  /*1780*/  HADD2.F32 R24, -RZ, R24.H0_H0 ;  /* 0x20000018ff187230 */ /* 0x000fe20000004100 */
[C---:B------:R-:W-:Y:S02]  /*1790*/  LEA R25, R2.reuse, R25, 0x2 ;  /* 0x0000001902197211 */ /* 0x040fe400078e10ff */
[C---:B------:R-:W-:Y:S02]  /*17a0*/  LEA R19, R2.reuse, R19, 0x2 ;  /* 0x0000001302137211 */ /* 0x040fe400078e10ff */
[----:B------:R-:W-:Y:S01]  /*17b0*/  LEA R21, R2, R21, 0x2 ;  /* 0x0000001502157211 */ /* 0x000fe200078e10ff */
[----:B--2---:R-:W-:-:S05]  /*17c0*/  HADD2.F32 R10, -RZ, R11.H0_H0 ;  /* 0x2000000bff0a7230 */ /* 0x004fca0000004100 */
[----:B------:R-:W-:Y:S01]  /*17d0*/  FFMA.FTZ R27, R10, R10, R27 ;  /* 0x0000000a0a1b7223 */ /* 0x000fe2000001001b */
[----:B----4-:R-:W-:Y:S02]  /*17e0*/  HADD2.F32 R16, -RZ, R16.H0_H0 ;  /* 0x20000010ff107230 */ /* 0x010fe40000004100 */
[----:B---3--:R-:W-:-:S03]  /*17f0*/  HADD2.F32 R20, -RZ, R20.H0_H0 ;  /* 0x20000014ff147230 */ /* 0x008fc60000004100 */
[----:B------:R-:W-:-:S04]  /*1800*/  FFMA.FTZ R27, R16, R16, R27 ;  /* 0x00000010101b7223 */ /* 0x000fc8000001001b */
[----:B------:R-:W-:-:S04]  /*1810*/  FFMA.FTZ R27, R20, R20, R27 ;  /* 0x00000014141b7223 */ /* 0x000fc8000001001b */
[----:B------:R-:W-:Y:S01]  /*1820*/  FFMA.FTZ R16, R24, R24, R27 ;  /* 0x0000001818107223 */ /* 0x000fe2000001001b */
[----:B------:R-:W-:Y:S06]  /*1830*/  @!P0 BRA `(.L_x_1172) ;  /* 0xfffffff800548947 */ /* 0x000fec000383ffff */
.L_x_1168:
[----:B------:R-:W-:Y:S05]  /*1840*/  BSYNC.RECONVERGENT B1 ;  /* 0x0000000000017941 */ /* 0x000fea0003800200 */
.L_x_1167:
        /* <DEDUP_REMOVED lines=38> */
.L_x_1175:
        /* <DEDUP_REMOVED lines=8> */
.L_x_1174:
[----:B------:R-:W-:Y:S05]  /*1b30*/  BSYNC.RECONVERGENT B1 ;  /* 0x0000000000017941 */ /* 0x000fea0003800200 */
.L_x_1173:
[----:B------:R-:W-:Y:S05]  /*1b40*/  @!P1 BRA `(.L_x_1163) ;  /* 0x00000000005c9947 */ /* 0x000fea0003800000 */
[----:B------:R-:W-:-:S07]  /*1b50*/  SHF.L.U32 R13, R2, 0x1, RZ ;  /* 0x00000001020d7819 */ /* 0x000fce00000006ff */
.L_x_1176:
        /* <DEDUP_REMOVED lines=22> */
.L_x_1163:
[----:B------:R-:W-:Y:S05]  /*1cc0*/  BSYNC.RECONVERGENT B0 ;  /* 0x0000000000007941 */ /* 0x000fea0003800200 */
.L_x_1155:
        /* <DEDUP_REMOVED lines=31> */
[----:B0-----:R-:W0:Y:S04]  /*1ec0*/  LDS.128 R8, [R20+0x30] ;  /* 0x0000300014087984 */ /* 0x001e280000000c00 */
[----:B------:R-:W2:Y:S04]  /*1ed0*/  LDS.128 R16, [R20+0x40] ;  /* 0x0000400014107984 */ /* 0x000ea80000000c00 */
[----:B------:R-:W3:Y:S01]  /*1ee0*/  LDS.128 R4, [R20+0x50] ;  /* 0x0000500014047984 */ /* 0x000ee20000000c00 */
[----:B-1----:R-:W-:-:S04]  /*1ef0*/  FADD.FTZ R14, R13, R14 ;  /* 0x0000000e0d0e7221 */ /* 0x002fc80000010000 */
[----:B------:R-:W-:-:S04]  /*1f00*/  FADD.FTZ R15, R14, R15 ;  /* 0x0000000f0e0f7221 */ /* 0x000fc80000010000 */
[----:B0-----:R-:W-:Y:S02]  /*1f10*/  FADD.FTZ R8, R15, R8 ;  /* 0x000000080f087221 */ /* 0x001fe40000010000 */
        /* <DEDUP_REMOVED lines=34> */
.L_x_1178:
        /* <DEDUP_REMOVED lines=104> */
.L_x_1180:
[----:B------:R-:W-:Y:S01]  /*27c0*/  I2FP.F32.S32 R4, R0 ;  /* 0x0000000000047245 */ /* 0x000fe20000201400 */
[----:B------:R-:W0:Y:S05]  /*27d0*/  LDCU UR4, c[0x0][0x3c0] ;  /* 0x00007800ff0477ac */ /* 0x000e2a0008000800 */
[----:B------:R-:W0:Y:S02]  /*27e0*/  MUFU.RCP R4, R4 ;  /* 0x0000000400047308 */ /* 0x000e240000001000 */
[----:B0-----:R-:W-:-:S06]  /*27f0*/  FFMA.FTZ R21, R4, R21, UR4 ;  /* 0x0000000404157e23 */ /* 0x001fcc0008010015 */
[----:B------:R-:W0:Y:S02]  /*2800*/  MUFU.RSQ R21, R21 ;  /* 0x0000001500157308 */ /* 0x000e240000001400 */
[----:B0-----:R2:W-:Y:S02]  /*2810*/  STS [R20], R21 ;  /* 0x0000001514007388 */ /* 0x0015e40000000800 */
.L_x_1179:
[----:B------:R-:W-:Y:S05]  /*2820*/  BSYNC.RECONVERGENT B0 ;  /* 0x0000000000007941 */ /* 0x000fea0003800200 */
.L_x_1177:
[----:B------:R-:W-:Y:S01]  /*2830*/  SHF.R.S32.HI R5, RZ, 0x1f, R0 ;  /* 0x0000001fff057819 */ /* 0x000fe20000011400 */
[----:B------:R-:W-:Y:S03]  /*2840*/  BAR.SYNC.DEFER_BLOCKING 0x0 ;  /* 0x0000000000007b1d */ /* 0x000fe60000010000 */
[----:B-1----:R-:W-:Y:S01]  /*2850*/  LEA.HI R4, R5, R0, RZ, 0x3 ;  /* 0x0000000005047211 */ /* 0x002fe200078f18ff */
[----:B------:R-:W-:-:S03]  /*2860*/  IMAD R5, R0, UR8, RZ ;  /* 0x0000000800057c24 */ /* 0x000fc6000f8e02ff */
[----:B------:R-:W-:-:S04]  /*2870*/  SHF.R.S32.HI R4, RZ, 0x3, R4 ;  /* 0x00000003ff047819 */ /* 0x000fc80000011404 */
[----:B------:R-:W-:-:S13]  /*2880*/  ISETP.GE.AND P0, PT, R3, R4, PT ;  /* 0x000000040300720c */ /* 0x000fda0003f06270 */
[----:B------:R-:W-:Y:S05]  /*2890*/  @P0 EXIT ;  /* 0x000000000000094d */ /* 0x000fea0003800000 */
[----:B0-----:R-:W0:Y:S01]  /*28a0*/  I2F.U32.RP R8, R2 ;  /* 0x0000000200087306 */ /* 0x001e220000209000 */
        /* <DEDUP_REMOVED lines=40> */
.L_x_1183:
        /* <DEDUP_REMOVED lines=65> */
.L_x_1182:
[----:B------:R-:W-:Y:S05]  /*2f40*/  BSYNC.RECONVERGENT B0 ;  /* 0x0000000000007941 */ /* 0x000fea0003800200 */
.L_x_1181:
[----:B------:R-:W-:Y:S05]  /*2f50*/  @!P0 EXIT ;  /* 0x000000000000894d */ /* 0x000fea0003800000 */
[----:B------:R-:W3:Y:S01]  /*2f60*/  LDC.64 R26, c[0x0][0x3b8] ;  /* 0x0000ee00ff1a7b82 */ /* 0x000ee20000000a00 */
[C---:B--2---:R-:W-:Y:S01]  /*2f70*/  LEA R21, R2.reuse, R3, 0x1 ;  /* 0x0000000302157211 */ /* 0x044fe200078e08ff */
[----:B------:R-:W-:Y:S01]  /*2f80*/  IMAD R7, R2, 0x3, R3 ;  /* 0x0000000302077824 */ /* 0x000fe200078e0203 */
[----:B------:R-:W-:-:S07]  /*2f90*/  IADD3 R5, PT, PT, R3, R2, RZ ;  /* 0x0000000203057210 */ /* 0x000fce0007ffe0ff */
.L_x_1184:
        /* <DEDUP_REMOVED lines=240> */
.L_x_1185:
        /* <DEDUP_REMOVED lines=14> */
.L_x_1423:


//--------------------- .text._ZN4vllm15rms_norm_kernelIN3c104HalfELi16ELi2EEEvPT_PKS3_lllllS6_fii --------------------------
	.section	.text._ZN4vllm15rms_norm_kernelIN3c104HalfELi16ELi2EEEvPT_PKS3_lllllS6_fii,"ax",@progbits
	.align	128
        .global         _ZN4vllm15rms_norm_kernelIN3c104HalfELi16ELi2EEEvPT_PKS3_lllllS6_fii
        .type           _ZN4vllm15rms_norm_kernelIN3c104HalfELi16ELi2EEEvPT_PKS3_lllllS6_fii,@function
        .size           _ZN4vllm15rms_norm_kernelIN3c104HalfELi16ELi2EEEvPT_PKS3_lllllS6_fii,(.L_x_1424 - _ZN4vllm15rms_norm_kernelIN3c104HalfELi16ELi2EEEvPT_PKS3_lllllS6_fii)
        .other          _ZN4vllm15rms_norm_kernelIN3c104HalfELi16ELi2EEEvPT_PKS3_lllllS6_fii,@"STO_CUDA_ENTRY STV_DEFAULT"
_ZN4vllm15rms_norm_kernelIN3c104HalfELi16ELi2EEEvPT_PKS3_lllllS6_fii:
.text._ZN4vllm15rms_norm_kernelIN3c104HalfELi16ELi2EEEvPT_PKS3_lllllS6_fii:
        /* <DEDUP_REMOVED lines=19> */
[----:B------:R-:W-:-:S08]  /*0130*/  MOV R21, UR9 ;  /* 0x0000000900157c02 */ /* 0x000fd00008000f00 */
[----:B-1----:R-:W-:Y:S05]  /*0140*/  BRA.U UP0, `(.L_x_1187) ;  /* 0x0000000900507547 */ /* 0x002fea000b800000 */
        /* <DEDUP_REMOVED lines=43> */
[----:B------:R-:W-:Y:S02]  /*0400*/  HADD2.F32 R13, -RZ, R5.H1_H1 ;  /* 0x30000005ff0d7230 */ /* 0x000fe40000004100 */
[--C-:B------:R-:W-:Y:S02]  /*0410*/  HADD2.F32 R5, -RZ, R7.reuse.H0_H0 ;  /* 0x20000007ff057230 */ /* 0x100fe40000004100 */
[----:B------:R-:W-:Y:S01]  /*0420*/  FFMA.FTZ R2, R15, R15, R2 ;  /* 0x0000000f0f027223 */ /* 0x000fe20000010002 */
[--C-:B------:R-:W-:Y:S02]  /*0430*/  HADD2.F32 R15, -RZ, R6.reuse.H0_H0 ;  /* 0x20000006ff0f7230 */ /* 0x100fe40000004100 */
[----:B------:R-:W-:Y:S02]  /*0440*/  HADD2.F32 R7, -RZ, R7.H1_H1 ;  /* 0x30000007ff077230 */ /* 0x000fe40000004100 */
[----:B------:R-:W-:Y:S01]  /*0450*/  FFMA.FTZ R2, R13, R13, R2 ;  /* 0x0000000d0d027223 */ /* 0x000fe20000010002 */
[----:B------:R-:W-:-:S03]  /*0460*/  HADD2.F32 R13, -RZ, R6.H1_H1 ;  /* 0x30000006ff0d7230 */ /* 0x000fc60000004100 */
[----:B------:R-:W-:-:S04]  /*0470*/  FFMA.FTZ R2, R15, R15, R2 ;  /* 0x0000000f0f027223 */ /* 0x000fc80000010002 */
        /* <DEDUP_REMOVED lines=18> */
[----:B------:R-:W-:-:S07]  /*05a0*/  FFMA.FTZ R2, R11, R11, R2 ;  /* 0x0000000b0b027223 */ /* 0x000fce0000010002 */
.L_x_1190:
[----:B------:R-:W-:Y:S05]  /*05b0*/  BSYNC.RECONVERGENT B1 ;  /* 0x0000000000017941 */ /* 0x000fea0003800200 */
.L_x_1189:
[----:B------:R-:W-:Y:S05]  /*05c0*/  @!P1 BRA `(.L_x_1188) ;  /* 0x0000001400c09947 */ /* 0x000fea0003800000 */
[----:B------:R-:W-:Y:S01]  /*05d0*/  BSSY.RECONVERGENT B1, `(.L_x_1191) ;  /* 0x000004a000017945 */ /* 0x000fe20003800200 */
[----:B------:R-:W-:-:S07]  /*05e0*/  IADD3 R25, PT, PT, R23, R0, RZ ;  /* 0x0000000017197210 */ /* 0x000fce0007ffe0ff */
.L_x_1192:
[----:B------:R-:W-:-:S06]  /*05f0*/  IMAD.WIDE.U32 R4, R23, 0x20, R20 ;  /* 0x0000002017047825 */ /* 0x000fcc00078e0014 */
[----:B------:R-:W2:Y:S01]  /*0600*/  LDG.E.ENL2.256 R8, R4, desc[UR12][R4.64] ;  /* 0xfe00000c0404797e */ /* 0x000ea20008121908 */
[----:B------:R-:W-:-:S06]  /*0610*/  IMAD.WIDE.U32 R12, R25, 0x20, R20 ;  /* 0x00000020190c7825 */ /* 0x000fcc00078e0014 */
[----:B------:R-:W3:Y:S01]  /*0620*/  LDG.E.ENL2.256 R16, R12, desc[UR12][R12.64] ;  /* 0xfe00000c0c0c797e */ /* 0x000ee20008121910 */
[C---:B------:R-:W-:Y:S02]  /*0630*/  IADD3 R23, PT, PT, R0.reuse, R23, R0 ;  /* 0x0000001700177210 */ /* 0x040fe40007ffe000 */
[----:B------:R-:W-:Y:S02]  /*0640*/  LEA R25, R0, R25, 0x1 ;  /* 0x0000001900197211 */ /* 0x000fe400078e08ff */
[----:B------:R-:W-:Y:S01]  /*0650*/  ISETP.GE.AND P0, PT, R23, UR4, PT ;  /* 0x0000000417007c0c */ /* 0x000fe2000bf06270 */
[--C-:B--2---:R-:W-:Y:S02]  /*0660*/  HADD2.F32 R27, -RZ, R4.reuse.H0_H0 ;  /* 0x20000004ff1b7230 */ /* 0x104fe40000004100 */
[----:B------:R-:W-:-:S03]  /*0670*/  HADD2.F32 R29, -RZ, R4.H1_H1 ;  /* 0x30000004ff1d7230 */ /* 0x000fc60000004100 */
[----:B------:R-:W-:Y:S01]  /*0680*/  FFMA.FTZ R2, R27, R27, R2 ;  /* 0x0000001b1b027223 */ /* 0x000fe20000010002 */
[----:B------:R-:W-:-:S03]  /*0690*/  HADD2.F32 R27, -RZ, R5.H0_H0 ;  /* 0x20000005ff1b7230 */ /* 0x000fc60000004100 */
[----:B------:R-:W-:Y:S01]  /*06a0*/  FFMA.FTZ R2, R29, R29, R2 ;  /* 0x0000001d1d027223 */ /* 0x000fe20000010002 */
[----:B------:R-:W-:Y:S02]  /*06b0*/  HADD2.F32 R29, -RZ, R5.H1_H1 ;  /* 0x30000005ff1d7230 */ /* 0x000fe40000004100 */
[--C-:B------:R-:W-:Y:S02]  /*06c0*/  HADD2.F32 R5, -RZ, R6.reuse.H1_H1 ;  /* 0x30000006ff057230 */ /* 0x100fe40000004100 */
[----:B------:R-:W-:Y:S01]  /*06d0*/  FFMA.FTZ R2, R27, R27, R2 ;  /* 0x0000001b1b027223 */ /* 0x000fe20000010002 */
[----:B------:R-:W-:-:S03]  /*06e0*/  HADD2.F32 R27, -RZ, R6.H0_H0 ;  /* 0x20000006ff1b7230 */ /* 0x000fc60000004100 */
[----:B------:R-:W-:-:S04]  /*06f0*/  FFMA.FTZ R2, R29, R29, R2 ;  /* 0x0000001d1d027223 */ /* 0x000fc80000010002 */
        /* <DEDUP_REMOVED lines=20> */
[----:B---3--:R-:W-:-:S03]  /*0840*/  HADD2.F32 R7, -RZ, R12.H1_H1 ;  /* 0x3000000cff077230 */ /* 0x008fc60000004100 */
        /* <DEDUP_REMOVED lines=35> */
.L_x_1191:
[----:B------:R-:W-:Y:S05]  /*0a80*/  BRA `(.L_x_1188) ;  /* 0x0000001000907947 */ /* 0x000fea0003800000 */
.L_x_1187:
[----:B------:R-:W-:Y:S01]  /*0a90*/  IADD3 R2, PT, PT, RZ, -UR8, RZ ;  /* 0x80000008ff027c10 */ /* 0x000fe2000fffe0ff */
        /* <DEDUP_REMOVED lines=12> */
[----:B------:R-:W-:Y:S02]  /*0b60*/  MOV R4, UR4 ;  /* 0x0000000400047c02 */ /* 0x000fe40008000f00 */
[----:B------:R-:W-:Y:S02]  /*0b70*/  MOV R5, UR5 ;  /* 0x0000000500057c02 */ /* 0x000fe40008000f00 */
[----:B------:R-:W-:Y:S02]  /*0b80*/  MOV R2, RZ ;  /* 0x000000ff00027202 */ /* 0x000fe40000000f00 */
[----:B------:R-:W-:Y:S01]  /*0b90*/  MOV R11, R3 ;  /* 0x00000003000b7202 */ /* 0x000fe20000000f00 */
[----:B------:R-:W-:-:S03]  /*0ba0*/  IMAD.WIDE.U32 R4, R3, 0x2, R4 ;  /* 0x0000000203047825 */ /* 0x000fc600078e0004 */
[----:B------:R-:W-:-:S04]  /*0bb0*/  IADD3 R4, P0, PT, R4, UR16, RZ ;  /* 0x0000001004047c10 */ /* 0x000fc8000ff1e0ff */
[----:B------:R-:W-:-:S09]  /*0bc0*/  IADD3.X R5, PT, PT, R5, UR17, RZ, P0, !PT ;  /* 0x0000001105057c10 */ /* 0x000fd200087fe4ff */
.L_x_1195:
        /* <DEDUP_REMOVED lines=9> */
.L_x_1194:
[----:B------:R-:W-:Y:S05]  /*0c60*/  BSYNC.RECONVERGENT B1 ;  /* 0x0000000000017941 */ /* 0x000fea0003800200 */
.L_x_1193:
        /* <DEDUP_REMOVED lines=50> */
[----:B--2---:R-:W-:-:S05]  /*0f90*/  HADD2.F32 R27, -RZ, R26.H0_H0 ;  /* 0x2000001aff1b7230 */ /* 0x004fca0000004100 */
[----:B------:R-:W-:Y:S01]  /*0fa0*/  FFMA.FTZ R2, R27, R27, R2 ;  /* 0x0000001b1b027223 */ /* 0x000fe20000010002 */
[----:B---3--:R-:W-:Y:S02]  /*0fb0*/  HADD2.F32 R27, -RZ, R28.H0_H0 ;  /* 0x2000001cff1b7230 */ /* 0x008fe40000004100 */
[----:B----4-:R-:W-:-:S03]  /*0fc0*/  HADD2.F32 R29, -RZ, R24.H0_H0 ;  /* 0x20000018ff1d7230 */ /* 0x010fc60000004100 */
[----:B------:R-:W-:Y:S01]  /*0fd0*/  FFMA.FTZ R2, R27, R27, R2 ;  /* 0x0000001b1b027223 */ /* 0x000fe20000010002 */
[----:B-----5:R-:W-:-:S03]  /*0fe0*/  HADD2.F32 R23, -RZ, R23.H0_H0 ;  /* 0x20000017ff177230 */ /* 0x020fc60000004100 */
[----:B------:R-:W-:Y:S01]  /*0ff0*/  FFMA.FTZ R2, R29, R29, R2 ;  /* 0x0000001d1d027223 */ /* 0x000fe20000010002 */
[----:B------:R-:W-:-:S03]  /*1000*/  HADD2.F32 R27, -RZ, R22.H0_H0 ;  /* 0x20000016ff1b7230 */ /* 0x000fc60000004100 */
[----:B------:R-:W-:Y:S01]  /*1010*/  FFMA.FTZ R2, R23, R23, R2 ;  /* 0x0000001717027223 */ /* 0x000fe20000010002 */
[----:B------:R-:W-:-:S03]  /*1020*/  HADD2.F32 R19, -RZ, R19.H0_H0 ;  /* 0x20000013ff137230 */ /* 0x000fc60000004100 */
[----:B------:R-:W-:Y:S01]  /*1030*/  FFMA.FTZ R2, R27, R27, R2 ;  /* 0x0000001b1b027223 */ /* 0x000fe20000010002 */
[----:B0-----:R-:W-:-:S03]  /*1040*/  HADD2.F32 R5, -RZ, R18.H0_H0 ;  /* 0x20000012ff057230 */ /* 0x001fc60000004100 */
        /* <DEDUP_REMOVED lines=13> */
[----:B------:R-:W-:Y:S01]  /*1120*/  HADD2.F32 R11, -RZ, R11.H0_H0 ;  /* 0x2000000bff0b7230 */ /* 0x000fe20000004100 */
[----:B------:R-:W-:Y:S02]  /*1130*/  MOV R13, R7 ;  /* 0x00000007000d7202 */ /* 0x000fe40000000f00 */
[----:B------:R-:W-:Y:S01]  /*1140*/  FFMA.FTZ R2, R5, R5, R2 ;  /* 0x0000000505027223 */ /* 0x000fe20000010002 */
[----:B------:R-:W-:-:S03]  /*1150*/  HADD2.F32 R5, -RZ, R6.H0_H0 ;  /* 0x20000006ff057230 */ /* 0x000fc60000004100 */
[----:B------:R-:W-:Y:S01]  /*1160*/  FFMA.FTZ R2, R11, R11, R2 ;  /* 0x0000000b0b027223 */ /* 0x000fe20000010002 */
[----:B------:R-:W-:-:S03]  /*1170*/  HADD2.F32 R25, -RZ, R25.H0_H0 ;  /* 0x20000019ff197230 */ /* 0x000fc60000004100 */
[----:B------:R-:W-:-:S04]  /*1180*/  FFMA.FTZ R2, R5, R5, R2 ;  /* 0x0000000505027223 */ /* 0x000fc80000010002 */
[----:B------:R-:W-:-:S07]  /*1190*/  FFMA.FTZ R2, R25, R25, R2 ;  /* 0x0000001919027223 */ /* 0x000fce0000010002 */
.L_x_1199:
[----:B------:R-:W-:Y:S05]  /*11a0*/  BSYNC.RECONVERGENT B2 ;  /* 0x0000000000027941 */ /* 0x000fea0003800200 */
.L_x_1198:
[----:B------:R-:W-:Y:S05]  /*11b0*/  @!P1 BRA `(.L_x_1197) ;  /* 0x00000004009c9947 */ /* 0x000fea0003800000 */
[----:B------:R-:W-:-:S07]  /*11c0*/  IADD3 R11, PT, PT, R13, R0, RZ ;  /* 0x000000000d0b7210 */ /* 0x000fce0007ffe0ff */
.L_x_1200:
        /* <DEDUP_REMOVED lines=15> */
[----:B--2---:R-:W-:-:S05]  /*12c0*/  HADD2.F32 R7, -RZ, R7.H0_H0 ;  /* 0x20000007ff077230 */ /* 0x004fca0000004100 */
[----:B------:R-:W-:Y:S01]  /*12d0*/  FFMA.FTZ R7, R7, R7, R2 ;  /* 0x0000000707077223 */ /* 0x000fe20000010002 */
[----:B---3--:R-:W-:Y:S01]  /*12e0*/  HADD2.F32 R18, -RZ, R17.H0_H0 ;  /* 0x20000011ff127230 */ /* 0x008fe20000004100 */
[----:B------:R-:W2:Y:S01]  /*12f0*/  LDG.E.U16 R2, desc[UR12][R4.64+0x1c] ;  /* 0x00001c0c04027981 */ /* 0x000ea2000c1e1500 */
[----:B----4-:R-:W-:-:S03]  /*1300*/  HADD2.F32 R29, -RZ, R6.H0_H0 ;  /* 0x20000006ff1d7230 */ /* 0x010fc60000004100 */
[----:B------:R-:W3:Y:S01]  /*1310*/  LDG.E.U16 R17, desc[UR12][R4.64+0x1e] ;  /* 0x00001e0c04117981 */ /* 0x000ee2000c1e1500 */
[----:B------:R-:W-:Y:S01]  /*1320*/  FFMA.FTZ R18, R18, R18, R7 ;  /* 0x0000001212127223 */ /* 0x000fe20000010007 */
[----:B------:R-:W-:-:S04]  /*1330*/  IMAD.WIDE.U32 R6, R11, 0x20, R20 ;  /* 0x000000200b067825 */ /* 0x000fc800078e0014 */
[----:B------:R-:W-:Y:S02]  /*1340*/  FFMA.FTZ R29, R29, R29, R18 ;  /* 0x0000001d1d1d7223 */ /* 0x000fe40000010012 */
[----:B------:R-:W4:Y:S01]  /*1350*/  LDG.E.U16 R18, desc[UR12][R6.64] ;  /* 0x0000000c06127981 */ /* 0x000f22000c1e1500 */
[----:B-----5:R-:W-:Y:S02]  /*1360*/  HADD2.F32 R28, -RZ, R25.H0_H0 ;  /* 0x20000019ff1c7230 */ /* 0x020fe40000004100 */
[----:B------:R-:W-:Y:S01]  /*1370*/  HADD2.F32 R26, -RZ, R26.H0_H0 ;  /* 0x2000001aff1a7230 */ /* 0x000fe20000004100 */
[----:B------:R-:W5:Y:S02]  /*1380*/  LDG.E.U16 R4, desc[UR12][R6.64+0x2] ;  /* 0x0000020c06047981 */ /* 0x000f64000c1e1500 */
[----:B------:R-:W-:Y:S02]  /*1390*/  FFMA.FTZ R29, R28, R28, R29 ;  /* 0x0000001c1c1d7223 */ /* 0x000fe4000001001d */
[----:B------:R-:W5:Y:S02]  /*13a0*/  LDG.E.U16 R5, desc[UR12][R6.64+0x4] ;  /* 0x0000040c06057981 */ /* 0x000f64000c1e1500 */
[----:B------:R-:W-:Y:S01]  /*13b0*/  FFMA.FTZ R29, R26, R26, R29 ;  /* 0x0000001a1a1d7223 */ /* 0x000fe2000001001d */
[----:B------:R-:W-:Y:S01]  /*13c0*/  HADD2.F32 R26, -RZ, R27.H0_H0 ;  /* 0x2000001bff1a7230 */ /* 0x000fe20000004100 */
[----:B------:R-:W5:Y:S04]  /*13d0*/  LDG.E.U16 R25, desc[UR12][R6.64+0x1a] ;  /* 0x00001a0c06197981 */ /* 0x000f68000c1e1500 */
[----:B------:R-:W-:Y:S01]  /*13e0*/  FFMA.FTZ R29, R26, R26, R29 ;  /* 0x0000001a1a1d7223 */ /* 0x000fe2000001001d */
[----:B------:R-:W-:-:S02]  /*13f0*/  HADD2.F32 R26, -RZ, R23.H0_H0 ;  /* 0x20000017ff1a7230 */ /* 0x000fc40000004100 */
[----:B------:R-:W-:Y:S01]  /*1400*/  HADD2.F32 R24, -RZ, R24.H0_H0 ;  /* 0x20000018ff187230 */ /* 0x000fe20000004100 */
[----:B------:R-:W5:Y:S02]  /*1410*/  LDG.E.U16 R23, desc[UR12][R6.64+0x16] ;  /* 0x0000160c06177981 */ /* 0x000f64000c1e1500 */
[----:B------:R-:W-:Y:S01]  /*1420*/  FFMA.FTZ R29, R26, R26, R29 ;  /* 0x0000001a1a1d7223 */ /* 0x000fe2000001001d */
[----:B------:R-:W-:Y:S02]  /*1430*/  HADD2.F32 R26, -RZ, R22.H0_H0 ;  /* 0x20000016ff1a7230 */ /* 0x000fe40000004100 */
[----:B------:R-:W5:Y:S01]  /*1440*/  LDG.E.U16 R22, desc[UR12][R6.64+0x6] ;  /* 0x0000060c06167981 */ /* 0x000f62000c1e1500 */
[----:B------:R-:W-:Y:S01]  /*1450*/  FFMA.FTZ R29, R24, R24, R29 ;  /* 0x00000018181d7223 */ /* 0x000fe2000001001d */
[----:B------:R-:W-:Y:S02]  /*1460*/  HADD2.F32 R24, -RZ, R19.H0_H0 ;  /* 0x20000013ff187230 */ /* 0x000fe40000004100 */
[----:B------:R-:W5:Y:S01]  /*1470*/  LDG.E.U16 R19, desc[UR12][R6.64+0x8] ;  /* 0x0000080c06137981 */ /* 0x000f62000c1e1500 */
[----:B------:R-:W-:Y:S01]  /*1480*/  FFMA.FTZ R29, R26, R26, R29 ;  /* 0x0000001a1a1d7223 */ /* 0x000fe2000001001d */
[----:B------:R-:W-:-:S02]  /*1490*/  HADD2.F32 R26, -RZ, R16.H0_H0 ;  /* 0x20000010ff1a7230 */ /* 0x000fc40000004100 */
[----:B------:R-:W5:Y:S01]  /*14a0*/  LDG.E.U16 R16, desc[UR12][R6.64+0xa] ;  /* 0x00000a0c06107981 */ /* 0x000f62000c1e1500 */
        /* <DEDUP_REMOVED lines=9> */
[----:B------:R-:W-:-:S04]  /*1540*/  FFMA.FTZ R29, R26, R26, R29 ;  /* 0x0000001a1a1d7223 */ /* 0x000fc8000001001d */
[----:B------:R-:W-:Y:S01]  /*1550*/  FFMA.FTZ R29, R24, R24, R29 ;  /* 0x00000018181d7223 */ /* 0x000fe2000001001d */
[----:B--2---:R-:W-:Y:S02]  /*1560*/  HADD2.F32 R26, -RZ, R2.H0_H0 ;  /* 0x20000002ff1a7230 */ /* 0x004fe40000004100 */
[----:B------:R-:W2:Y:S01]  /*1570*/  LDG.E.U16 R2, desc[UR12][R6.64+0x12] ;  /* 0x0000120c06027981 */ /* 0x000ea2000c1e1500 */
[----:B---3--:R-:W-:-:S03]  /*1580*/  HADD2.F32 R24, -RZ, R17.H0_H0 ;  /* 0x20000011ff187230 */ /* 0x008fc60000004100 */
[----:B------:R-:W3:Y:S01]  /*1590*/  LDG.E.U16 R17, desc[UR12][R6.64+0x14] ;  /* 0x0000140c06117981 */ /* 0x000ee2000c1e1500 */
[----:B------:R-:W-:-:S03]  /*15a0*/  FFMA.FTZ R29, R26, R26, R29 ;  /* 0x0000001a1a1d7223 */ /* 0x000fc6000001001d */
[----:B------:R-:W3:Y:S01]  /*15b0*/  LDG.E.U16 R26, desc[UR12][R6.64+0x1e] ;  /* 0x00001e0c061a7981 */ /* 0x000ee2000c1e1500 */
[----:B------:R-:W-:Y:S01]  /*15c0*/  FFMA.FTZ R29, R24, R24, R29 ;  /* 0x00000018181d7223 */ /* 0x000fe2000001001d */
[----:B----4-:R-:W-:Y:S02]  /*15d0*/  HADD2.F32 R24, -RZ, R18.H0_H0 ;  /* 0x20000012ff187230 */ /* 0x010fe40000004100 */
[----:B------:R-:W4:Y:S03]  /*15e0*/  LDG.E.U16 R18, desc[UR12][R6.64+0x18] ;  /* 0x0000180c06127981 */ /* 0x000f26000c1e1500 */
[----:B------:R-:W-:Y:S02]  /*15f0*/  FFMA.FTZ R29, R24, R24, R29 ;  /* 0x00000018181d7223 */ /* 0x000fe4000001001d */
[----:B------:R-:W4:Y:S01]  /*1600*/  LDG.E.U16 R24, desc[UR12][R6.64+0x1c] ;  /* 0x00001c0c06187981 */ /* 0x000f22000c1e1500 */
[----:B-----5:R-:W-:-:S05]  /*1610*/  HADD2.F32 R4, -RZ, R4.H0_H0 ;  /* 0x20000004ff047230 */ /* 0x020fca0000004100 */
[----:B------:R-:W-:Y:S01]  /*1620*/  FFMA.FTZ R29, R4, R4, R29 ;  /* 0x00000004041d7223 */ /* 0x000fe2000001001d */
[----:B------:R-:W-:-:S05]  /*1630*/  HADD2.F32 R4, -RZ, R5.H0_H0 ;  /* 0x20000005ff047230 */ /* 0x000fca0000004100 */
[----:B------:R-:W-:Y:S01]  /*1640*/  FFMA.FTZ R29, R4, R4, R29 ;  /* 0x00000004041d7223 */ /* 0x000fe2000001001d */
[----:B------:R-:W-:Y:S02]  /*1650*/  HADD2.F32 R22, -RZ, R22.H0_H0 ;  /* 0x20000016ff167230 */ /* 0x000fe40000004100 */
        /* <DEDUP_REMOVED lines=11> */
[----:B------:R-:W-:-:S04]  /*1710*/  IADD3 R13, PT, PT, R0, R13, R0 ;  /* 0x0000000d000d7210 */ /* 0x000fc80007ffe000 */
[----:B------:R-:W-:Y:S02]  /*1720*/  ISETP.GE.AND P0, PT, R13, R10, PT ;  /* 0x0000000a0d00720c */ /* 0x000fe40003f06270 */
[----:B------:R-:W-:Y:S01]  /*1730*/  LEA R11, R0, R11, 0x1 ;  /* 0x0000000b000b7211 */ /* 0x000fe200078e08ff */
[----:B--2---:R-:W-:Y:S02]  /*1740*/  HADD2.F32 R2, -RZ, R2.H0_H0 ;  /* 0x20000002ff027230 */ /* 0x004fe40000004100 */
[----:B---3--:R-:W-:-:S03]  /*1750*/  HADD2.F32 R4, -RZ, R17.H0_H0 ;  /* 0x20000011ff047230 */ /* 0x008fc60000004100 */
[----:B------:R-:W-:Y:S01]  /*1760*/  FFMA.FTZ R29, R2, R2, R29 ;  /* 0x00000002021d7223 */ /* 0x000fe2000001001d */
[----:B------:R-:W-:-:S03]  /*1770*/  HADD2.F32 R2, -RZ, R23.H0_H0 ;  /* 0x20000017ff027230 */ /* 0x000fc60000004100 */
[----:B------:R-:W-:Y:S01]  /*1780*/  FFMA.FTZ R29, R4, R4, R29 ;  /* 0x00000004041d7223 */ /* 0x000fe2000001001d */
[----:B----4-:R-:W-:-:S03]  /*1790*/  HADD2.F32 R18, -RZ, R18.H0_H0 ;  /* 0x20000012ff127230 */ /* 0x010fc60000004100 */
        /* <DEDUP_REMOVED lines=9> */
.L_x_1197:
[----:B------:R-:W-:Y:S05]  /*1830*/  BSYNC.RECONVERGENT B1 ;  /* 0x0000000000017941 */ /* 0x000fea0003800200 */
.L_x_1196:
        /* <DEDUP_REMOVED lines=37> */
[----:B------:R-:W-:Y:S02]  /*1a90*/  IADD3 R10, P0, PT, R6, UR16, RZ ;  /* 0x00000010060a7c10 */ /* 0x000fe4000ff1e0ff */
[----:B------:R-:W-:Y:S02]  /*1aa0*/  IADD3 R4, PT, PT, -R4, RZ, RZ ;  /* 0x000000ff04047210 */ /* 0x000fe40007ffe1ff */
[----:B------:R-:W-:-:S09]  /*1ab0*/  IADD3.X R11, PT, PT, R7, UR17, RZ, P0, !PT ;  /* 0x00000011070b7c10 */ /* 0x000fd200087fe4ff */
.L_x_1203:
        /* <DEDUP_REMOVED lines=8> */
.L_x_1202:
[----:B------:R-:W-:Y:S05]  /*1b40*/  BSYNC.RECONVERGENT B1 ;  /* 0x0000000000017941 */ /* 0x000fea0003800200 */
.L_x_1201:
[----:B------:R-:W-:Y:S05]  /*1b50*/  @!P1 BRA `(.L_x_1188) ;  /* 0x00000000005c9947 */ /* 0x000fea0003800000 */
[----:B------:R-:W-:-:S07]  /*1b60*/  SHF.L.U32 R17, R0, 0x1, RZ ;  /* 0x0000000100117819 */ /* 0x000fce00000006ff */
.L_x_1204:
        /* <DEDUP_REMOVED lines=22> */
.L_x_1188:
[----:B------:R-:W-:Y:S05]  /*1cd0*/  BSYNC.RECONVERGENT B0 ;  /* 0x0000000000007941 */ /* 0x000fea0003800200 */
.L_x_1186:
        /* <DEDUP_REMOVED lines=71> */
.L_x_1206:
        /* <DEDUP_REMOVED lines=104> */
.L_x_1208:
[----:B------:R-:W-:Y:S01]  /*27d0*/  I2FP.F32.S32 R4, UR15 ;  /* 0x0000000f00047c45 */ /* 0x000fe20008201400 */
[----:B------:R-:W0:Y:S03]  /*27e0*/  LDCU UR4, c[0x0][0x3c0] ;  /* 0x00007800ff0477ac */ /* 0x000e260008000800 */
[----:B------:R-:W0:Y:S02]  /*27f0*/  MUFU.RCP R5, R4 ;  /* 0x0000000400057308 */ /* 0x000e240000001000 */
[----:B0-----:R-:W-:-:S06]  /*2800*/  FFMA.FTZ R20, R5, R20, UR4 ;  /* 0x0000000405147e23 */ /* 0x001fcc0008010014 */
[----:B------:R-:W0:Y:S02]  /*2810*/  MUFU.RSQ R5, R20 ;  /* 0x0000001400057308 */ /* 0x000e240000001400 */
[----:B0-----:R2:W-:Y:S02]  /*2820*/  STS [R2], R5 ;  /* 0x0000000502007388 */ /* 0x0015e40000000800 */
.L_x_1207:
[----:B------:R-:W-:Y:S05]  /*2830*/  BSYNC.RECONVERGENT B0 ;  /* 0x0000000000007941 */ /* 0x000fea0003800200 */
.L_x_1205:
        /* <DEDUP_REMOVED lines=9> */
[----:B------:R-:W-:Y:S01]  /*28d0*/  UMOV UR4, 0x400 ;  /* 0x0000040000047882 */ /* 0x000fe20000000000 */
[----:B------:R-:W-:Y:S01]  /*28e0*/  ISETP.NE.U32.AND P2, PT, R0, RZ, PT ;  /* 0x000000ff0000720c */ /* 0x000fe20003f45070 */
[----:B------:R-:W-:Y:S01]  /*28f0*/  BSSY.RECONVERGENT B0, `(.L_x_1209) ;  /* 0x0000095000007945 */ /* 0x000fe20003800200 */
[C---:B------:R-:W-:Y:S02]  /*2900*/  ISETP.GE.U32.AND P0, PT, R2.reuse, UR8, PT ;  /* 0x0000000802007c0c */ /* 0x040fe4000bf06070 */
[----:B------:R-:W-:Y:S02]  /*2910*/  VIMNMX.U32 R7, PT, PT, R2, UR8, !PT ;  /* 0x0000000802077c48 */ /* 0x000fe4000ffe0000 */
[----:B------:R-:W-:-:S04]  /*2920*/  SEL R6, RZ, 0x1, P0 ;  /* 0x00000001ff067807 */ /* 0x000fc80000000000 */
[----:B------:R-:W-:Y:S01]  /*2930*/  IADD3 R7, PT, PT, R7, -R2, -R6 ;  /* 0x8000000207077210 */ /* 0x000fe20007ffe806 */
[----:B---3--:R-:W2:Y:S01]  /*2940*/  MUFU.RCP R8, R8 ;  /* 0x0000000800087308 */ /* 0x008ea20000001000 */
[----:B-1----:R-:W-:Y:S01]  /*2950*/  ULEA UR4, UR5, UR4, 0x18 ;  /* 0x0000000405047291 */ /* 0x002fe2000f8ec0ff */
[----:B--2---:R-:W-:-:S06]  /*2960*/  IADD3 R4, PT, PT, R8, 0xffffffe, RZ ;  /* 0x0ffffffe08047810 */ /* 0x004fcc0007ffe0ff */
[----:B------:R1:W2:Y:S02]  /*2970*/  F2I.FTZ.U32.TRUNC.NTZ R5, R4 ;  /* 0x0000000400057305 */ /* 0x0002a4000021f000 */
[----:B-1----:R-:W-:Y:S02]  /*2980*/  MOV R4, RZ ;  /* 0x000000ff00047202 */ /* 0x002fe40000000f00 */
[----:B--2---:R-:W-:-:S05]  /*2990*/  IADD3 R9, PT, PT, RZ, -R5, RZ ;  /* 0x80000005ff097210 */ /* 0x004fca0007ffe0ff */
[----:B------:R-:W-:-:S04]  /*29a0*/  IMAD R9, R9, R0, RZ ;  /* 0x0000000009097224 */ /* 0x000fc800078e02ff */
[----:B------:R-:W-:-:S06]  /*29b0*/  IMAD.HI.U32 R8, R5, R9, R4 ;  /* 0x0000000905087227 */ /* 0x000fcc00078e0004 */
[----:B------:R-:W-:Y:S02]  /*29c0*/  IMAD.HI.U32 R5, R8, R7, RZ ;  /* 0x0000000708057227 */ /* 0x000fe400078e00ff */
[----:B------:R-:W1:Y:S03]  /*29d0*/  LDS R8, [UR4] ;  /* 0x00000004ff087984 */ /* 0x000e660008000800 */
[----:B------:R-:W-:-:S05]  /*29e0*/  IADD3 R4, PT, PT, -R5, RZ, RZ ;  /* 0x000000ff05047210 */ /* 0x000fca0007ffe1ff */
[----:B------:R-:W-:-:S05]  /*29f0*/  IMAD R7, R0, R4, R7 ;  /* 0x0000000400077224 */ /* 0x000fca00078e0207 */
[----:B------:R-:W-:-:S13]  /*2a00*/  ISETP.GE.U32.AND P0, PT, R7, R0, PT ;  /* 0x000000000700720c */ /* 0x000fda0003f06070 */
[-C--:B------:R-:W-:Y:S02]  /*2a10*/  @P0 IADD3 R7, PT, PT, R7, -R0.reuse, RZ ;  /* 0x8000000007070210 */ /* 0x080fe40007ffe0ff */
[----:B------:R-:W-:Y:S02]  /*2a20*/  @P0 IADD3 R5, PT, PT, R5, 0x1, RZ ;  /* 0x0000000105050810 */ /* 0x000fe40007ffe0ff */
[----:B------:R-:W-:Y:S02]  /*2a30*/  ISETP.GE.U32.AND P1, PT, R7, R0, PT ;  /* 0x000000000700720c */ /* 0x000fe40003f26070 */
[----:B-1----:R-:W-:-:S11]  /*2a40*/  R2UR UR11, R8 ;  /* 0x00000000080b72ca */ /* 0x002fd600000e0000 */
[----:B------:R-:W-:Y:S02]  /*2a50*/  @P1 IADD3 R5, PT, PT, R5, 0x1, RZ ;  /* 0x0000000105051810 */ /* 0x000fe40007ffe0ff */
        /* <DEDUP_REMOVED lines=10> */
[----:B------:R-:W-:-:S03]  /*2b00*/  MOV R7, UR5 ;  /* 0x0000000500077c02 */ /* 0x000fc60008000f00 */
[C---:B------:R-:W-:Y:S02]  /*2b10*/  IMAD.WIDE.U32 R6, R3.reuse, 0x20, R6 ;  /* 0x0000002003067825 */ /* 0x040fe400078e0006 */
[----:B------:R-:W2:Y:S04]  /*2b20*/  LDCU.64 UR4, c[0x0][0x380] ;  /* 0x00007000ff0477ac */ /* 0x000ea80008000a00 */
[----:B0-----:R-:W3:Y:S01]  /*2b30*/  LDG.E.ENL2.256 R8, R4, desc[UR12][R6.64] ;  /* 0xfe00000c0604797e */ /* 0x001ee20008121908 */
[----:B-1----:R-:W-:-:S06]  /*2b40*/  IMAD.WIDE.U32 R12, R3, 0x20, R12 ;  /* 0x00000020030c7825 */ /* 0x002fcc00078e000c */
[----:B------:R-:W4:Y:S01]  /*2b50*/  LDG.E.ENL2.256.CONSTANT R16, R12, desc[UR12][R12.64] ;  /* 0xfe00000c0c0c797e */ /* 0x000f220008129910 */
[----:B------:R-:W-:-:S04]  /*2b60*/  UIMAD UR9, UR14, UR15, URZ ;  /* 0x0000000f0e0972a4 */ /* 0x000fc8000f8e02ff */
[----:B--2---:R-:W-:Y:S01]  /*2b70*/  UIMAD.WIDE.U32 UR4, UR9, 0x2, UR4 ;  /* 0x00000002090478a5 */ /* 0x004fe2000f8e0004 */
[--C-:B---3--:R-:W-:Y:S02]  /*2b80*/  HADD2.F32 R20, -RZ, R4.reuse.H0_H0 ;  /* 0x20000004ff147230 */ /* 0x108fe40000004100 */
[----:B------:R-:W-:Y:S02]  /*2b90*/  HADD2.F32 R4, -RZ, R4.H1_H1 ;  /* 0x30000004ff047230 */ /* 0x000fe40000004100 */
[----:B------:R-:W-:Y:S02]  /*2ba0*/  HADD2.F32 R24, -RZ, R5.H1_H1 ;  /* 0x30000005ff187230 */ /* 0x000fe40000004100 */
[----:B------:R-:W-:Y:S01]  /*2bb0*/  FMUL.FTZ R20, R20, UR11 ;  /* 0x0000000b14147c20 */ /* 0x000fe20008410000 */
[----:B------:R-:W-:Y:S02]  /*2bc0*/  FMUL.FTZ R22, R4, UR11 ;  /* 0x0000000b04167c20 */ /* 0x000fe40008410000 */
[----:B------:R-:W-:-:S02]  /*2bd0*/  FMUL.FTZ R24, R24, UR11 ;  /* 0x0000000b18187c20 */ /* 0x000fc40008410000 */
[----:B------:R-:W-:Y:S01]  /*2be0*/  F2FP.F16.F32.PACK_AB R21, RZ, R20 ;  /* 0x00000014ff15723e */ /* 0x000fe200000000ff */
[----:B----4-:R-:W-:Y:S01]  /*2bf0*/  HADD2.F32 R4, -RZ, R12.H0_H0 ;  /* 0x2000000cff047230 */ /* 0x010fe20000004100 */
[----:B------:R-:W-:Y:S01]  /*2c00*/  F2FP.F16.F32.PACK_AB R20, RZ, R22 ;  /* 0x00000016ff14723e */ /* 0x000fe200000000ff */
[----:B------:R-:W-:Y:S01]  /*2c10*/  HADD2.F32 R22, -RZ, R5.H0_H0 ;  /* 0x20000005ff167230 */ /* 0x000fe20000004100 */
[----:B------:R-:W-:Y:S01]  /*2c20*/  F2FP.F16.F32.PACK_AB R24, RZ, R24 ;  /* 0x00000018ff18723e */ /* 0x000fe200000000ff */
[--C-:B------:R-:W-:Y:S02]  /*2c30*/  HADD2.F32 R5, -RZ, R6.reuse.H0_H0 ;  /* 0x20000006ff057230 */ /* 0x100fe40000004100 */
[----:B------:R-:W-:Y:S02]  /*2c40*/  HADD2.F32 R23, -RZ, R21.H0_H0 ;  /* 0x20000015ff177230 */ /* 0x000fe40000004100 */
[----:B------:R-:W-:Y:S01]  /*2c50*/  FMUL.FTZ R22, R22, UR11 ;  /* 0x0000000b16167c20 */ /* 0x000fe20008410000 */
[----:B------:R-:W-:-:S02]  /*2c60*/  HADD2.F32 R21, -RZ, R6.H1_H1 ;  /* 0x30000006ff157230 */ /* 0x000fc40000004100 */
[----:B------:R-:W-:Y:S01]  /*2c70*/  FMUL.FTZ R25, R5, UR11 ;  /* 0x0000000b05197c20 */ /* 0x000fe20008410000 */
[----:B------:R-:W-:Y:S02]  /*2c80*/  HADD2.F32 R26, -RZ, R13.H1_H1 ;  /* 0x3000000dff1a7230 */ /* 0x000fe40000004100 */
[----:B------:R-:W-:Y:S01]  /*2c90*/  FMUL.FTZ R4, R23, R4 ;  /* 0x0000000417047220 */ /* 0x000fe20000410000 */
[----:B------:R-:W-:Y:S01]  /*2ca0*/  HADD2.F32 R23, -RZ, R12.H1_H1 ;  /* 0x3000000cff177230 */ /* 0x000fe20000004100 */
[----:B------:R-:W-:Y:S01]  /*2cb0*/  F2FP.F16.F32.PACK_AB R12, RZ, R22 ;  /* 0x00000016ff0c723e */ /* 0x000fe200000000ff */
[----:B------:R-:W-:Y:S01]  /*2cc0*/  FMUL.FTZ R22, R21, UR11 ;  /* 0x0000000b15167c20 */ /* 0x000fe20008410000 */
[----:B------:R-:W-:Y:S01]  /*2cd0*/  F2FP.F16.F32.PACK_AB R25, RZ, R25 ;  /* 0x00000019ff19723e */ /* 0x000fe200000000ff */
[----:B------:R-:W-:Y:S02]  /*2ce0*/  HADD2.F32 R21, -RZ, R24.H0_H0 ;  /* 0x20000018ff157230 */ /* 0x000fe40000004100 */
[----:B------:R-:W-:Y:S01]  /*2cf0*/  HADD2.F32 R6, -RZ, R7.H0_H0 ;  /* 0x20000007ff067230 */ /* 0x000fe20000004100 */
[----:B------:R-:W-:Y:S01]  /*2d00*/  F2FP.F16.F32.PACK_AB R24, RZ, R22 ;  /* 0x00000016ff18723e */ /* 0x000fe200000000ff */
[----:B------:R-:W-:-:S02]  /*2d10*/  HADD2.F32 R27, -RZ, R13.H0_H0 ;  /* 0x2000000dff1b7230 */ /* 0x000fc40000004100 */
[----:B------:R-:W-:Y:S01]  /*2d20*/  FMUL.FTZ R13, R21, R26 ;  /* 0x0000001a150d7220 */ /* 0x000fe20000410000 */
[----:B------:R-:W-:Y:S02]  /*2d30*/  HADD2.F32 R22, -RZ, R14.H0_H0 ;  /* 0x2000000eff167230 */ /* 0x000fe40000004100 */
[----:B------:R-:W-:Y:S01]  /*2d40*/  FMUL.FTZ R21, R6, UR11 ;  /* 0x0000000b06157c20 */ /* 0x000fe20008410000 */
[----:B------:R-:W-:Y:S02]  /*2d50*/  HADD2.F32 R25, -RZ, R25.H0_H0 ;  /* 0x20000019ff197230 */ /* 0x000fe40000004100 */
[----:B------:R-:W-:Y:S02]  /*2d60*/  HADD2.F32 R7, -RZ, R7.H1_H1 ;  /* 0x30000007ff077230 */ /* 0x000fe40000004100 */
[----:B------:R-:W-:Y:S02]  /*2d70*/  HADD2.F32 R26, -RZ, R8.H0_H0 ;  /* 0x20000008ff1a7230 */ /* 0x000fe40000004100 */
[----:B------:R-:W-:Y:S01]  /*2d80*/  FMUL.FTZ R6, R25, R22 ;  /* 0x0000001619067220 */ /* 0x000fe20000410000 */
[----:B------:R-:W-:-:S02]  /*2d90*/  HADD2.F32 R20, -RZ, R20.H0_H0 ;  /* 0x20000014ff147230 */ /* 0x000fc40000004100 */
[----:B------:R-:W-:Y:S01]  /*2da0*/  FMUL.FTZ R22, R7, UR11 ;  /* 0x0000000b07167c20 */ /* 0x000fe20008410000 */
[----:B------:R-:W-:Y:S01]  /*2db0*/  F2FP.F16.F32.PACK_AB R7, RZ, R21 ;  /* 0x00000015ff07723e */ /* 0x000fe200000000ff */
[----:B------:R-:W-:Y:S01]  /*2dc0*/  FMUL.FTZ R26, R26, UR11 ;  /* 0x0000000b1a1a7c20 */ /* 0x000fe20008410000 */
[----:B------:R-:W-:Y:S02]  /*2dd0*/  HADD2.F32 R21, -RZ, R9.H0_H0 ;  /* 0x20000009ff157230 */ /* 0x000fe40000004100 */
[----:B------:R-:W-:Y:S01]  /*2de0*/  FMUL.FTZ R5, R20, R23 ;  /* 0x0000001714057220 */ /* 0x000fe20000410000 */
[----:B------:R-:W-:Y:S01]  /*2df0*/  HADD2.F32 R23, -RZ, R14.H1_H1 ;  /* 0x3000000eff177230 */ /* 0x000fe20000004100 */
[----:B------:R-:W-:Y:S01]  /*2e00*/  F2FP.F16.F32.PACK_AB R22, RZ, R22 ;  /* 0x00000016ff16723e */ /* 0x000fe200000000ff */
[----:B------:R-:W-:Y:S01]  /*2e10*/  HADD2.F32 R24, -RZ, R24.H0_H0 ;  /* 0x20000018ff187230 */ /* 0x000fe20000004100 */
[----:B------:R-:W-:Y:S01]  /*2e20*/  F2FP.F16.F32.PACK_AB R26, RZ, R26 ;  /* 0x0000001aff1a723e */ /* 0x000fe200000000ff */
[----:B------:R-:W-:-:S02]  /*2e30*/  HADD2.F32 R8, -RZ, R8.H1_H1 ;  /* 0x30000008ff087230 */ /* 0x000fc40000004100 */
[----:B------:R-:W-:Y:S01]  /*2e40*/  FMUL.FTZ R25, R21, UR11 ;  /* 0x0000000b15197c20 */ /* 0x000fe20008410000 */
[--C-:B------:R-:W-:Y:S01]  /*2e50*/  HADD2.F32 R20, -RZ, R15.reuse.H0_H0 ;  /* 0x2000000fff147230 */ /* 0x100fe20000004100 */
[----:B------:R-:W-:Y:S01]  /*2e60*/  F2FP.F16.F32.PACK_AB R4, R5, R4 ;  /* 0x000000040504723e */ /* 0x000fe200000000ff */
[----:B------:R-:W-:Y:S02]  /*2e70*/  HADD2.F32 R14, -RZ, R15.H1_H1 ;  /* 0x3000000fff0e7230 */ /* 0x000fe40000004100 */
[----:B------:R-:W-:Y:S01]  /*2e80*/  FMUL.FTZ R15, R24, R23 ;  /* 0x00000017180f7220 */ /* 0x000fe20000410000 */
[----:B------:R-:W-:Y:S01]  /*2e90*/  FMUL.FTZ R24, R8, UR11 ;  /* 0x0000000b08187c20 */ /* 0x000fe20008410000 */
[----:B------:R-:W-:Y:S01]  /*2ea0*/  HADD2.F32 R8, -RZ, R26.H0_H0 ;  /* 0x2000001aff087230 */ /* 0x000fe20000004100 */
[----:B------:R-:W-:Y:S01]  /*2eb0*/  F2FP.F16.F32.PACK_AB R25, RZ, R25 ;  /* 0x00000019ff19723e */ /* 0x000fe200000000ff */
[----:B------:R-:W-:Y:S01]  /*2ec0*/  HADD2.F32 R23, -RZ, R16.H0_H0 ;  /* 0x20000010ff177230 */ /* 0x000fe20000004100 */
[----:B------:R-:W-:Y:S01]  /*2ed0*/  F2FP.F16.F32.PACK_AB R6, R15, R6 ;  /* 0x000000060f06723e */ /* 0x000fe200000000ff */
[----:B------:R-:W-:Y:S01]  /*2ee0*/  HADD2.F32 R7, -RZ, R7.H0_H0 ;  /* 0x20000007ff077230 */ /* 0x000fe20000004100 */
[----:B------:R-:W-:Y:S01]  /*2ef0*/  F2FP.F16.F32.PACK_AB R24, RZ, R24 ;  /* 0x00000018ff18723e */ /* 0x000fe200000000ff */
[----:B------:R-:W-:-:S02]  /*2f00*/  HADD2.F32 R21, -RZ, R22.H0_H0 ;  /* 0x20000016ff157230 */ /* 0x000fc40000004100 */
[----:B------:R-:W-:Y:S01]  /*2f10*/  FMUL.FTZ R8, R8, R23 ;  /* 0x0000001708087220 */ /* 0x000fe20000410000 */
[----:B------:R-:W-:Y:S02]  /*2f20*/  HADD2.F32 R25, -RZ, R25.H0_H0 ;  /* 0x20000019ff197230 */ /* 0x000fe40000004100 */
[----:B------:R-:W-:Y:S01]  /*2f30*/  FMUL.FTZ R7, R7, R20 ;  /* 0x0000001407077220 */ /* 0x000fe20000410000 */
[----:B------:R-:W-:Y:S02]  /*2f40*/  HADD2.F32 R23, -RZ, R16.H1_H1 ;  /* 0x30000010ff177230 */ /* 0x000fe40000004100 */
[----:B------:R-:W-:Y:S01]  /*2f50*/  FMUL.FTZ R14, R21, R14 ;  /* 0x0000000e150e7220 */ /* 0x000fe20000410000 */
[----:B------:R-:W-:Y:S02]  /*2f60*/  HADD2.F32 R26, -RZ, R17.H0_H0 ;  /* 0x20000011ff1a7230 */ /* 0x000fe40000004100 */
[----:B------:R-:W-:Y:S02]  /*2f70*/  HADD2.F32 R22, -RZ, R9.H1_H1 ;  /* 0x30000009ff167230 */ /* 0x000fe40000004100 */
[----:B------:R-:W-:-:S02]  /*2f80*/  HADD2.F32 R16, -RZ, R10.H0_H0 ;  /* 0x2000000aff107230 */ /* 0x000fc40000004100 */
[----:B------:R-:W-:Y:S01]  /*2f90*/  FMUL.FTZ R9, R25, R26 ;  /* 0x0000001a19097220 */ /* 0x000fe20000410000 */
[----:B------:R-:W-:Y:S02]  /*2fa0*/  HADD2.F32 R20, -RZ, R10.H1_H1 ;  /* 0x3000000aff147230 */ /* 0x000fe40000004100 */
[----:B------:R-:W-:Y:S01]  /*2fb0*/  FMUL.FTZ R22, R22, UR11 ;  /* 0x0000000b16167c20 */ /* 0x000fe20008410000 */
[--C-:B------:R-:W-:Y:S02]  /*2fc0*/  HADD2.F32 R10, -RZ, R11.reuse.H0_H0 ;  /* 0x2000000bff0a7230 */ /* 0x100fe40000004100 */
[----:B------:R-:W-:Y:S01]  /*2fd0*/  FMUL.FTZ R25, R16, UR11 ;  /* 0x0000000b10197c20 */ /* 0x000fe20008410000 */
[----:B------:R-:W-:Y:S02]  /*2fe0*/  HADD2.F32 R21, -RZ, R11.H1_H1 ;  /* 0x3000000bff157230 */ /* 0x000fe40000004100 */
[----:B------:R-:W-:Y:S01]  /*2ff0*/  FMUL.FTZ R20, R20, UR11 ;  /* 0x0000000b14147c20 */ /* 0x000fe20008410000 */
[----:B------:R-:W-:-:S02]  /*3000*/  HADD2.F32 R12, -RZ, R12.H0_H0 ;  /* 0x2000000cff0c7230 */ /* 0x000fc40000004100 */
[----:B------:R-:W-:Y:S01]  /*3010*/  FMUL.FTZ R10, R10, UR11 ;  /* 0x0000000b0a0a7c20 */ /* 0x000fe20008410000 */
[----:B------:R-:W-:Y:S02]  /*3020*/  HADD2.F32 R24, -RZ, R24.H0_H0 ;  /* 0x20000018ff187230 */ /* 0x000fe40000004100 */
[----:B------:R-:W-:Y:S01]  /*3030*/  FMUL.FTZ R21, R21, UR11 ;  /* 0x0000000b15157c20 */ /* 0x000fe20008410000 */
[----:B------:R-:W-:Y:S01]  /*3040*/  F2FP.F16.F32.PACK_AB R16, RZ, R22 ;  /* 0x00000016ff10723e */ /* 0x000fe200000000ff */
[----:B------:R-:W-:Y:S01]  /*3050*/  FMUL.FTZ R12, R12, R27 ;  /* 0x0000001b0c0c7220 */ /* 0x000fe20000410000 */
[----:B------:R-:W-:Y:S01]  /*3060*/  F2FP.F16.F32.PACK_AB R25, RZ, R25 ;  /* 0x00000019ff19723e */ /* 0x000fe200000000ff */
[----:B------:R-:W-:Y:S01]  /*3070*/  FMUL.FTZ R11, R24, R23 ;  /* 0x00000017180b7220 */ /* 0x000fe20000410000 */
[----:B------:R-:W-:Y:S01]  /*3080*/  F2FP.F16.F32.PACK_AB R20, RZ, R20 ;  /* 0x00000014ff14723e */ /* 0x000fe200000000ff */
[----:B------:R-:W-:Y:S01]  /*3090*/  HADD2.F32 R24, -RZ, R17.H1_H1 ;  /* 0x30000011ff187230 */ /* 0x000fe20000004100 */
[----:B------:R-:W-:Y:S01]  /*30a0*/  F2FP.F16.F32.PACK_AB R22, RZ, R10 ;  /* 0x0000000aff16723e */ /* 0x000fe200000000ff */
[--C-:B------:R-:W-:Y:S01]  /*30b0*/  HADD2.F32 R17, -RZ, R18.reuse.H0_H0 ;  /* 0x20000012ff117230 */ /* 0x100fe20000004100 */
[----:B------:R-:W-:Y:S01]  /*30c0*/  F2FP.F16.F32.PACK_AB R26, RZ, R21 ;  /* 0x00000015ff1a723e */ /* 0x000fe200000000ff */
[----:B------:R-:W-:Y:S01]  /*30d0*/  HADD2.F32 R23, -RZ, R18.H1_H1 ;  /* 0x30000012ff177230 */ /* 0x000fe20000004100 */
[----:B------:R-:W-:Y:S01]  /*30e0*/  F2FP.F16.F32.PACK_AB R5, R13, R12 ;  /* 0x0000000c0d05723e */ /* 0x000fe200000000ff */
[----:B------:R-:W-:-:S02]  /*30f0*/  HADD2.F32 R18, -RZ, R19.H0_H0 ;  /* 0x20000013ff127230 */ /* 0x000fc40000004100 */
[----:B------:R-:W-:Y:S02]  /*3100*/  HFMA2 R12, -RZ, RZ, 0, 1.9073486328125e-06 ;  /* 0x00000020ff0c7431 */ /* 0x000fe400000001ff */
[----:B------:R-:W-:Y:S01]  /*3110*/  HADD2.F32 R10, -RZ, R25.H0_H0 ;  /* 0x20000019ff0a7230 */ /* 0x000fe20000004100 */
[----:B------:R-:W-:Y:S01]  /*3120*/  F2FP.F16.F32.PACK_AB R8, R11, R8 ;  /* 0x000000080b08723e */ /* 0x000fe200000000ff */
[----:B------:R-:W-:Y:S01]  /*3130*/  HADD2.F32 R19, -RZ, R19.H1_H1 ;  /* 0x30000013ff137230 */ /* 0x000fe20000004100 */
[----:B------:R-:W-:Y:S01]  /*3140*/  F2FP.F16.F32.PACK_AB R7, R14, R7 ;  /* 0x000000070e07723e */ /* 0x000fe200000000ff */
[----:B------:R-:W-:Y:S02]  /*3150*/  HADD2.F32 R21, -RZ, R16.H0_H0 ;  /* 0x20000010ff157230 */ /* 0x000fe40000004100 */
[----:B------:R-:W-:Y:S01]  /*3160*/  FMUL.FTZ R10, R10, R17 ;  /* 0x000000110a0a7220 */ /* 0x000fe20000410000 */
[----:B------:R-:W-:Y:S02]  /*3170*/  HADD2.F32 R20, -RZ, R20.H0_H0 ;  /* 0x20000014ff147230 */ /* 0x000fe40000004100 */
[----:B------:R-:W-:-:S02]  /*3180*/  HADD2.F32 R25, -RZ, R22.H0_H0 ;  /* 0x20000016ff197230 */ /* 0x000fc40000004100 */
[----:B------:R-:W-:Y:S01]  /*3190*/  FMUL.FTZ R24, R21, R24 ;  /* 0x0000001815187220 */ /* 0x000fe20000410000 */
[----:B------:R-:W-:Y:S02]  /*31a0*/  HADD2.F32 R26, -RZ, R26.H0_H0 ;  /* 0x2000001aff1a7230 */ /* 0x000fe40000004100 */
[----:B------:R-:W-:Y:S01]  /*31b0*/  FMUL.FTZ R23, R20, R23 ;  /* 0x0000001714177220 */ /* 0x000fe20000410000 */
[----:B------:R-:W-:-:S04]  /*31c0*/  IMAD.WIDE.U32 R12, R3, R12, UR4 ;  /* 0x00000004030c7e25 */ /* 0x000fc8000f8e000c */
[----:B------:R-:W-:Y:S01]  /*31d0*/  FMUL.FTZ R18, R25, R18 ;  /* 0x0000001219127220 */ /* 0x000fe20000410000 */
[----:B------:R-:W-:Y:S01]  /*31e0*/  F2FP.F16.F32.PACK_AB R9, R24, R9 ;  /* 0x000000091809723e */ /* 0x000fe200000000ff */
[----:B------:R-:W-:Y:S01]  /*31f0*/  FMUL.FTZ R19, R26, R19 ;  /* 0x000000131a137220 */ /* 0x000fe20000410000 */
[----:B------:R-:W-:Y:S02]  /*3200*/  F2FP.F16.F32.PACK_AB R10, R23, R10 ;  /* 0x0000000a170a723e */ /* 0x000fe400000000ff */
[----:B------:R-:W-:Y:S02]  /*3210*/  MOV R3, R2 ;  /* 0x0000000200037202 */ /* 0x000fe40000000f00 */
[----:B------:R-:W-:-:S05]  /*3220*/  F2FP.F16.F32.PACK_AB R11, R19, R18 ;  /* 0x00000012130b723e */ /* 0x000fca00000000ff */
[----:B------:R1:W-:Y:S02]  /*3230*/  STG.E.ENL2.256 desc[UR12][R12.64], R4, R8 ;  /* 0xf80000040c08797f */ /* 0x0003e4000f12180c */
.L_x_1210:
[----:B------:R-:W-:Y:S05]  /*3240*/  BSYNC.RECONVERGENT B0 ;  /* 0x0000000000007941 */ /* 0x000fea0003800200 */
.L_x_1209:
[----:B------:R-:W-:Y:S05]  /*3250*/  @!P1 EXIT ;  /* 0x000000000000994d */ /* 0x000fea0003800000 */
[----:B------:R-:W-:Y:S01]  /*3260*/  IADD3 R2, PT, PT, R3, R0, RZ ;  /* 0x0000000003027210 */ /* 0x000fe20007ffe0ff */
[----:B------:R-:W2:Y:S06]  /*3270*/  LDCU.64 UR18, c[0x0][0x380] ;  /* 0x00007000ff1277ac */ /* 0x000eac0008000a00 */
.L_x_1211:
        /* <DEDUP_REMOVED lines=9> */
[----:B------:R-:W-:Y:S01]  /*3310*/  UIMAD UR4, UR14, UR15, URZ ;  /* 0x0000000f0e0472a4 */ /* 0x000fe2000f8e02ff */
[----:B------:R-:W-:-:S03]  /*3320*/  IMAD.WIDE.U32 R22, R2, 0x20, R22 ;  /* 0x0000002002167825 */ /* 0x000fc600078e0016 */
[----:B--2---:R-:W-:Y:S01]  /*3330*/  UIMAD.WIDE.U32 UR4, UR4, 0x2, UR18 ;  /* 0x00000002040478a5 */ /* 0x004fe2000f8e0012 */
[--C-:B---3--:R-:W-:Y:S02]  /*3340*/  HADD2.F32 R24, -RZ, R4.reuse.H0_H0 ;  /* 0x20000004ff187230 */ /* 0x108fe40000004100 */
        /* <DEDUP_REMOVED lines=8> */
[----:B------:R-:W-:Y:S01]  /*33d0*/  F2FP.F16.F32.PACK_AB R24, RZ, R26 ;  /* 0x0000001aff18723e */ /* 0x000fe200000000ff */
[----:B----4-:R-:W-:Y:S01]  /*33e0*/  HADD2.F32 R26, -RZ, R13.H1_H1 ;  /* 0x3000000dff1a7230 */ /* 0x010fe20000004100 */
[----:B------:R-:W-:Y:S01]  /*33f0*/  F2FP.F16.F32.PACK_AB R5, RZ, R27 ;  /* 0x0000001bff05723e */ /* 0x000fe200000000ff */
[----:B------:R-:W-:Y:S01]  /*3400*/  HADD2.F32 R4, -RZ, R25.H0_H0 ;  /* 0x20000019ff047230 */ /* 0x000fe20000004100 */
[----:B------:R-:W-:Y:S01]  /*3410*/  F2FP.F16.F32.PACK_AB R28, RZ, R28 ;  /* 0x0000001cff1c723e */ /* 0x000fe200000000ff */
[--C-:B------:R-:W-:Y:S02]  /*3420*/  HADD2.F32 R25, -RZ, R12.reuse.H0_H0 ;  /* 0x2000000cff197230 */ /* 0x100fe40000004100 */
[----:B------:R-:W-:Y:S02]  /*3430*/  HADD2.F32 R12, -RZ, R12.H1_H1 ;  /* 0x3000000cff0c7230 */ /* 0x000fe40000004100 */
[----:B------:R-:W-:Y:S02]  /*3440*/  HADD2.F32 R27, -RZ, R13.H0_H0 ;  /* 0x2000000dff1b7230 */ /* 0x000fe40000004100 */
[----:B------:R-:W-:Y:S01]  /*3450*/  FMUL.FTZ R4, R4, R25 ;  /* 0x0000001904047220 */ /* 0x000fe20000410000 */
[----:B------:R-:W-:-:S02]  /*3460*/  HADD2.F32 R25, -RZ, R24.H0_H0 ;  /* 0x20000018ff197230 */ /* 0x000fc40000004100 */
[----:B------:R-:W-:Y:S02]  /*3470*/  HADD2.F32 R24, -RZ, R5.H0_H0 ;  /* 0x20000005ff187230 */ /* 0x000fe40000004100 */
[----:B------:R-:W-:Y:S02]  /*3480*/  HADD2.F32 R5, -RZ, R28.H0_H0 ;  /* 0x2000001cff057230 */ /* 0x000fe40000004100 */
[----:B------:R-:W-:Y:S01]  /*3490*/  FMUL.FTZ R13, R25, R12 ;  /* 0x0000000c190d7220 */ /* 0x000fe20000410000 */
[--C-:B------:R-:W-:Y:S02]  /*34a0*/  HADD2.F32 R25, -RZ, R7.reuse.H0_H0 ;  /* 0x20000007ff197230 */ /* 0x100fe40000004100 */
[----:B------:R-:W-:Y:S01]  /*34b0*/  FMUL.FTZ R12, R24, R27 ;  /* 0x0000001b180c7220 */ /* 0x000fe20000410000 */
[----:B------:R-:W-:Y:S02]  /*34c0*/  HADD2.F32 R24, -RZ, R6.H0_H0 ;  /* 0x20000006ff187230 */ /* 0x000fe40000004100 */
[----:B------:R-:W-:Y:S01]  /*34d0*/  FMUL.FTZ R5, R5, R26 ;  /* 0x0000001a05057220 */ /* 0x000fe20000410000 */
[----:B------:R-:W-:-:S02]  /*34e0*/  HADD2.F32 R26, -RZ, R7.H1_H1 ;  /* 0x30000007ff1a7230 */ /* 0x000fc40000004100 */
[----:B------:R-:W-:Y:S01]  /*34f0*/  FMUL.FTZ R25, R25, UR11 ;  /* 0x0000000b19197c20 */ /* 0x000fe20008410000 */
[----:B------:R-:W-:Y:S02]  /*3500*/  HADD2.F32 R27, -RZ, R14.H1_H1 ;  /* 0x3000000eff1b7230 */ /* 0x000fe40000004100 */
[----:B------:R-:W-:Y:S01]  /*3510*/  FMUL.FTZ R24, R24, UR11 ;  /* 0x0000000b18187c20 */ /* 0x000fe20008410000 */
[----:B------:R-:W-:Y:S02]  /*3520*/  HADD2.F32 R6, -RZ, R6.H1_H1 ;  /* 0x30000006ff067230 */ /* 0x000fe40000004100 */
[----:B------:R-:W-:Y:S01]  /*3530*/  FMUL.FTZ R26, R26, UR11 ;  /* 0x0000000b1a1a7c20 */ /* 0x000fe20008410000 */
[----:B------:R-:W-:Y:S01]  /*3540*/  F2FP.F16.F32.PACK_AB R7, RZ, R25 ;  /* 0x00000019ff07723e */ /* 0x000fe200000000ff */
[----:B------:R-:W-:Y:S01]  /*3550*/  HADD2.F32 R25, -RZ, R14.H0_H0 ;  /* 0x2000000eff197230 */ /* 0x000fe20000004100 */
[----:B------:R-:W-:Y:S01]  /*3560*/  F2FP.F16.F32.PACK_AB R24, RZ, R24 ;  /* 0x00000018ff18723e */ /* 0x000fe200000000ff */
[----:B------:R-:W-:Y:S01]  /*3570*/  HADD2.F32 R14, -RZ, R15.H0_H0 ;  /* 0x2000000fff0e7230 */ /* 0x000fe20000004100 */
[----:B------:R-:W-:Y:S01]  /*3580*/  F2FP.F16.F32.PACK_AB R26, RZ, R26 ;  /* 0x0000001aff1a723e */ /* 0x000fe200000000ff */
[----:B------:R-:W-:-:S02]  /*3590*/  HADD2.F32 R7, -RZ, R7.H0_H0 ;  /* 0x20000007ff077230 */ /* 0x000fc40000004100 */
[----:B------:R-:W-:Y:S01]  /*35a0*/  FMUL.FTZ R6, R6, UR11 ;  /* 0x0000000b06067c20 */ /* 0x000fe20008410000 */
[----:B------:R-:W-:Y:S01]  /*35b0*/  HADD2.F32 R24, -RZ, R24.H0_H0 ;  /* 0x20000018ff187230 */ /* 0x000fe20000004100 */
[----:B------:R-:W-:Y:S01]  /*35c0*/  F2FP.F16.F32.PACK_AB R4, R13, R4 ;  /* 0x000000040d04723e */ /* 0x000fe200000000ff */
[----:B------:R-:W-:Y:S02]  /*35d0*/  HADD2.F32 R15, -RZ, R15.H1_H1 ;  /* 0x3000000fff0f7230 */ /* 0x000fe40000004100 */
[----:B------:R-:W-:Y:S01]  /*35e0*/  FMUL.FTZ R14, R7, R14 ;  /* 0x0000000e070e7220 */ /* 0x000fe20000410000 */
[----:B------:R-:W-:Y:S02]  /*35f0*/  HADD2.F32 R26, -RZ, R26.H0_H0 ;  /* 0x2000001aff1a7230 */ /* 0x000fe40000004100 */
[----:B------:R-:W-:Y:S01]  /*3600*/  FMUL.FTZ R25, R24, R25 ;  /* 0x0000001918197220 */ /* 0x000fe20000410000 */
[--C-:B------:R-:W-:Y:S01]  /*3610*/  HADD2.F32 R24, -RZ, R8.reuse.H0_H0 ;  /* 0x20000008ff187230 */ /* 0x100fe20000004100 */
[----:B------:R-:W-:Y:S01]  /*3620*/  F2FP.F16.F32.PACK_AB R6, RZ, R6 ;  /* 0x00000006ff06723e */ /* 0x000fe200000000ff */
[----:B------:R-:W-:-:S02]  /*3630*/  HADD2.F32 R8, -RZ, R8.H1_H1 ;  /* 0x30000008ff087230 */ /* 0x000fc40000004100 */
[----:B------:R-:W-:Y:S01]  /*3640*/  FMUL.FTZ R7, R26, R15 ;  /* 0x0000000f1a077220 */ /* 0x000fe20000410000 */
[--C-:B------:R-:W-:Y:S02]  /*3650*/  HADD2.F32 R15, -RZ, R9.reuse.H0_H0 ;  /* 0x20000009ff0f7230 */ /* 0x100fe40000004100 */
[----:B------:R-:W-:Y:S01]  /*3660*/  FMUL.FTZ R24, R24, UR11 ;  /* 0x0000000b18187c20 */ /* 0x000fe20008410000 */
[----:B------:R-:W-:Y:S02]  /*3670*/  HADD2.F32 R6, -RZ, R6.H0_H0 ;  /* 0x20000006ff067230 */ /* 0x000fe40000004100 */
[----:B------:R-:W-:Y:S01]  /*3680*/  FMUL.FTZ R8, R8, UR11 ;  /* 0x0000000b08087c20 */ /* 0x000fe20008410000 */
[----:B------:R-:W-:Y:S01]  /*3690*/  F2FP.F16.F32.PACK_AB R5, R5, R12 ;  /* 0x0000000c0505723e */ /* 0x000fe200000000ff */
[----:B------:R-:W-:Y:S01]  /*36a0*/  FMUL.FTZ R26, R15, UR11 ;  /* 0x0000000b0f1a7c20 */ /* 0x000fe20008410000 */
[----:B------:R-:W-:Y:S01]  /*36b0*/  F2FP.F16.F32.PACK_AB R15, RZ, R24 ;  /* 0x00000018ff0f723e */ /* 0x000fe200000000ff */
[----:B------:R-:W-:Y:S01]  /*36c0*/  HADD2.F32 R24, -RZ, R9.H1_H1 ;  /* 0x30000009ff187230 */ /* 0x000fe20000004100 */
[----:B------:R-:W-:Y:S01]  /*36d0*/  F2FP.F16.F32.PACK_AB R8, RZ, R8 ;  /* 0x00000008ff08723e */ /* 0x000fe200000000ff */
[----:B------:R-:W-:Y:S01]  /*36e0*/  FMUL.FTZ R6, R6, R27 ;  /* 0x0000001b06067220 */ /* 0x000fe20000410000 */
[--C-:B------:R-:W-:Y:S01]  /*36f0*/  HADD2.F32 R27, -RZ, R16.reuse.H1_H1 ;  /* 0x30000010ff1b7230 */ /* 0x100fe20000004100 */
[----:B------:R-:W-:Y:S01]  /*3700*/  F2FP.F16.F32.PACK_AB R9, RZ, R26 ;  /* 0x0000001aff09723e */ /* 0x000fe200000000ff */
[----:B------:R-:W-:Y:S01]  /*3710*/  FMUL.FTZ R28, R24, UR11 ;  /* 0x0000000b181c7c20 */ /* 0x000fe20008410000 */
[----:B------:R-:W-:Y:S01]  /*3720*/  HADD2.F32 R15, -RZ, R15.H0_H0 ;  /* 0x2000000fff0f7230 */ /* 0x000fe20000004100 */
[----:B------:R-:W-:Y:S01]  /*3730*/  F2FP.F16.F32.PACK_AB R6, R6, R25 ;  /* 0x000000190606723e */ /* 0x000fe200000000ff */
[----:B------:R-:W-:Y:S01]  /*3740*/  HADD2.F32 R24, -RZ, R16.H0_H0 ;  /* 0x20000010ff187230 */ /* 0x000fe20000004100 */
[----:B------:R-:W-:Y:S01]  /*3750*/  F2FP.F16.F32.PACK_AB R7, R7, R14 ;  /* 0x0000000e0707723e */ /* 0x000fe200000000ff */
[----:B------:R-:W-:Y:S01]  /*3760*/  HADD2.F32 R26, -RZ, R8.H0_H0 ;  /* 0x20000008ff1a7230 */ /* 0x000fe20000004100 */
[----:B------:R-:W-:Y:S01]  /*3770*/  F2FP.F16.F32.PACK_AB R16, RZ, R28 ;  /* 0x0000001cff10723e */ /* 0x000fe200000000ff */
[----:B------:R-:W-:-:S02]  /*3780*/  HADD2.F32 R9, -RZ, R9.H0_H0 ;  /* 0x20000009ff097230 */ /* 0x000fc40000004100 */
[----:B------:R-:W-:Y:S01]  /*3790*/  FMUL.FTZ R8, R15, R24 ;  /* 0x000000180f087220 */ /* 0x000fe20000410000 */
[----:B------:R-:W-:Y:S01]  /*37a0*/  FMUL.FTZ R15, R26, R27 ;  /* 0x0000001b1a0f7220 */ /* 0x000fe20000410000 */
[----:B------:R-:W-:Y:S02]  /*37b0*/  HADD2.F32 R24, -RZ, R16.H0_H0 ;  /* 0x20000010ff187230 */ /* 0x000fe40000004100 */
[--C-:B------:R-:W-:Y:S02]  /*37c0*/  HADD2.F32 R16, -RZ, R17.reuse.H0_H0 ;  /* 0x20000011ff107230 */ /* 0x100fe40000004100 */
[----:B------:R-:W-:Y:S01]  /*37d0*/  HADD2.F32 R17, -RZ, R17.H1_H1 ;  /* 0x30000011ff117230 */ /* 0x000fe20000004100 */
[----:B------:R-:W-:Y:S01]  /*37e0*/  F2FP.F16.F32.PACK_AB R8, R15, R8 ;  /* 0x000000080f08723e */ /* 0x000fe200000000ff */
[----:B------:R-:W-:Y:S02]  /*37f0*/  HADD2.F32 R26, -RZ, R10.H0_H0 ;  /* 0x2000000aff1a7230 */ /* 0x000fe40000004100 */
[----:B------:R-:W-:Y:S01]  /*3800*/  FMUL.FTZ R16, R9, R16 ;  /* 0x0000001009107220 */ /* 0x000fe20000410000 */
[----:B------:R-:W-:-:S02]  /*3810*/  HADD2.F32 R27, -RZ, R11.H1_H1 ;  /* 0x3000000bff1b7230 */ /* 0x000fc40000004100 */
[----:B------:R-:W-:Y:S01]  /*3820*/  FMUL.FTZ R9, R24, R17 ;  /* 0x0000001118097220 */ /* 0x000fe20000410000 */
[----:B------:R-:W-:Y:S02]  /*3830*/  HADD2.F32 R17, -RZ, R10.H1_H1 ;  /* 0x3000000aff117230 */ /* 0x000fe40000004100 */
[----:B------:R-:W-:Y:S01]  /*3840*/  FMUL.FTZ R26, R26, UR11 ;  /* 0x0000000b1a1a7c20 */ /* 0x000fe20008410000 */
[----:B------:R-:W-:Y:S01]  /*3850*/  HADD2.F32 R24, -RZ, R11.H0_H0 ;  /* 0x2000000bff187230 */ /* 0x000fe20000004100 */
[----:B------:R-:W-:Y:S01]  /*3860*/  F2FP.F16.F32.PACK_AB R9, R9, R16 ;  /* 0x000000100909723e */ /* 0x000fe200000000ff */
[----:B------:R-:W-:Y:S02]  /*3870*/  FMUL.FTZ R11, R17, UR11 ;  /* 0x0000000b110b7c20 */ /* 0x000fe40008410000 */
[----:B------:R-:W-:Y:S01]  /*3880*/  F2FP.F16.F32.PACK_AB R26, RZ, R26 ;  /* 0x0000001aff1a723e */ /* 0x000fe200000000ff */
[----:B------:R-:W-:Y:S01]  /*3890*/  FMUL.FTZ R17, R24, UR11 ;  /* 0x0000000b18117c20 */ /* 0x000fe20008410000 */
[----:B------:R-:W-:Y:S01]  /*38a0*/  FMUL.FTZ R24, R27, UR11 ;  /* 0x0000000b1b187c20 */ /* 0x000fe20008410000 */
[----:B------:R-:W-:Y:S01]  /*38b0*/  HADD2.F32 R27, -RZ, R18.H0_H0 ;  /* 0x20000012ff1b7230 */ /* 0x000fe20000004100 */
[----:B------:R-:W-:Y:S01]  /*38c0*/  F2FP.F16.F32.PACK_AB R11, RZ, R11 ;  /* 0x0000000bff0b723e */ /* 0x000fe200000000ff */
[----:B------:R-:W-:Y:S01]  /*38d0*/  HADD2.F32 R10, -RZ, R26.H0_H0 ;  /* 0x2000001aff0a7230 */ /* 0x000fe20000004100 */
[----:B------:R-:W-:Y:S01]  /*38e0*/  F2FP.F16.F32.PACK_AB R17, RZ, R17 ;  /* 0x00000011ff11723e */ /* 0x000fe200000000ff */
[----:B------:R-:W-:Y:S01]  /*38f0*/  HADD2.F32 R26, -RZ, R18.H1_H1 ;  /* 0x30000012ff1a7230 */ /* 0x000fe20000004100 */
[----:B------:R-:W-:Y:S01]  /*3900*/  F2FP.F16.F32.PACK_AB R24, RZ, R24 ;  /* 0x00000018ff18723e */ /* 0x000fe200000000ff */
[----:B------:R-:W-:-:S02]  /*3910*/  HADD2.F32 R11, -RZ, R11.H0_H0 ;  /* 0x2000000bff0b7230 */ /* 0x000fc40000004100 */
[----:B------:R-:W-:Y:S01]  /*3920*/  FMUL.FTZ R10, R10, R27 ;  /* 0x0000001b0a0a7220 */ /* 0x000fe20000410000 */
[----:B------:R-:W-:Y:S02]  /*3930*/  HADD2.F32 R18, -RZ, R19.H0_H0 ;  /* 0x20000013ff127230 */ /* 0x000fe40000004100 */
[----:B------:R-:W-:Y:S02]  /*3940*/  HADD2.F32 R27, -RZ, R17.H0_H0 ;  /* 0x20000011ff1b7230 */ /* 0x000fe40000004100 */
[----:B------:R-:W-:Y:S01]  /*3950*/  FMUL.FTZ R17, R11, R26 ;  /* 0x0000001a0b117220 */ /* 0x000fe20000410000 */
[----:B------:R-:W-:Y:S02]  /*3960*/  HADD2.F32 R19, -RZ, R19.H1_H1 ;  /* 0x30000013ff137230 */ /* 0x000fe40000004100 */
[----:B------:R-:W-:Y:S02]  /*3970*/  HADD2.F32 R24, -RZ, R24.H0_H0 ;  /* 0x20000018ff187230 */ /* 0x000fe40000004100 */
[----:B------:R-:W-:Y:S01]  /*3980*/  FMUL.FTZ R11, R27, R18 ;  /* 0x000000121b0b7220 */ /* 0x000fe20000410000 */
[----:B------:R-:W-:-:S02]  /*3990*/  F2FP.F16.F32.PACK_AB R10, R17, R10 ;  /* 0x0000000a110a723e */ /* 0x000fc400000000ff */
[----:B------:R-:W-:Y:S01]  /*39a0*/  FMUL.FTZ R18, R24, R19 ;  /* 0x0000001318127220 */ /* 0x000fe20000410000 */
[----:B------:R-:W-:-:S04]  /*39b0*/  HFMA2 R24, -RZ, RZ, 0, 1.9073486328125e-06 ;  /* 0x00000020ff187431 */ /* 0x000fc800000001ff */
[----:B------:R-:W-:Y:S01]  /*39c0*/  F2FP.F16.F32.PACK_AB R11, R18, R11 ;  /* 0x0000000b120b723e */ /* 0x000fe200000000ff */
[----:B------:R-:W-:-:S05]  /*39d0*/  IMAD.WIDE.U32 R24, R3, R24, UR4 ;  /* 0x0000000403187e25 */ /* 0x000fca000f8e0018 */
[----:B------:R0:W-:Y:S01]  /*39e0*/  STG.E.ENL2.256 desc[UR12][R24.64], R4, R8 ;  /* 0xf80000041808797f */ /* 0x0001e2000f12180c */
[----:B------:R-:W-:-:S06]  /*39f0*/  IMAD.WIDE.U32 R12, R2, 0x20, R20 ;  /* 0x00000020020c7825 */ /* 0x000fcc00078e0014 */
[----:B------:R-:W2:Y:S04]  /*3a00*/  LDG.E.ENL2.256.CONSTANT R16, R12, desc[UR12][R12.64] ;  /* 0xfe00000c0c0c797e */ /* 0x000ea80008129910 */
[----:B0-----:R-:W3:Y:S01]  /*3a10*/  LDG.E.ENL2.256 R8, R4, desc[UR12][R22.64] ;  /* 0xfe00000c1604797e */ /* 0x001ee20008121908 */
[----:B------:R-:W-:-:S04]  /*3a20*/  IADD3 R3, PT, PT, R0, R3, R0 ;  /* 0x0000000300037210 */ /* 0x000fc80007ffe000 */
[----:B------:R-:W-:Y:S01]  /*3a30*/  ISETP.GE.AND P0, PT, R3, UR8, PT ;  /* 0x0000000803007c0c */ /* 0x000fe2000bf06270 */
[--C-:B---3--:R-:W-:Y:S02]  /*3a40*/  HADD2.F32 R20, -RZ, R4.reuse.H0_H0 ;  /* 0x20000004ff147230 */ /* 0x108fe40000004100 */
[----:B------:R-:W-:-:S03]  /*3a50*/  HADD2.F32 R21, -RZ, R4.H1_H1 ;  /* 0x30000004ff157230 */ /* 0x000fc60000004100 */
[----:B------:R-:W-:Y:S01]  /*3a60*/  FMUL.FTZ R20, R20, UR11 ;  /* 0x0000000b14147c20 */ /* 0x000fe20008410000 */
[--C-:B------:R-:W-:Y:S02]  /*3a70*/  HADD2.F32 R24, -RZ, R5.reuse.H1_H1 ;  /* 0x30000005ff187230 */ /* 0x100fe40000004100 */
[----:B------:R-:W-:Y:S02]  /*3a80*/  FMUL.FTZ R21, R21, UR11 ;  /* 0x0000000b15157c20 */ /* 0x000fe40008410000 */
[----:B------:R-:W-:Y:S01]  /*3a90*/  F2FP.F16.F32.PACK_AB R23, RZ, R20 ;  /* 0x00000014ff17723e */ /* 0x000fe200000000ff */
[----:B------:R-:W-:Y:S02]  /*3aa0*/  HADD2.F32 R4, -RZ, R5.H0_H0 ;  /* 0x20000005ff047230 */ /* 0x000fe40000004100 */
[----:B------:R-:W-:Y:S01]  /*3ab0*/  F2FP.F16.F32.PACK_AB R21, RZ, R21 ;  /* 0x00000015ff15723e */ /* 0x000fe200000000ff */
[----:B--2---:R-:W-:Y:S02]  /*3ac0*/  HADD2.F32 R20, -RZ, R12.H0_H0 ;  /* 0x2000000cff147230 */ /* 0x004fe40000004100 */
[----:B------:R-:W-:Y:S01]  /*3ad0*/  FMUL.FTZ R24, R24, UR11 ;  /* 0x0000000b18187c20 */ /* 0x000fe20008410000 */
[----:B------:R-:W-:-:S02]  /*3ae0*/  HADD2.F32 R25, -RZ, R23.H0_H0 ;  /* 0x20000017ff197230 */ /* 0x000fc40000004100 */
[--C-:B------:R-:W-:Y:S02]  /*3af0*/  HADD2.F32 R5, -RZ, R6.reuse.H0_H0 ;  /* 0x20000006ff057230 */ /* 0x100fe40000004100 */
[----:B------:R-:W-:Y:S01]  /*3b00*/  FMUL.FTZ R23, R4, UR11 ;  /* 0x0000000b04177c20 */ /* 0x000fe20008410000 */
[----:B------:R-:W-:Y:S02]  /*3b10*/  HADD2.F32 R22, -RZ, R6.H1_H1 ;  /* 0x30000006ff167230 */ /* 0x000fe40000004100 */
[----:B------:R-:W-:Y:S01]  /*3b20*/  FMUL.FTZ R4, R25, R20 ;  /* 0x0000001419047220 */ /* 0x000fe20000410000 */
[----:B------:R-:W-:Y:S01]  /*3b30*/  HADD2.F32 R21, -RZ, R21.H0_H0 ;  /* 0x20000015ff157230 */ /* 0x000fe20000004100 */
[----:B------:R-:W-:Y:S01]  /*3b40*/  F2FP.F16.F32.PACK_AB R24, RZ, R24 ;  /* 0x00000018ff18723e */ /* 0x000fe200000000ff */
[----:B------:R-:W-:Y:S02]  /*3b50*/  HADD2.F32 R12, -RZ, R12.H1_H1 ;  /* 0x3000000cff0c7230 */ /* 0x000fe40000004100 */
[----:B------:R-:W-:Y:S01]  /*3b60*/  FMUL.FTZ R25, R5, UR11 ;  /* 0x0000000b05197c20 */ /* 0x000fe20008410000 */
[----:B------:R-:W-:Y:S01]  /*3b70*/  FMUL.FTZ R22, R22, UR11 ;  /* 0x0000000b16167c20 */ /* 0x000fe20008410000 */
[----:B------:R-:W-:-:S02]  /*3b80*/  HADD2.F32 R26, -RZ, R13.H1_H1 ;  /* 0x3000000dff1a7230 */ /* 0x000fc40000004100 */
[----:B------:R-:W-:Y:S01]  /*3b90*/  FMUL.FTZ R5, R21, R12 ;  /* 0x0000000c15057220 */ /* 0x000fe20000410000 */
[----:B------:R-:W-:Y:S01]  /*3ba0*/  HADD2.F32 R21, -RZ, R24.H0_H0 ;  /* 0x20000018ff157230 */ /* 0x000fe20000004100 */
[----:B------:R-:W-:Y:S01]  /*3bb0*/  F2FP.F16.F32.PACK_AB R25, RZ, R25 ;  /* 0x00000019ff19723e */ /* 0x000fe200000000ff */
[----:B------:R-:W-:Y:S01]  /*3bc0*/  HADD2.F32 R6, -RZ, R7.H0_H0 ;  /* 0x20000007ff067230 */ /* 0x000fe20000004100 */
[----:B------:R-:W-:Y:S01]  /*3bd0*/  F2FP.F16.F32.PACK_AB R24, RZ, R22 ;  /* 0x00000016ff18723e */ /* 0x000fe200000000ff */
[----:B------:R-:W-:Y:S02]  /*3be0*/  HADD2.F32 R27, -RZ, R13.H0_H0 ;  /* 0x2000000dff1b7230 */ /* 0x000fe40000004100 */
[----:B------:R-:W-:Y:S01]  /*3bf0*/  FMUL.FTZ R13, R21, R26 ;  /* 0x0000001a150d7220 */ /* 0x000fe20000410000 */
[----:B------:R-:W-:Y:S02]  /*3c00*/  HADD2.F32 R22, -RZ, R14.H0_H0 ;  /* 0x2000000eff167230 */ /* 0x000fe40000004100 */
[----:B------:R-:W-:-:S02]  /*3c10*/  HADD2.F32 R25, -RZ, R25.H0_H0 ;  /* 0x20000019ff197230 */ /* 0x000fc40000004100 */
[----:B------:R-:W-:Y:S01]  /*3c20*/  FMUL.FTZ R21, R6, UR11 ;  /* 0x0000000b06157c20 */ /* 0x000fe20008410000 */
[----:B------:R-:W-:Y:S02]  /*3c30*/  HADD2.F32 R7, -RZ, R7.H1_H1 ;  /* 0x30000007ff077230 */ /* 0x000fe40000004100 */
[----:B------:R-:W-:Y:S01]  /*3c40*/  HADD2.F32 R26, -RZ, R8.H0_H0 ;  /* 0x20000008ff1a7230 */ /* 0x000fe20000004100 */
[----:B------:R-:W-:Y:S01]  /*3c50*/  F2FP.F16.F32.PACK_AB R23, RZ, R23 ;  /* 0x00000017ff17723e */ /* 0x000fe200000000ff */
[----:B------:R-:W-:Y:S01]  /*3c60*/  FMUL.FTZ R6, R25, R22 ;  /* 0x0000001619067220 */ /* 0x000fe20000410000 */
[----:B------:R-:W-:Y:S01]  /*3c70*/  FMUL.FTZ R22, R7, UR11 ;  /* 0x0000000b07167c20 */ /* 0x000fe20008410000 */
[----:B------:R-:W-:Y:S01]  /*3c80*/  F2FP.F16.F32.PACK_AB R7, RZ, R21 ;  /* 0x00000015ff07723e */ /* 0x000fe200000000ff */
[----:B------:R-:W-:Y:S01]  /*3c90*/  FMUL.FTZ R26, R26, UR11 ;  /* 0x0000000b1a1a7c20 */ /* 0x000fe20008410000 */
[----:B------:R-:W-:Y:S02]  /*3ca0*/  HADD2.F32 R12, -RZ, R23.H0_H0 ;  /* 0x20000017ff0c7230 */ /* 0x000fe40000004100 */
[----:B------:R-:W-:-:S02]  /*3cb0*/  HADD2.F32 R21, -RZ, R9.H0_H0 ;  /* 0x20000009ff157230 */ /* 0x000fc40000004100 */
[----:B------:R-:W-:Y:S02]  /*3cc0*/  HADD2.F32 R23, -RZ, R14.H1_H1 ;  /* 0x3000000eff177230 */ /* 0x000fe40000004100 */
[----:B------:R-:W-:Y:S01]  /*3cd0*/  HADD2.F32 R24, -RZ, R24.H0_H0 ;  /* 0x20000018ff187230 */ /* 0x000fe20000004100 */
[----:B------:R-:W-:Y:S01]  /*3ce0*/  F2FP.F16.F32.PACK_AB R26, RZ, R26 ;  /* 0x0000001aff1a723e */ /* 0x000fe200000000ff */
[----:B------:R-:W-:Y:S01]  /*3cf0*/  HADD2.F32 R8, -RZ, R8.H1_H1 ;  /* 0x30000008ff087230 */ /* 0x000fe20000004100 */
[----:B------:R-:W-:Y:S01]  /*3d00*/  F2FP.F16.F32.PACK_AB R22, RZ, R22 ;  /* 0x00000016ff16723e */ /* 0x000fe200000000ff */
[--C-:B------:R-:W-:Y:S02]  /*3d10*/  HADD2.F32 R20, -RZ, R15.reuse.H0_H0 ;  /* 0x2000000fff147230 */ /* 0x100fe40000004100 */
[----:B------:R-:W-:Y:S01]  /*3d20*/  FMUL.FTZ R25, R21, UR11 ;  /* 0x0000000b15197c20 */ /* 0x000fe20008410000 */
[----:B------:R-:W-:Y:S02]  /*3d30*/  HADD2.F32 R14, -RZ, R15.H1_H1 ;  /* 0x3000000fff0e7230 */ /* 0x000fe40000004100 */
[----:B------:R-:W-:Y:S01]  /*3d40*/  FMUL.FTZ R15, R24, R23 ;  /* 0x00000017180f7220 */ /* 0x000fe20000410000 */
[----:B------:R-:W-:Y:S01]  /*3d50*/  FMUL.FTZ R24, R8, UR11 ;  /* 0x0000000b08187c20 */ /* 0x000fe20008410000 */
[----:B------:R-:W-:-:S02]  /*3d60*/  HADD2.F32 R8, -RZ, R26.H0_H0 ;  /* 0x2000001aff087230 */ /* 0x000fc40000004100 */
[----:B------:R-:W-:Y:S01]  /*3d70*/  HADD2.F32 R23, -RZ, R16.H0_H0 ;  /* 0x20000010ff177230 */ /* 0x000fe20000004100 */
[----:B------:R-:W-:Y:S01]  /*3d80*/  F2FP.F16.F32.PACK_AB R25, RZ, R25 ;  /* 0x00000019ff19723e */ /* 0x000fe200000000ff */
[----:B------:R-:W-:Y:S02]  /*3d90*/  HADD2.F32 R7, -RZ, R7.H0_H0 ;  /* 0x20000007ff077230 */ /* 0x000fe40000004100 */
[----:B------:R-:W-:Y:S02]  /*3da0*/  HADD2.F32 R21, -RZ, R22.H0_H0 ;  /* 0x20000016ff157230 */ /* 0x000fe40000004100 */
[----:B------:R-:W-:Y:S01]  /*3db0*/  FMUL.FTZ R8, R8, R23 ;  /* 0x0000001708087220 */ /* 0x000fe20000410000 */
[----:B------:R-:W-:Y:S02]  /*3dc0*/  HADD2.F32 R23, -RZ, R16.H1_H1 ;  /* 0x30000010ff177230 */ /* 0x000fe40000004100 */
[----:B------:R-:W-:Y:S01]  /*3dd0*/  FMUL.FTZ R7, R7, R20 ;  /* 0x0000001407077220 */ /* 0x000fe20000410000 */
[----:B------:R-:W-:-:S02]  /*3de0*/  HADD2.F32 R25, -RZ, R25.H0_H0 ;  /* 0x20000019ff197230 */ /* 0x000fc40000004100 */
[----:B------:R-:W-:Y:S01]  /*3df0*/  FMUL.FTZ R14, R21, R14 ;  /* 0x0000000e150e7220 */ /* 0x000fe20000410000 */
[----:B------:R-:W-:Y:S02]  /*3e00*/  HADD2.F32 R26, -RZ, R17.H0_H0 ;  /* 0x20000011ff1a7230 */ /* 0x000fe40000004100 */
[----:B------:R-:W-:Y:S02]  /*3e10*/  HADD2.F32 R16, -RZ, R9.H1_H1 ;  /* 0x30000009ff107230 */ /* 0x000fe40000004100 */
[--C-:B------:R-:W-:Y:S02]  /*3e20*/  HADD2.F32 R20, -RZ, R10.reuse.H0_H0 ;  /* 0x2000000aff147230 */ /* 0x100fe40000004100 */
[----:B------:R-:W-:Y:S02]  /*3e30*/  HADD2.F32 R10, -RZ, R10.H1_H1 ;  /* 0x3000000aff0a7230 */ /* 0x000fe40000004100 */
[--C-:B------:R-:W-:Y:S02]  /*3e40*/  HADD2.F32 R21, -RZ, R11.reuse.H0_H0 ;  /* 0x2000000bff157230 */ /* 0x100fe40000004100 */
[----:B------:R-:W-:Y:S01]  /*3e50*/  HADD2.F32 R22, -RZ, R11.H1_H1 ;  /* 0x3000000bff167230 */ /* 0x000fe20000004100 */
[----:B------:R-:W-:Y:S01]  /*3e60*/  F2FP.F16.F32.PACK_AB R24, RZ, R24 ;  /* 0x00000018ff18723e */ /* 0x000fe200000000ff */
[----:B------:R-:W-:Y:S01]  /*3e70*/  FMUL.FTZ R9, R25, R26 ;  /* 0x0000001a19097220 */ /* 0x000fe20000410000 */
[----:B------:R-:W-:Y:S01]  /*3e80*/  FMUL.FTZ R16, R16, UR11 ;  /* 0x0000000b10107c20 */ /* 0x000fe20008410000 */
[----:B------:R-:W-:Y:S01]  /*3e90*/  FMUL.FTZ R20, R20, UR11 ;  /* 0x0000000b14147c20 */ /* 0x000fe20008410000 */
[----:B------:R-:W-:Y:S01]  /*3ea0*/  FMUL.FTZ R10, R10, UR11 ;  /* 0x0000000b0a0a7c20 */ /* 0x000fe20008410000 */
[----:B------:R-:W-:Y:S01]  /*3eb0*/  FMUL.FTZ R21, R21, UR11 ;  /* 0x0000000b15157c20 */ /* 0x000fe20008410000 */
[----:B------:R-:W-:Y:S01]  /*3ec0*/  FMUL.FTZ R25, R22, UR11 ;  /* 0x0000000b16197c20 */ /* 0x000fe20008410000 */
[----:B------:R-:W-:-:S02]  /*3ed0*/  HADD2.F32 R24, -RZ, R24.H0_H0 ;  /* 0x20000018ff187230 */ /* 0x000fc40000004100 */
[----:B------:R-:W-:Y:S01]  /*3ee0*/  FMUL.FTZ R12, R12, R27 ;  /* 0x0000001b0c0c7220 */ /* 0x000fe20000410000 */
[----:B------:R-:W-:Y:S02]  /*3ef0*/  F2FP.F16.F32.PACK_AB R16, RZ, R16 ;  /* 0x00000010ff10723e */ /* 0x000fe400000000ff */
[----:B------:R-:W-:Y:S02]  /*3f00*/  F2FP.F16.F32.PACK_AB R20, RZ, R20 ;  /* 0x00000014ff14723e */ /* 0x000fe400000000ff */
[----:B------:R-:W-:Y:S02]  /*3f10*/  F2FP.F16.F32.PACK_AB R22, RZ, R10 ;  /* 0x0000000aff16723e */ /* 0x000fe400000000ff */
[----:B------:R-:W-:Y:S02]  /*3f20*/  F2FP.F16.F32.PACK_AB R26, RZ, R21 ;  /* 0x00000015ff1a723e */ /* 0x000fe400000000ff */
[----:B------:R-:W-:Y:S01]  /*3f30*/  F2FP.F16.F32.PACK_AB R27, RZ, R25 ;  /* 0x00000019ff1b723e */ /* 0x000fe200000000ff */
[----:B------:R-:W-:Y:S01]  /*3f40*/  FMUL.FTZ R11, R24, R23 ;  /* 0x00000017180b7220 */ /* 0x000fe20000410000 */
[----:B------:R-:W-:-:S02]  /*3f50*/  HADD2.F32 R24, -RZ, R17.H1_H1 ;  /* 0x30000011ff187230 */ /* 0x000fc40000004100 */
[----:B------:R-:W-:Y:S02]  /*3f60*/  HADD2.F32 R23, -RZ, R18.H0_H0 ;  /* 0x20000012ff177230 */ /* 0x000fe40000004100 */
[--C-:B------:R-:W-:Y:S02]  /*3f70*/  HADD2.F32 R17, -RZ, R19.reuse.H0_H0 ;  /* 0x20000013ff117230 */ /* 0x100fe40000004100 */
[----:B------:R-:W-:Y:S02]  /*3f80*/  HADD2.F32 R21, -RZ, R16.H0_H0 ;  /* 0x20000010ff157230 */ /* 0x000fe40000004100 */
[----:B------:R-:W-:Y:S02]  /*3f90*/  HADD2.F32 R18, -RZ, R18.H1_H1 ;  /* 0x30000012ff127230 */ /* 0x000fe40000004100 */
[----:B------:R-:W-:Y:S02]  /*3fa0*/  HADD2.F32 R19, -RZ, R19.H1_H1 ;  /* 0x30000013ff137230 */ /* 0x000fe40000004100 */
[----:B------:R-:W-:-:S02]  /*3fb0*/  HADD2.F32 R10, -RZ, R20.H0_H0 ;  /* 0x20000014ff0a7230 */ /* 0x000fc40000004100 */
[----:B------:R-:W-:Y:S02]  /*3fc0*/  HADD2.F32 R25, -RZ, R22.H0_H0 ;  /* 0x20000016ff197230 */ /* 0x000fe40000004100 */
[----:B------:R-:W-:Y:S02]  /*3fd0*/  HADD2.F32 R26, -RZ, R26.H0_H0 ;  /* 0x2000001aff1a7230 */ /* 0x000fe40000004100 */
[----:B------:R-:W-:Y:S01]  /*3fe0*/  HADD2.F32 R16, -RZ, R27.H0_H0 ;  /* 0x2000001bff107230 */ /* 0x000fe20000004100 */
[----:B------:R-:W-:Y:S01]  /*3ff0*/  F2FP.F16.F32.PACK_AB R4, R5, R4 ;  /* 0x000000040504723e */ /* 0x000fe200000000ff */
[----:B------:R-:W-:Y:S01]  /*4000*/  FMUL.FTZ R24, R21, R24 ;  /* 0x0000001815187220 */ /* 0x000fe20000410000 */
[----:B------:R-:W-:Y:S01]  /*4010*/  F2FP.F16.F32.PACK_AB R5, R13, R12 ;  /* 0x0000000c0d05723e */ /* 0x000fe200000000ff */
[----:B------:R-:W-:Y:S01]  /*4020*/  FMUL.FTZ R10, R10, R23 ;  /* 0x000000170a0a7220 */ /* 0x000fe20000410000 */
[----:B------:R-:W-:Y:S01]  /*4030*/  FMUL.FTZ R21, R25, R18 ;  /* 0x0000001219157220 */ /* 0x000fe20000410000 */
[----:B------:R-:W-:Y:S01]  /*4040*/  FMUL.FTZ R17, R26, R17 ;  /* 0x000000111a117220 */ /* 0x000fe20000410000 */
[----:B------:R-:W-:Y:S01]  /*4050*/  FMUL.FTZ R16, R16, R19 ;  /* 0x0000001310107220 */ /* 0x000fe20000410000 */
[----:B------:R-:W-:-:S02]  /*4060*/  MOV R13, 0x20 ;  /* 0x00000020000d7802 */ /* 0x000fc40000000f00 */
[----:B------:R-:W-:Y:S02]  /*4070*/  F2FP.F16.F32.PACK_AB R8, R11, R8 ;  /* 0x000000080b08723e */ /* 0x000fe400000000ff */
[----:B------:R-:W-:Y:S01]  /*4080*/  F2FP.F16.F32.PACK_AB R6, R15, R6 ;  /* 0x000000060f06723e */ /* 0x000fe200000000ff */
[----:B------:R-:W-:Y:S01]  /*4090*/  IMAD.WIDE.U32 R12, R2, R13, UR4 ;  /* 0x00000004020c7e25 */ /* 0x000fe2000f8e000d */
[----:B------:R-:W-:Y:S02]  /*40a0*/  F2FP.F16.F32.PACK_AB R7, R14, R7 ;  /* 0x000000070e07723e */ /* 0x000fe400000000ff */
[----:B------:R-:W-:Y:S02]  /*40b0*/  F2FP.F16.F32.PACK_AB R9, R24, R9 ;  /* 0x000000091809723e */ /* 0x000fe400000000ff */
[----:B------:R-:W-:Y:S02]  /*40c0*/  F2FP.F16.F32.PACK_AB R10, R21, R10 ;  /* 0x0000000a150a723e */ /* 0x000fe400000000ff */
[----:B------:R-:W-:-:S05]  /*40d0*/  F2FP.F16.F32.PACK_AB R11, R16, R17 ;  /* 0x00000011100b723e */ /* 0x000fca00000000ff */
[----:B------:R3:W-:Y:S01]  /*40e0*/  STG.E.ENL2.256 desc[UR12][R12.64], R4, R8 ;  /* 0xf80000040c08797f */ /* 0x0007e2000f12180c */
[----:B------:R-:W-:Y:S01]  /*40f0*/  LEA R2, R0, R2, 0x1 ;  /* 0x0000000200027211 */ /* 0x000fe200078e08ff */
[----:B------:R-:W-:Y:S06]  /*4100*/  @!P0 BRA `(.L_x_1211) ;  /* 0xfffffff0005c8947 */ /* 0x000fec000383ffff */
[----:B------:R-:W-:Y:S05]  /*4110*/  EXIT ;  /* 0x000000000000794d */ /* 0x000fea0003800000 */
.L_x_1212:
        /* <DEDUP_REMOVED lines=14> */
.L_x_1424:


//--------------------- .text._ZN4vllm15rms_norm_kernelIfLi1ELi2EEEvPT_PKS1_lllllS4_fii --------------------------
	.section	.text._ZN4vllm15rms_norm_kernelIfLi1ELi2EEEvPT_PKS1_lllllS4_fii,"ax",@progbits
	.align	128
        .global         _ZN4vllm15rms_norm_kernelIfLi1ELi2EEEvPT_PKS1_lllllS4_fii
        .type           _ZN4vllm15rms_norm_kernelIfLi1ELi2EEEvPT_PKS1_lllllS4_fii,@function
        .size           _ZN4vllm15rms_norm_kernelIfLi1ELi2EEEvPT_PKS1_lllllS4_fii,(.L_x_1425 - _ZN4vllm15rms_norm_kernelIfLi1ELi2EEEvPT_PKS1_lllllS4_fii)
        .other          _ZN4vllm15rms_norm_kernelIfLi1ELi2EEEvPT_PKS1_lllllS4_fii,@"STO_CUDA_ENTRY STV_DEFAULT"
_ZN4vllm15rms_norm_kernelIfLi1ELi2EEEvPT_PKS1_lllllS4_fii:
.text._ZN4vllm15rms_norm_kernelIfLi1ELi2EEEvPT_PKS1_lllllS4_fii:
[----:B------:R-:W-:Y:S08]  /*0000*/  LDC R1, c[0x0][0x37c] ;  /* 0x0000df00ff017b82 */ /* 0x000ff00000000800 */
[----:B------:R-:W0:Y:S01]  /*0010*/  S2UR UR8, SR_CTAID.X ;  /* 0x00000000000879c3 */ /* 0x000e220000002500 */
[----:B------:R-:W0:Y:S01]  /*0020*/  LDCU.64 UR6, c[0x0][0x390] ;  /* 0x00007200ff0677ac */ /* 0x000e220008000a00 */
[----:B------:R-:W1:Y:S01]  /*0030*/  S2R R20, SR_TID.X ;  /* 0x0000000000147919 */ /* 0x000e620000002100 */
[----:B------:R-:W-:Y:S01]  /*0040*/  BSSY.RECONVERGENT B0, `(.L_x_1213) ;  /* 0x00000a9000007945 */ /* 0x000fe20003800200 */
[----:B------:R-:W-:Y:S01]  /*0050*/  IMAD.MOV.U32 R2, RZ, RZ, RZ ;  /* 0x000000ffff027224 */ /* 0x000fe200078e00ff */
[----:B------:R-:W2:Y:S03]  /*0060*/  LDCU.64 UR12, c[0x0][0x388] ;  /* 0x00007100ff0c77ac */ /* 0x000ea60008000a00 */
[----:B------:R-:W3:Y:S01]  /*0070*/  LDC R3, c[0x0][0x360] ;  /* 0x0000d800ff037b82 */ /* 0x000ee20000000800 */
[----:B0-----:R-:W-:-:S04]  /*0080*/  UIMAD.WIDE.U32 UR4, UR8, UR6, URZ ;  /* 0x00000006080472a5 */ /* 0x001fc8000f8e00ff */
[----:B------:R-:W-:Y:S02]  /*0090*/  UIMAD UR5, UR8, UR7, UR5 ;  /* 0x00000007080572a4 */ /* 0x000fe4000f8e0205 */
[----:B------:R-:W-:Y:S02]  /*00a0*/  USHF.L.U32 UR9, UR4, 0x2, URZ ;  /* 0x0000000204097899 */ /* 0x000fe400080006ff */
[----:B------:R-:W-:Y:S02]  /*00b0*/  USHF.L.U64.HI UR4, UR4, 0x2, UR5 ;  /* 0x0000000204047899 */ /* 0x000fe40008010205 */
[----:B--2---:R-:W-:Y:S01]  /*00c0*/  UIADD3 UR5, UP0, UPT, UR9, UR12, URZ ;  /* 0x0000000c09057290 */ /* 0x004fe2000ff1e0ff */
[----:B------:R-:W0:Y:S03]  /*00d0*/  LDCU.64 UR6, c[0x0][0x358] ;  /* 0x00006b00ff0677ac */ /* 0x000e260008000a00 */
[----:B------:R-:W-:-:S02]  /*00e0*/  UIADD3.X UR10, UPT, UPT, UR4, UR13, URZ, UP0, !UPT ;  /* 0x0000000d040a7290 */ /* 0x000fc400087fe4ff */
[----:B------:R-:W-:Y:S01]  /*00f0*/  MOV R22, UR5 ;  /* 0x0000000500167c02 */ /* 0x000fe20008000f00 */
[----:B------:R-:W-:-:S03]  /*0100*/  ULOP3.LUT UP0, URZ, UR5, 0x3, URZ, 0xc0, !UPT ;  /* 0x0000000305ff7892 */ /* 0x000fc6000f80c0ff */
[----:B------:R-:W-:-:S06]  /*0110*/  MOV R23, UR10 ;  /* 0x0000000a00177c02 */ /* 0x000fcc0008000f00 */
[----:B-1----:R-:W-:Y:S05]  /*0120*/  BRA.U UP0, `(.L_x_1214) ;  /* 0x0000000500347547 */ /* 0x002fea000b800000 */
[----:B------:R-:W1:Y:S02]  /*0130*/  LDCU UR5, c[0x0][0x3c8] ;  /* 0x00007900ff0577ac */ /* 0x000e640008000800 */
[----:B-1----:R-:W-:-:S04]  /*0140*/  MOV R0, UR5 ;  /* 0x0000000500007c02 */ /* 0x002fc80008000f00 */
        /* <DEDUP_REMOVED lines=12> */
[----:B-1----:R-:W-:Y:S02]  /*0210*/  HFMA2 R4, -RZ, RZ, 0, 0 ;  /* 0x00000000ff047431 */ /* 0x002fe400000001ff */
        /* <DEDUP_REMOVED lines=30> */
.L_x_1218:
[----:B------:R-:W-:-:S05]  /*0400*/  MOV R7, R5 ;  /* 0x0000000500077202 */ /* 0x000fca0000000f00 */
[----:B0-----:R0:W2:Y:S01]  /*0410*/  LDG.E R9, desc[UR6][R6.64] ;  /* 0x0000000606097981 */ /* 0x0010a2000c1e1900 */
[----:B------:R-:W-:Y:S01]  /*0420*/  IADD3 R8, PT, PT, R8, 0x1, RZ ;  /* 0x0000000108087810 */ /* 0x000fe20007ffe0ff */
[C---:B------:R-:W-:Y:S01]  /*0430*/  IMAD.WIDE.U32 R4, R3.reuse, 0x4, R6 ;  /* 0x0000000403047825 */ /* 0x040fe200078e0006 */
[----:B------:R-:W-:Y:S02]  /*0440*/  IADD3 R12, PT, PT, R3, R12, RZ ;  /* 0x0000000c030c7210 */ /* 0x000fe40007ffe0ff */
[----:B------:R-:W-:Y:S01]  /*0450*/  ISETP.NE.AND P0, PT, R8, RZ, PT ;  /* 0x000000ff0800720c */ /* 0x000fe20003f05270 */
[----:B0-----:R-:W-:Y:S02]  /*0460*/  IMAD.MOV.U32 R6, RZ, RZ, R4 ;  /* 0x000000ffff067224 */ /* 0x001fe400078e0004 */
[----:B--2---:R-:W-:-:S10]  /*0470*/  FFMA.FTZ R2, R9, R9, R2 ;  /* 0x0000000909027223 */ /* 0x004fd40000010002 */
[----:B------:R-:W-:Y:S05]  /*0480*/  @P0 BRA `(.L_x_1218) ;  /* 0xfffffffc00dc0947 */ /* 0x000fea000383ffff */
.L_x_1217:
[----:B0-----:R-:W-:Y:S05]  /*0490*/  BSYNC.RECONVERGENT B1 ;  /* 0x0000000000017941 */ /* 0x001fea0003800200 */
.L_x_1216:
[----:B------:R-:W-:Y:S05]  /*04a0*/  @!P1 BRA `(.L_x_1215) ;  /* 0x0000000400889947 */ /* 0x000fea0003800000 */
[----:B------:R-:W-:Y:S01]  /*04b0*/  BSSY.RECONVERGENT B1, `(.L_x_1219) ;  /* 0x0000013000017945 */ /* 0x000fe20003800200 */
.L_x_1220:
        /* <DEDUP_REMOVED lines=19> */
.L_x_1219:
[----:B------:R-:W-:Y:S05]  /*05f0*/  BRA `(.L_x_1215) ;  /* 0x0000000400347947 */ /* 0x000fea0003800000 */
.L_x_1214:
[----:B------:R-:W1:Y:S02]  /*0600*/  LDC R0, c[0x0][0x3c8] ;  /* 0x0000f200ff007b82 */ /* 0x000e640000000800 */
[----:B-1----:R-:W-:-:S05]  /*0610*/  VIMNMX R7, PT, PT, RZ, R0, PT ;  /* 0x00000000ff077248 */ /* 0x002fca0003fe0100 */
[----:B------:R-:W-:-:S05]  /*0620*/  IMAD.IADD R5, R0, 0x1, -R7 ;  /* 0x0000000100057824 */ /* 0x000fca00078e0a07 */
[----:B------:R-:W-:-:S13]  /*0630*/  ISETP.GE.AND P0, PT, R20, R5, PT ;  /* 0x000000051400720c */ /* 0x000fda0003f06270 */
[----:B------:R-:W-:Y:S05]  /*0640*/  @P0 BRA `(.L_x_1215) ;  /* 0x0000000400200947 */ /* 0x000fea0003800000 */
[----:B---3--:R-:W1:Y:S01]  /*0650*/  I2F.U32.RP R6, R3 ;  /* 0x0000000300067306 */ /* 0x008e620000209000 */
[----:B------:R-:W-:Y:S01]  /*0660*/  IMAD.IADD R4, R20, 0x1, R3 ;  /* 0x0000000114047824 */ /* 0x000fe200078e0203 */
[----:B------:R-:W-:Y:S01]  /*0670*/  ISETP.NE.U32.AND P2, PT, R3, RZ, PT ;  /* 0x000000ff0300720c */ /* 0x000fe20003f45070 */
[----:B------:R-:W-:Y:S03]  /*0680*/  BSSY.RECONVERGENT B1, `(.L_x_1221) ;  /* 0x0000030000017945 */ /* 0x000fe60003800200 */
[CC--:B------:R-:W-:Y:S02]  /*0690*/  ISETP.GE.U32.AND P0, PT, R4.reuse, R5.reuse, PT ;  /* 0x000000050400720c */ /* 0x0c0fe40003f06070 */
[----:B------:R-:W-:Y:S02]  /*06a0*/  VIMNMX.U32 R2, PT, PT, R4, R5, !PT ;  /* 0x0000000504027248 */ /* 0x000fe40007fe0000 */
[----:B------:R-:W-:-:S04]  /*06b0*/  SEL R11, RZ, 0x1, P0 ;  /* 0x00000001ff0b7807 */ /* 0x000fc80000000000 */
[----:B------:R-:W-:Y:S01]  /*06c0*/  IADD3 R2, PT, PT, R2, -R4, -R11 ;  /* 0x8000000402027210 */ /* 0x000fe20007ffe80b */
[----:B-1----:R-:W1:Y:S02]  /*06d0*/  MUFU.RCP R6, R6 ;  /* 0x0000000600067308 */ /* 0x002e640000001000 */
[----:B-1----:R-:W-:-:S06]  /*06e0*/  IADD3 R8, PT, PT, R6, 0xffffffe, RZ ;  /* 0x0ffffffe06087810 */ /* 0x002fcc0007ffe0ff */
[----:B------:R1:W2:Y:S02]  /*06f0*/  F2I.FTZ.U32.TRUNC.NTZ R9, R8 ;  /* 0x0000000800097305 */ /* 0x0002a4000021f000 */
[----:B-1----:R-:W-:Y:S01]  /*0700*/  HFMA2 R8, -RZ, RZ, 0, 0 ;  /* 0x00000000ff087431 */ /* 0x002fe200000001ff */
[----:B--2---:R-:W-:-:S05]  /*0710*/  IADD3 R10, PT, PT, RZ, -R9, RZ ;  /* 0x80000009ff0a7210 */ /* 0x004fca0007ffe0ff */
        /* <DEDUP_REMOVED lines=18> */
[----:B------:R-:W-:Y:S01]  /*0840*/  MOV R9, UR4 ;  /* 0x0000000400097c02 */ /* 0x000fe20008000f00 */
[----:B------:R-:W-:Y:S01]  /*0850*/  IMAD.U32 R8, RZ, RZ, UR9 ;  /* 0x00000009ff087e24 */ /* 0x000fe2000f8e00ff */
        /* <DEDUP_REMOVED lines=9> */
.L_x_1223:
[----:B------:R-:W-:Y:S01]  /*08f0*/  MOV R10, R8 ;  /* 0x00000008000a7202 */ /* 0x000fe20000000f00 */
[----:B------:R-:W-:-:S05]  /*0900*/  IMAD.MOV.U32 R11, RZ, RZ, R9 ;  /* 0x000000ffff0b7224 */ /* 0x000fca00078e0009 */
[----:B0-----:R-:W2:Y:S01]  /*0910*/  LDG.E R13, desc[UR6][R10.64] ;  /* 0x000000060a0d7981 */ /* 0x001ea2000c1e1900 */
[----:B------:R-:W-:Y:S01]  /*0920*/  IADD3 R6, PT, PT, R6, 0x1, RZ ;  /* 0x0000000106067810 */ /* 0x000fe20007ffe0ff */
[C---:B------:R-:W-:Y:S01]  /*0930*/  IMAD.WIDE.U32 R8, R3.reuse, 0x4, R10 ;  /* 0x0000000403087825 */ /* 0x040fe200078e000a */
[----:B------:R-:W-:Y:S02]  /*0940*/  IADD3 R4, PT, PT, R3, R4, RZ ;  /* 0x0000000403047210 */ /* 0x000fe40007ffe0ff */
[----:B------:R-:W-:Y:S01]  /*0950*/  ISETP.NE.AND P0, PT, R6, RZ, PT ;  /* 0x000000ff0600720c */ /* 0x000fe20003f05270 */
[----:B--2---:R-:W-:-:S12]  /*0960*/  FFMA.FTZ R2, R13, R13, R2 ;  /* 0x0000000d0d027223 */ /* 0x004fd80000010002 */
[----:B------:R-:W-:Y:S05]  /*0970*/  @P0 BRA `(.L_x_1223) ;  /* 0xfffffffc00dc0947 */ /* 0x000fea000383ffff */
.L_x_1222:
[----:B0-----:R-:W-:Y:S05]  /*0980*/  BSYNC.RECONVERGENT B1 ;  /* 0x0000000000017941 */ /* 0x001fea0003800200 */
.L_x_1221:
[----:B------:R-:W-:Y:S05]  /*0990*/  @!P1 BRA `(.L_x_1215) ;  /* 0x00000000004c9947 */ /* 0x000fea0003800000 */
[----:B------:R-:W-:-:S07]  /*09a0*/  IMAD.WIDE R6, R7, 0x4, R22 ;  /* 0x0000000407067825 */ /* 0x000fce00078e0216 */
.L_x_1224:
[----:B------:R-:W-:Y:S01]  /*09b0*/  IADD3 R10, PT, PT, R3, R4, RZ ;  /* 0x00000004030a7210 */ /* 0x000fe20007ffe0ff */
[----:B------:R-:W-:-:S04]  /*09c0*/  IMAD.WIDE.U32 R8, R4, 0x4, R6 ;  /* 0x0000000404087825 */ /* 0x000fc800078e0006 */
[C---:B------:R-:W-:Y:S02]  /*09d0*/  IMAD.IADD R4, R10.reuse, 0x1, R3 ;  /* 0x000000010a047824 */ /* 0x040fe400078e0203 */
[--C-:B------:R-:W-:Y:S01]  /*09e0*/  IMAD.WIDE.U32 R10, R10, 0x4, R6.reuse ;  /* 0x000000040a0a7825 */ /* 0x100fe200078e0006 */
[----:B------:R-:W2:Y:S03]  /*09f0*/  LDG.E R9, desc[UR6][R8.64] ;  /* 0x0000000608097981 */ /* 0x000ea6000c1e1900 */
[C-C-:B------:R-:W-:Y:S01]  /*0a00*/  IMAD.WIDE.U32 R12, R4.reuse, 0x4, R6.reuse ;  /* 0x00000004040c7825 */ /* 0x140fe200078e0006 */
[-C--:B------:R-:W-:Y:S01]  /*0a10*/  IADD3 R4, PT, PT, R4, R3.reuse, RZ ;  /* 0x0000000304047210 */ /* 0x080fe20007ffe0ff */
[----:B------:R-:W3:Y:S04]  /*0a20*/  LDG.E R11, desc[UR6][R10.64] ;  /* 0x000000060a0b7981 */ /* 0x000ee8000c1e1900 */
[C---:B------:R-:W-:Y:S01]  /*0a30*/  IMAD.WIDE.U32 R14, R4.reuse, 0x4, R6 ;  /* 0x00000004040e7825 */ /* 0x040fe200078e0006 */
[----:B------:R-:W4:Y:S05]  /*0a40*/  LDG.E R13, desc[UR6][R12.64] ;  /* 0x000000060c0d7981 */ /* 0x000f2a000c1e1900 */
        /* <DEDUP_REMOVED lines=8> */
.L_x_1215:
[----:B0-----:R-:W-:Y:S05]  /*0ad0*/  BSYNC.RECONVERGENT B0 ;  /* 0x0000000000007941 */ /* 0x001fea0003800200 */
.L_x_1213:
        /* <DEDUP_REMOVED lines=71> */
.L_x_1226:
        /* <DEDUP_REMOVED lines=104> */
.L_x_1228:
[----:B------:R-:W-:Y:S01]  /*15d0*/  I2FP.F32.S32 R4, R0 ;  /* 0x0000000000047245 */ /* 0x000fe20000201400 */
[----:B------:R-:W0:Y:S05]  /*15e0*/  LDCU UR4, c[0x0][0x3c0] ;  /* 0x00007800ff0477ac */ /* 0x000e2a0008000800 */
[----:B------:R-:W0:Y:S02]  /*15f0*/  MUFU.RCP R4, R4 ;  /* 0x0000000400047308 */ /* 0x000e240000001000 */
[----:B0-----:R-:W-:-:S06]  /*1600*/  FFMA.FTZ R21, R4, R21, UR4 ;  /* 0x0000000404157e23 */ /* 0x001fcc0008010015 */
[----:B------:R-:W0:Y:S02]  /*1610*/  MUFU.RSQ R21, R21 ;  /* 0x0000001500157308 */ /* 0x000e240000001400 */
[----:B0-----:R2:W-:Y:S02]  /*1620*/  STS [R2], R21 ;  /* 0x0000001502007388 */ /* 0x0015e40000000800 */
.L_x_1227:
[----:B------:R-:W-:Y:S05]  /*1630*/  BSYNC.RECONVERGENT B0 ;  /* 0x0000000000007941 */ /* 0x000fea0003800200 */
.L_x_1225:
        /* <DEDUP_REMOVED lines=11> */
.L_x_1229:
        /* <DEDUP_REMOVED lines=12> */
.L_x_1230:
        /* <DEDUP_REMOVED lines=13> */
.L_x_1425:


//--------------------- .text._ZN4vllm15rms_norm_kernelIfLi2ELi2EEEvPT_PKS1_lllllS4_fii --------------------------
	.section	.text._ZN4vllm15rms_norm_kernelIfLi2ELi2EEEvPT_PKS1_lllllS4_fii,"ax",@progbits
	.align	128
        .global         _ZN4vllm15rms_norm_kernelIfLi2ELi2EEEvPT_PKS1_lllllS4_fii
        .type           _ZN4vllm15rms_norm_kernelIfLi2ELi2EEEvPT_PKS1_lllllS4_fii,@function
        .size           _ZN4vllm15rms_norm_kernelIfLi2ELi2EEEvPT_PKS1_lllllS4_fii,(.L_x_1426 - _ZN4vllm15rms_norm_kernelIfLi2ELi2EEEvPT_PKS1_lllllS4_fii)
        .other          _ZN4vllm15rms_norm_kernelIfLi2ELi2EEEvPT_PKS1_lllllS4_fii,@"STO_CUDA_ENTRY STV_DEFAULT"
_ZN4vllm15rms_norm_kernelIfLi2ELi2EEEvPT_PKS1_lllllS4_fii:
.text._ZN4vllm15rms_norm_kernelIfLi2ELi2EEEvPT_PKS1_lllllS4_fii:
        /* <DEDUP_REMOVED lines=54> */
[----:B------:R-:W-:Y:S01]  /*0360*/  MOV R5, UR4 ;  /* 0x0000000400057c02 */ /* 0x000fe20008000f00 */
[----:B------:R-:W-:Y:S01]  /*0370*/  IMAD.U32 R4, RZ, RZ, UR9 ;  /* 0x00000009ff047e24 */ /* 0x000fe2000f8e00ff */
[----:B------:R-:W-:Y:S01]  /*0380*/  IADD3 R2, PT, PT, R8, 0x1, RZ ;  /* 0x0000000108027810 */ /* 0x000fe20007ffe0ff */
[----:B------:R-:W-:Y:S02]  /*0390*/  IMAD.MOV.U32 R15, RZ, RZ, RZ ;  /* 0x000000ffff0f7224 */ /* 0x000fe400078e00ff */
[----:B------:R-:W-:-:S03]  /*03a0*/  IMAD.WIDE.U32 R4, R20, 0x8, R4 ;  /* 0x0000000814047825 */ /* 0x000fc600078e0004 */
[----:B------:R-:W-:Y:S02]  /*03b0*/  IADD3 R6, P0, PT, R4, R6, RZ ;  /* 0x0000000604067210 */ /* 0x000fe40007f1e0ff */
[----:B------:R-:W-:Y:S02]  /*03c0*/  LOP3.LUT R4, R2, 0x3, RZ, 0xc0, !PT ;  /* 0x0000000302047812 */ /* 0x000fe400078ec0ff */
[----:B------:R-:W-:Y:S02]  /*03d0*/  IADD3.X R5, PT, PT, R5, R7, RZ, P0, !PT ;  /* 0x0000000705057210 */ /* 0x000fe400007fe4ff */
[----:B------:R-:W-:Y:S01]  /*03e0*/  MOV R2, R20 ;  /* 0x0000001400027202 */ /* 0x000fe20000000f00 */
[----:B------:R-:W-:-:S07]  /*03f0*/  IMAD.MOV R8, RZ, RZ, -R4 ;  /* 0x000000ffff087224 */ /* 0x000fce00078e0a04 */
.L_x_1236:
[----:B------:R-:W-:-:S05]  /*0400*/  MOV R7, R5 ;  /* 0x0000000500077202 */ /* 0x000fca0000000f00 */
[----:B------:R0:W2:Y:S01]  /*0410*/  LDG.E.64 R10, desc[UR6][R6.64] ;  /* 0x00000006060a7981 */ /* 0x0000a2000c1e1b00 */
[----:B------:R-:W-:Y:S01]  /*0420*/  IADD3 R8, PT, PT, R8, 0x1, RZ ;  /* 0x0000000108087810 */ /* 0x000fe20007ffe0ff */
[C---:B------:R-:W-:Y:S01]  /*0430*/  IMAD.WIDE.U32 R4, R3.reuse, 0x8, R6 ;  /* 0x0000000803047825 */ /* 0x040fe200078e0006 */
[----:B------:R-:W-:Y:S02]  /*0440*/  IADD3 R2, PT, PT, R3, R2, RZ ;  /* 0x0000000203027210 */ /* 0x000fe40007ffe0ff */
[----:B------:R-:W-:Y:S01]  /*0450*/  ISETP.NE.AND P0, PT, R8, RZ, PT ;  /* 0x000000ff0800720c */ /* 0x000fe20003f05270 */
[----:B0-----:R-:W-:Y:S02]  /*0460*/  IMAD.MOV.U32 R6, RZ, RZ, R4 ;  /* 0x000000ffff067224 */ /* 0x001fe400078e0004 */
[----:B--2---:R-:W-:-:S04]  /*0470*/  FFMA.FTZ R10, R10, R10, R15 ;  /* 0x0000000a0a0a7223 */ /* 0x004fc8000001000f */
[----:B------:R-:W-:-:S06]  /*0480*/  FFMA.FTZ R15, R11, R11, R10 ;  /* 0x0000000b0b0f7223 */ /* 0x000fcc000001000a */
[----:B------:R-:W-:Y:S05]  /*0490*/  @P0 BRA `(.L_x_1236) ;  /* 0xfffffffc00d80947 */ /* 0x000fea000383ffff */
.L_x_1235:
[----:B------:R-:W-:Y:S05]  /*04a0*/  BSYNC.RECONVERGENT B1 ;  /* 0x0000000000017941 */ /* 0x000fea0003800200 */
.L_x_1234:
[----:B------:R-:W-:Y:S05]  /*04b0*/  @!P1 BRA `(.L_x_1233) ;  /* 0x0000000c001c9947 */ /* 0x000fea0003800000 */
[----:B------:R-:W-:Y:S01]  /*04c0*/  BSSY.RECONVERGENT B1, `(.L_x_1237) ;  /* 0x000001b000017945 */ /* 0x000fe20003800200 */
[C---:B------:R-:W-:Y:S01]  /*04d0*/  LEA R8, R3.reuse, R2, 0x1 ;  /* 0x0000000203087211 */ /* 0x040fe200078e08ff */
[----:B------:R-:W-:Y:S02]  /*04e0*/  IMAD R14, R3, 0x3, R2 ;  /* 0x00000003030e7824 */ /* 0x000fe400078e0202 */
[----:B------:R-:W-:-:S07]  /*04f0*/  IMAD.IADD R16, R2, 0x1, R3 ;  /* 0x0000000102107824 */ /* 0x000fce00078e0203 */
.L_x_1238:
        /* <DEDUP_REMOVED lines=24> */
.L_x_1237:
[----:B------:R-:W-:Y:S05]  /*0680*/  BRA `(.L_x_1233) ;  /* 0x0000000800a87947 */ /* 0x000fea0003800000 */
.L_x_1232:
[----:B------:R-:W-:-:S04]  /*0690*/  IADD3 R2, PT, PT, -R22, RZ, RZ ;  /* 0x000000ff16027210 */ /* 0x000fc80007ffe1ff */
        /* <DEDUP_REMOVED lines=50> */
[----:B------:R-:W-:Y:S02]  /*09c0*/  IADD3 R13, P1, PT, R8, R6, RZ ;  /* 0x00000006080d7210 */ /* 0x000fe40007f3e0ff */
[----:B------:R-:W-:Y:S02]  /*09d0*/  LOP3.LUT R8, R2, 0x3, RZ, 0xc0, !PT ;  /* 0x0000000302087812 */ /* 0x000fe400078ec0ff */
[----:B------:R-:W-:Y:S02]  /*09e0*/  IADD3 R13, P2, PT, R13, 0x4, RZ ;  /* 0x000000040d0d7810 */ /* 0x000fe40007f5e0ff */
[----:B------:R-:W-:Y:S01]  /*09f0*/  MOV R2, R20 ;  /* 0x0000001400027202 */ /* 0x000fe20000000f00 */
[----:B------:R-:W-:Y:S01]  /*0a00*/  IMAD.MOV R12, RZ, RZ, -R8 ;  /* 0x000000ffff0c7224 */ /* 0x000fe200078e0a08 */
[----:B------:R-:W-:-:S09]  /*0a10*/  IADD3.X R9, PT, PT, RZ, R9, R7, P2, P1 ;  /* 0x00000009ff097210 */ /* 0x000fd200017e2407 */
.L_x_1243:
        /* <DEDUP_REMOVED lines=12> */
.L_x_1242:
[----:B------:R-:W-:Y:S05]  /*0ae0*/  BSYNC.RECONVERGENT B2 ;  /* 0x0000000000027941 */ /* 0x000fea0003800200 */
.L_x_1241:
[----:B------:R-:W-:Y:S05]  /*0af0*/  @!P0 BRA `(.L_x_1240) ;  /* 0x0000000000788947 */ /* 0x000fea0003800000 */
[C-C-:B------:R-:W-:Y:S01]  /*0b00*/  IMAD R16, R3.reuse, 0x2, R2.reuse ;  /* 0x0000000203107824 */ /* 0x140fe200078e0202 */
[----:B------:R-:W-:Y:S01]  /*0b10*/  IADD3 R21, PT, PT, R2, R3, RZ ;  /* 0x0000000302157210 */ /* 0x000fe20007ffe0ff */
[----:B------:R-:W-:-:S07]  /*0b20*/  IMAD R18, R3, 0x3, R2 ;  /* 0x0000000303127824 */ /* 0x000fce00078e0202 */
.L_x_1244:
        /* <DEDUP_REMOVED lines=27> */
.L_x_1240:
[----:B------:R-:W-:Y:S05]  /*0ce0*/  BSYNC.RECONVERGENT B1 ;  /* 0x0000000000017941 */ /* 0x000fea0003800200 */
.L_x_1239:
        /* <DEDUP_REMOVED lines=40> */
.L_x_1247:
[----:B------:R-:W-:-:S06]  /*0f70*/  IMAD.WIDE R8, R2, 0x4, R6 ;  /* 0x0000000402087825 */ /* 0x000fcc00078e0206 */
[----:B------:R-:W2:Y:S01]  /*0f80*/  LDG.E R8, desc[UR6][R8.64] ;  /* 0x0000000608087981 */ /* 0x000ea2000c1e1900 */
[----:B------:R-:W-:Y:S01]  /*0f90*/  IADD3 R10, PT, PT, R10, 0x1, RZ ;  /* 0x000000010a0a7810 */ /* 0x000fe20007ffe0ff */
[----:B------:R-:W-:-:S03]  /*0fa0*/  IMAD.IADD R2, R3, 0x1, R2 ;  /* 0x0000000103027824 */ /* 0x000fc600078e0202 */
[----:B------:R-:W-:Y:S01]  /*0fb0*/  ISETP.NE.AND P0, PT, R10, RZ, PT ;  /* 0x000000ff0a00720c */ /* 0x000fe20003f05270 */
[----:B--2---:R-:W-:-:S12]  /*0fc0*/  FFMA.FTZ R15, R8, R8, R15 ;  /* 0x00000008080f7223 */ /* 0x004fd8000001000f */
[----:B------:R-:W-:Y:S05]  /*0fd0*/  @P0 BRA `(.L_x_1247) ;  /* 0xfffffffc00e40947 */ /* 0x000fea000383ffff */
.L_x_1246:
[----:B------:R-:W-:Y:S05]  /*0fe0*/  BSYNC.RECONVERGENT B1 ;  /* 0x0000000000017941 */ /* 0x000fea0003800200 */
.L_x_1245:
[----:B------:R-:W-:Y:S05]  /*0ff0*/  @!P1 BRA `(.L_x_1233) ;  /* 0x00000000004c9947 */ /* 0x000fea0003800000 */
[----:B------:R-:W-:-:S07]  /*1000*/  SHF.L.U32 R17, R3, 0x2, RZ ;  /* 0x0000000203117819 */ /* 0x000fce00000006ff */
.L_x_1248:
        /* <DEDUP_REMOVED lines=18> */
.L_x_1233:
[----:B------:R-:W-:Y:S05]  /*1130*/  BSYNC.RECONVERGENT B0 ;  /* 0x0000000000007941 */ /* 0x000fea0003800200 */
.L_x_1231:
        /* <DEDUP_REMOVED lines=71> */
.L_x_1250:
        /* <DEDUP_REMOVED lines=104> */
.L_x_1252:
[----:B------:R-:W-:Y:S01]  /*1c30*/  I2FP.F32.S32 R4, R0 ;  /* 0x0000000000047245 */ /* 0x000fe20000201400 */
[----:B------:R-:W0:Y:S05]  /*1c40*/  LDCU UR4, c[0x0][0x3c0] ;  /* 0x00007800ff0477ac */ /* 0x000e2a0008000800 */
[----:B------:R-:W0:Y:S02]  /*1c50*/  MUFU.RCP R4, R4 ;  /* 0x0000000400047308 */ /* 0x000e240000001000 */
[----:B0-----:R-:W-:-:S06]  /*1c60*/  FFMA.FTZ R21, R4, R21, UR4 ;  /* 0x0000000404157e23 */ /* 0x001fcc0008010015 */
[----:B------:R-:W0:Y:S02]  /*1c70*/  MUFU.RSQ R21, R21 ;  /* 0x0000001500157308 */ /* 0x000e240000001400 */
[----:B0-----:R2:W-:Y:S02]  /*1c80*/  STS [R2], R21 ;  /* 0x0000001502007388 */ /* 0x0015e40000000800 */
.L_x_1251:
[----:B------:R-:W-:Y:S05]  /*1c90*/  BSYNC.RECONVERGENT B0 ;  /* 0x0000000000007941 */ /* 0x000fea0003800200 */
.L_x_1249:
        /* <DEDUP_REMOVED lines=47> */
.L_x_1255:
        /* <DEDUP_REMOVED lines=17> */
.L_x_1254:
[----:B------:R-:W-:Y:S05]  /*20a0*/  BSYNC.RECONVERGENT B0 ;  /* 0x0000000000007941 */ /* 0x000fea0003800200 */
.L_x_1253:
[----:B------:R-:W-:Y:S05]  /*20b0*/  @!P0 EXIT ;  /* 0x000000000000894d */ /* 0x000fea0003800000 */
[----:B------:R-:W2:Y:S01]  /*20c0*/  LDC.64 R6, c[0x0][0x3b8] ;  /* 0x0000ee00ff067b82 */ /* 0x000ea20000000a00 */
[C---:B------:R-:W-:Y:S01]  /*20d0*/  LEA R11, R3.reuse, R20, 0x1 ;  /* 0x00000014030b7211 */ /* 0x040fe200078e08ff */
[----:B------:R-:W-:Y:S01]  /*20e0*/  IMAD R13, R3, 0x3, R20 ;  /* 0x00000003030d7824 */ /* 0x000fe200078e0214 */
[----:B-1----:R-:W-:-:S07]  /*20f0*/  IADD3 R15, PT, PT, R20, R3, RZ ;  /* 0x00000003140f7210 */ /* 0x002fce0007ffe0ff */
.L_x_1256:
        /* <DEDUP_REMOVED lines=48> */
.L_x_1257:
        /* <DEDUP_REMOVED lines=16> */
.L_x_1426:


//--------------------- .text._ZN4vllm15rms_norm_kernelIfLi4ELi2EEEvPT_PKS1_lllllS4_fii --------------------------
	.section	.text._ZN4vllm15rms_norm_kernelIfLi4ELi2EEEvPT_PKS1_lllllS4_fii,"ax",@progbits
	.align	128
        .global         _ZN4vllm15rms_norm_kernelIfLi4ELi2EEEvPT_PKS1_lllllS4_fii
        .type           _ZN4vllm15rms_norm_kernelIfLi4ELi2EEEvPT_PKS1_lllllS4_fii,@function
        .size           _ZN4vllm15rms_norm_kernelIfLi4ELi2EEEvPT_PKS1_lllllS4_fii,(.L_x_1427 - _ZN4vllm15rms_norm_kernelIfLi4ELi2EEEvPT_PKS1_lllllS4_fii)
        .other          _ZN4vllm15rms_norm_kernelIfLi4ELi2EEEvPT_PKS1_lllllS4_fii,@"STO_CUDA_ENTRY STV_DEFAULT"
_ZN4vllm15rms_norm_kernelIfLi4ELi2EEEvPT_PKS1_lllllS4_fii:
.text._ZN4vllm15rms_norm_kernelIfLi4ELi2EEEvPT_PKS1_lllllS4_fii:
        /* <DEDUP_REMOVED lines=39> */
[----:B0-----:R-:W-:Y:S01]  /*0270*/  MOV R8, RZ ;  /* 0x000000ff00087202 */ /* 0x001fe20000000f00 */
[----:B-1----:R-:W-:-:S04]  /*0280*/  IMAD.MOV R15, RZ, RZ, -R9 ;  /* 0x000000ffff0f7224 */ /* 0x002fc800078e0a09 */
        /* <DEDUP_REMOVED lines=17> */
[----:B------:R-:W-:Y:S02]  /*03a0*/  MOV R24, RZ ;  /* 0x000000ff00187202 */ /* 0x000fe40000000f00 */
[----:B------:R-:W-:Y:S01]  /*03b0*/  MOV R21, R3 ;  /* 0x0000000300157202 */ /* 0x000fe20000000f00 */
[----:B------:R-:W-:Y:S01]  /*03c0*/  VIADD R8, R8, 0x1 ;  /* 0x0000000108087836 */ /* 0x000fe20000000000 */
[----:B------:R-:W-:-:S04]  /*03d0*/  IADD3 R4, P0, PT, R6, R4, RZ ;  /* 0x0000000406047210 */ /* 0x000fc80007f1e0ff */
[----:B------:R-:W-:Y:S02]  /*03e0*/  LOP3.LUT R8, R8, 0x3, RZ, 0xc0, !PT ;  /* 0x0000000308087812 */ /* 0x000fe400078ec0ff */
[----:B------:R-:W-:Y:S02]  /*03f0*/  IADD3.X R5, PT, PT, R7, R5, RZ, P0, !PT ;  /* 0x0000000507057210 */ /* 0x000fe400007fe4ff */
[----:B------:R-:W-:-:S07]  /*0400*/  IADD3 R10, PT, PT, -R8, RZ, RZ ;  /* 0x000000ff080a7210 */ /* 0x000fce0007ffe1ff */
.L_x_1264:
[----:B------:R-:W-:Y:S01]  /*0410*/  IMAD.MOV.U32 R8, RZ, RZ, R4 ;  /* 0x000000ffff087224 */ /* 0x000fe200078e0004 */
[----:B------:R-:W-:-:S05]  /*0420*/  MOV R9, R5 ;  /* 0x0000000500097202 */ /* 0x000fca0000000f00 */
        /* <DEDUP_REMOVED lines=10> */
.L_x_1263:
[----:B------:R-:W-:Y:S05]  /*04d0*/  BSYNC.RECONVERGENT B2 ;  /* 0x0000000000027941 */ /* 0x000fea0003800200 */
.L_x_1262:
[----:B------:R-:W-:Y:S05]  /*04e0*/  @!P1 BRA `(.L_x_1261) ;  /* 0x0000000000889947 */ /* 0x000fea0003800000 */
[C---:B------:R-:W-:Y:S01]  /*04f0*/  LEA R25, R2.reuse, R21, 0x1 ;  /* 0x0000001502197211 */ /* 0x040fe200078e08ff */
[----:B------:R-:W-:Y:S02]  /*0500*/  IMAD R26, R2, 0x3, R21 ;  /* 0x00000003021a7824 */ /* 0x000fe400078e0215 */
[----:B------:R-:W-:-:S07]  /*0510*/  IMAD.IADD R27, R21, 0x1, R2 ;  /* 0x00000001151b7824 */ /* 0x000fce00078e0202 */
.L_x_1265:
        /* <DEDUP_REMOVED lines=8> */
[C-C-:B------:R-:W-:Y:S02]  /*05a0*/  IADD3 R21, PT, PT, R2.reuse, R21, R2.reuse ;  /* 0x0000001502157210 */ /* 0x140fe40007ffe002 */
[C---:B------:R-:W-:Y:S02]  /*05b0*/  LEA R27, R2.reuse, R27, 0x2 ;  /* 0x0000001b021b7211 */ /* 0x040fe400078e10ff */
[C---:B------:R-:W-:Y:S02]  /*05c0*/  IADD3 R21, PT, PT, R2.reuse, R21, R2 ;  /* 0x0000001502157210 */ /* 0x040fe40007ffe002 */
[C---:B------:R-:W-:Y:S02]  /*05d0*/  LEA R25, R2.reuse, R25, 0x2 ;  /* 0x0000001902197211 */ /* 0x040fe400078e10ff */
[----:B------:R-:W-:Y:S02]  /*05e0*/  ISETP.GE.AND P0, PT, R21, R20, PT ;  /* 0x000000141500720c */ /* 0x000fe40003f06270 */
[----:B------:R-:W-:Y:S01]  /*05f0*/  LEA R26, R2, R26, 0x2 ;  /* 0x0000001a021a7211 */ /* 0x000fe200078e10ff */
        /* <DEDUP_REMOVED lines=17> */
.L_x_1261:
[----:B------:R-:W-:Y:S05]  /*0710*/  BSYNC.RECONVERGENT B1 ;  /* 0x0000000000017941 */ /* 0x000fea0003800200 */
.L_x_1260:
[----:B------:R-:W-:Y:S05]  /*0720*/  BRA `(.L_x_1266) ;  /* 0x0000000c001c7947 */ /* 0x000fea0003800000 */
.L_x_1259:
        /* <DEDUP_REMOVED lines=18> */
.L_x_1269:
[----:B------:R-:W-:Y:S01]  /*0850*/  IMAD.MOV.U32 R14, RZ, RZ, R8 ;  /* 0x000000ffff0e7224 */ /* 0x000fe200078e0008 */
[----:B------:R-:W-:-:S05]  /*0860*/  MOV R15, R9 ;  /* 0x00000009000f7202 */ /* 0x000fca0000000f00 */
[----:B------:R-:W2:Y:S01]  /*0870*/  LDG.E R17, desc[UR6][R14.64] ;  /* 0x000000060e117981 */ /* 0x000ea2000c1e1900 */
[C---:B------:R-:W-:Y:S01]  /*0880*/  IADD3 R11, PT, PT, R2.reuse, R11, RZ ;  /* 0x0000000b020b7210 */ /* 0x040fe20007ffe0ff */
[----:B------:R-:W-:-:S03]  /*0890*/  IMAD.WIDE.U32 R8, R2, 0x4, R14 ;  /* 0x0000000402087825 */ /* 0x000fc600078e000e */
[----:B------:R-:W-:Y:S01]  /*08a0*/  ISETP.GE.AND P0, PT, R11, R13, PT ;  /* 0x0000000d0b00720c */ /* 0x000fe20003f06270 */
[----:B--2---:R-:W-:-:S12]  /*08b0*/  FFMA.FTZ R24, R17, R17, R24 ;  /* 0x0000001111187223 */ /* 0x004fd80000010018 */
[----:B------:R-:W-:Y:S05]  /*08c0*/  @!P0 BRA `(.L_x_1269) ;  /* 0xfffffffc00e08947 */ /* 0x000fea000383ffff */
.L_x_1268:
[----:B------:R-:W-:Y:S05]  /*08d0*/  BSYNC.RECONVERGENT B1 ;  /* 0x0000000000017941 */ /* 0x000fea0003800200 */
.L_x_1267:
        /* <DEDUP_REMOVED lines=33> */
[----:B------:R-:W-:Y:S01]  /*0af0*/  IMAD.WIDE.U32 R14, R3, 0x10, R6 ;  /* 0x00000010030e7825 */ /* 0x000fe200078e0006 */
[----:B------:R-:W-:-:S04]  /*0b00*/  IADD3 R11, PT, PT, R17, 0x1, RZ ;  /* 0x00000001110b7810 */ /* 0x000fc80007ffe0ff */
[----:B------:R-:W-:Y:S01]  /*0b10*/  LOP3.LUT R18, R11, 0x3, RZ, 0xc0, !PT ;  /* 0x000000030b127812 */ /* 0x000fe200078ec0ff */
[----:B------:R-:W-:Y:S01]  /*0b20*/  IMAD.WIDE R14, R13, 0x4, R14 ;  /* 0x000000040d0e7825 */ /* 0x000fe200078e020e */
[----:B------:R-:W-:Y:S02]  /*0b30*/  MOV R11, R3 ;  /* 0x00000003000b7202 */ /* 0x000fe40000000f00 */
[----:B------:R-:W-:Y:S02]  /*0b40*/  IADD3 R18, PT, PT, -R18, RZ, RZ ;  /* 0x000000ff12127210 */ /* 0x000fe40007ffe1ff */
[----:B------:R-:W-:-:S04]  /*0b50*/  IADD3 R16, P1, PT, R14, R4, RZ ;  /* 0x000000040e107210 */ /* 0x000fc80007f3e0ff */
[----:B------:R-:W-:-:S04]  /*0b60*/  IADD3 R16, P2, PT, R16, 0x8, RZ ;  /* 0x0000000810107810 */ /* 0x000fc80007f5e0ff */
[----:B------:R-:W-:-:S09]  /*0b70*/  IADD3.X R17, PT, PT, RZ, R15, R5, P2, P1 ;  /* 0x0000000fff117210 */ /* 0x000fd200017e2405 */
.L_x_1274:
[----:B------:R-:W-:Y:S02]  /*0b80*/  MOV R14, R16 ;  /* 0x00000010000e7202 */ /* 0x000fe40000000f00 */
[----:B------:R-:W-:-:S05]  /*0b90*/  MOV R15, R17 ;  /* 0x00000011000f7202 */ /* 0x000fca0000000f00 */
[----:B------:R-:W2:Y:S04]  /*0ba0*/  LDG.E R17, desc[UR6][R14.64+-0x8] ;  /* 0xfffff8060e117981 */ /* 0x000ea8000c1e1900 */
[----:B------:R-:W3:Y:S04]  /*0bb0*/  LDG.E R16, desc[UR6][R14.64+-0x4] ;  /* 0xfffffc060e107981 */ /* 0x000ee8000c1e1900 */
[----:B------:R-:W4:Y:S04]  /*0bc0*/  LDG.E R21, desc[UR6][R14.64] ;  /* 0x000000060e157981 */ /* 0x000f28000c1e1900 */
[----:B------:R-:W5:Y:S01]  /*0bd0*/  LDG.E R19, desc[UR6][R14.64+0x4] ;  /* 0x000004060e137981 */ /* 0x000f62000c1e1900 */
[----:B------:R-:W-:Y:S01]  /*0be0*/  VIADD R18, R18, 0x1 ;  /* 0x0000000112127836 */ /* 0x000fe20000000000 */
[----:B------:R-:W-:-:S04]  /*0bf0*/  IADD3 R11, PT, PT, R2, R11, RZ ;  /* 0x0000000b020b7210 */ /* 0x000fc80007ffe0ff */
[----:B------:R-:W-:Y:S01]  /*0c00*/  ISETP.NE.AND P1, PT, R18, RZ, PT ;  /* 0x000000ff1200720c */ /* 0x000fe20003f25270 */
[----:B--2---:R-:W-:-:S04]  /*0c10*/  FFMA.FTZ R17, R17, R17, R24 ;  /* 0x0000001111117223 */ /* 0x004fc80000010018 */
[----:B---3--:R-:W-:Y:S01]  /*0c20*/  FFMA.FTZ R20, R16, R16, R17 ;  /* 0x0000001010147223 */ /* 0x008fe20000010011 */
[----:B------:R-:W-:-:S04]  /*0c30*/  IMAD.WIDE.U32 R16, R2, 0x10, R14 ;  /* 0x0000001002107825 */ /* 0x000fc800078e000e */
[----:B----4-:R-:W-:-:S04]  /*0c40*/  FFMA.FTZ R20, R21, R21, R20 ;  /* 0x0000001515147223 */ /* 0x010fc80000010014 */
[----:B-----5:R-:W-:Y:S01]  /*0c50*/  FFMA.FTZ R24, R19, R19, R20 ;  /* 0x0000001313187223 */ /* 0x020fe20000010014 */
[----:B------:R-:W-:Y:S06]  /*0c60*/  @P1 BRA `(.L_x_1274) ;  /* 0xfffffffc00c41947 */ /* 0x000fec000383ffff */
.L_x_1273:
[----:B------:R-:W-:Y:S05]  /*0c70*/  BSYNC.RECONVERGENT B2 ;  /* 0x0000000000027941 */ /* 0x000fea0003800200 */
.L_x_1272:
[----:B------:R-:W-:Y:S05]  /*0c80*/  @!P0 BRA `(.L_x_1271) ;  /* 0x0000000000b88947 */ /* 0x000fea0003800000 */
[C---:B------:R-:W-:Y:S01]  /*0c90*/  LEA R19, R2.reuse, R11, 0x1 ;  /* 0x0000000b02137211 */ /* 0x040fe200078e08ff */
[----:B------:R-:W-:Y:S01]  /*0ca0*/  IMAD R21, R2, 0x3, R11 ;  /* 0x0000000302157824 */ /* 0x000fe200078e020b */
[----:B------:R-:W-:-:S07]  /*0cb0*/  IADD3 R25, PT, PT, R11, R2, RZ ;  /* 0x000000020b197210 */ /* 0x000fce0007ffe0ff */
.L_x_1275:
[----:B------:R-:W-:-:S05]  /*0cc0*/  IMAD.WIDE.U32 R14, R11, 0x10, R8 ;  /* 0x000000100b0e7825 */ /* 0x000fca00078e0008 */
[----:B------:R-:W2:Y:S04]  /*0cd0*/  LDG.E R17, desc[UR6][R14.64] ;  /* 0x000000060e117981 */ /* 0x000ea8000c1e1900 */
[----:B------:R-:W3:Y:S04]  /*0ce0*/  LDG.E R16, desc[UR6][R14.64+0x4] ;  /* 0x000004060e107981 */ /* 0x000ee8000c1e1900 */
[----:B------:R-:W4:Y:S04]  /*0cf0*/  LDG.E R27, desc[UR6][R14.64+0x8] ;  /* 0x000008060e1b7981 */ /* 0x000f28000c1e1900 */
[----:B------:R-:W5:Y:S01]  /*0d00*/  LDG.E R18, desc[UR6][R14.64+0xc] ;  /* 0x00000c060e127981 */ /* 0x000f62000c1e1900 */
[----:B--2---:R-:W-:-:S04]  /*0d10*/  FFMA.FTZ R17, R17, R17, R24 ;  /* 0x0000001111117223 */ /* 0x004fc80000010018 */
[----:B---3--:R-:W-:Y:S01]  /*0d20*/  FFMA.FTZ R20, R16, R16, R17 ;  /* 0x0000001010147223 */ /* 0x008fe20000010011 */
[----:B------:R-:W-:-:S04]  /*0d30*/  IMAD.WIDE.U32 R16, R25, 0x10, R8 ;  /* 0x0000001019107825 */ /* 0x000fc800078e0008 */
[----:B----4-:R-:W-:Y:S02]  /*0d40*/  FFMA.FTZ R27, R27, R27, R20 ;  /* 0x0000001b1b1b7223 */ /* 0x010fe40000010014 */
[----:B------:R-:W2:Y:S04]  /*0d50*/  LDG.E R20, desc[UR6][R16.64] ;  /* 0x0000000610147981 */ /* 0x000ea8000c1e1900 */
[----:B------:R-:W3:Y:S01]  /*0d60*/  LDG.E R24, desc[UR6][R16.64+0x4] ;  /* 0x0000040610187981 */ /* 0x000ee2000c1e1900 */
[----:B-----5:R-:W-:-:S03]  /*0d70*/  FFMA.FTZ R27, R18, R18, R27 ;  /* 0x00000012121b7223 */ /* 0x020fc6000001001b */
[----:B------:R-:W4:Y:S04]  /*0d80*/  LDG.E R26, desc[UR6][R16.64+0x8] ;  /* 0x00000806101a7981 */ /* 0x000f28000c1e1900 */
[----:B------:R0:W5:Y:S01]  /*0d90*/  LDG.E R18, desc[UR6][R16.64+0xc] ;  /* 0x00000c0610127981 */ /* 0x000162000c1e1900 */
[----:B------:R-:W-:-:S04]  /*0da0*/  IMAD.WIDE.U32 R14, R19, 0x10, R8 ;  /* 0x00000010130e7825 */ /* 0x000fc800078e0008 */
[----:B--2---:R-:W-:Y:S02]  /*0db0*/  FFMA.FTZ R27, R20, R20, R27 ;  /* 0x00000014141b7223 */ /* 0x004fe4000001001b */
[----:B------:R-:W2:Y:S02]  /*0dc0*/  LDG.E R20, desc[UR6][R14.64] ;  /* 0x000000060e147981 */ /* 0x000ea4000c1e1900 */
[----:B---3--:R-:W-:Y:S02]  /*0dd0*/  FFMA.FTZ R27, R24, R24, R27 ;  /* 0x00000018181b7223 */ /* 0x008fe4000001001b */
[----:B------:R-:W3:Y:S02]  /*0de0*/  LDG.E R24, desc[UR6][R14.64+0x4] ;  /* 0x000004060e187981 */ /* 0x000ee4000c1e1900 */
[----:B----4-:R-:W-:Y:S01]  /*0df0*/  FFMA.FTZ R27, R26, R26, R27 ;  /* 0x0000001a1a1b7223 */ /* 0x010fe2000001001b */
[----:B0-----:R-:W-:Y:S01]  /*0e00*/  IMAD.WIDE.U32 R16, R21, 0x10, R8 ;  /* 0x0000001015107825 */ /* 0x001fe200078e0008 */
[----:B------:R-:W4:Y:S03]  /*0e10*/  LDG.E R26, desc[UR6][R14.64+0xc] ;  /* 0x00000c060e1a7981 */ /* 0x000f26000c1e1900 */
[----:B-----5:R-:W-:-:S02]  /*0e20*/  FFMA.FTZ R27, R18, R18, R27 ;  /* 0x00000012121b7223 */ /* 0x020fc4000001001b */
[----:B------:R-:W5:Y:S04]  /*0e30*/  LDG.E R18, desc[UR6][R14.64+0x8] ;  /* 0x000008060e127981 */ /* 0x000f68000c1e1900 */
[----:B------:R-:W4:Y:S01]  /*0e40*/  LDG.E R29, desc[UR6][R16.64+0xc] ;  /* 0x00000c06101d7981 */ /* 0x000f22000c1e1900 */
[----:B--2---:R-:W-:-:S03]  /*0e50*/  FFMA.FTZ R27, R20, R20, R27 ;  /* 0x00000014141b7223 */ /* 0x004fc6000001001b */
[----:B------:R-:W2:Y:S01]  /*0e60*/  LDG.E R20, desc[UR6][R16.64+0x4] ;  /* 0x0000040610147981 */ /* 0x000ea2000c1e1900 */
[----:B---3--:R-:W-:-:S03]  /*0e70*/  FFMA.FTZ R27, R24, R24, R27 ;  /* 0x00000018181b7223 */ /* 0x008fc6000001001b */
[----:B------:R-:W3:Y:S01]  /*0e80*/  LDG.E R24, desc[UR6][R16.64+0x8] ;  /* 0x0000080610187981 */ /* 0x000ee2000c1e1900 */
[----:B-----5:R-:W-:-:S03]  /*0e90*/  FFMA.FTZ R27, R18, R18, R27 ;  /* 0x00000012121b7223 */ /* 0x020fc6000001001b */
[----:B------:R-:W5:Y:S01]  /*0ea0*/  LDG.E R18, desc[UR6][R16.64] ;  /* 0x0000000610127981 */ /* 0x000f62000c1e1900 */
[----:B------:R-:W-:Y:S01]  /*0eb0*/  IADD3 R11, PT, PT, R2, R11, R2 ;  /* 0x0000000b020b7210 */ /* 0x000fe20007ffe002 */
[----:B----4-:R-:W-:-:S03]  /*0ec0*/  FFMA.FTZ R27, R26, R26, R27 ;  /* 0x0000001a1a1b7223 */ /* 0x010fc6000001001b */
[----:B------:R-:W-:-:S04]  /*0ed0*/  IADD3 R11, PT, PT, R2, R11, R2 ;  /* 0x0000000b020b7210 */ /* 0x000fc80007ffe002 */
[----:B------:R-:W-:Y:S01]  /*0ee0*/  ISETP.GE.AND P0, PT, R11, R12, PT ;  /* 0x0000000c0b00720c */ /* 0x000fe20003f06270 */
[C---:B------:R-:W-:Y:S01]  /*0ef0*/  IMAD R21, R2.reuse, 0x4, R21 ;  /* 0x0000000402157824 */ /* 0x040fe200078e0215 */
[C---:B------:R-:W-:Y:S02]  /*0f00*/  LEA R25, R2.reuse, R25, 0x2 ;  /* 0x0000001902197211 */ /* 0x040fe400078e10ff */
[----:B------:R-:W-:Y:S01]  /*0f10*/  LEA R19, R2, R19, 0x2 ;  /* 0x0000001302137211 */ /* 0x000fe200078e10ff */
[----:B-----5:R-:W-:-:S04]  /*0f20*/  FFMA.FTZ R27, R18, R18, R27 ;  /* 0x00000012121b7223 */ /* 0x020fc8000001001b */
[----:B--2---:R-:W-:-:S04]  /*0f30*/  FFMA.FTZ R27, R20, R20, R27 ;  /* 0x00000014141b7223 */ /* 0x004fc8000001001b */
[----:B---3--:R-:W-:-:S04]  /*0f40*/  FFMA.FTZ R24, R24, R24, R27 ;  /* 0x0000001818187223 */ /* 0x008fc8000001001b */
[----:B------:R-:W-:Y:S01]  /*0f50*/  FFMA.FTZ R24, R29, R29, R24 ;  /* 0x0000001d1d187223 */ /* 0x000fe20000010018 */
[----:B------:R-:W-:Y:S06]  /*0f60*/  @!P0 BRA `(.L_x_1275) ;  /* 0xfffffffc00548947 */ /* 0x000fec000383ffff */
.L_x_1271:
[----:B------:R-:W-:Y:S05]  /*0f70*/  BSYNC.RECONVERGENT B1 ;  /* 0x0000000000017941 */ /* 0x000fea0003800200 */
.L_x_1270:
        /* <DEDUP_REMOVED lines=38> */
.L_x_1278:
[----:B------:R-:W-:-:S06]  /*11e0*/  IMAD.WIDE R6, R11, 0x4, R4 ;  /* 0x000000040b067825 */ /* 0x000fcc00078e0204 */
[----:B------:R-:W2:Y:S01]  /*11f0*/  LDG.E R7, desc[UR6][R6.64] ;  /* 0x0000000606077981 */ /* 0x000ea2000c1e1900 */
[----:B------:R-:W-:Y:S02]  /*1200*/  IADD3 R12, PT, PT, R12, 0x1, RZ ;  /* 0x000000010c0c7810 */ /* 0x000fe40007ffe0ff */
[----:B------:R-:W-:Y:S02]  /*1210*/  IADD3 R11, PT, PT, R2, R11, RZ ;  /* 0x0000000b020b7210 */ /* 0x000fe40007ffe0ff */
[----:B------:R-:W-:Y:S01]  /*1220*/  ISETP.NE.AND P0, PT, R12, RZ, PT ;  /* 0x000000ff0c00720c */ /* 0x000fe20003f05270 */
[----:B--2---:R-:W-:-:S12]  /*1230*/  FFMA.FTZ R24, R7, R7, R24 ;  /* 0x0000000707187223 */ /* 0x004fd80000010018 */
[----:B------:R-:W-:Y:S05]  /*1240*/  @P0 BRA `(.L_x_1278) ;  /* 0xfffffffc00e40947 */ /* 0x000fea000383ffff */
.L_x_1277:
[----:B------:R-:W-:Y:S05]  /*1250*/  BSYNC.RECONVERGENT B1 ;  /* 0x0000000000017941 */ /* 0x000fea0003800200 */
.L_x_1276:
[----:B------:R-:W-:Y:S05]  /*1260*/  @!P1 BRA `(.L_x_1266) ;  /* 0x00000000004c9947 */ /* 0x000fea0003800000 */
[----:B------:R-:W-:-:S07]  /*1270*/  SHF.L.U32 R17, R2, 0x2, RZ ;  /* 0x0000000202117819 */ /* 0x000fce00000006ff */
.L_x_1279:
        /* <DEDUP_REMOVED lines=18> */
.L_x_1266:
[----:B------:R-:W-:Y:S05]  /*13a0*/  BSYNC.RECONVERGENT B0 ;  /* 0x0000000000007941 */ /* 0x000fea0003800200 */
.L_x_1258:
        /* <DEDUP_REMOVED lines=71> */
.L_x_1281:
        /* <DEDUP_REMOVED lines=104> */
.L_x_1283:
[----:B------:R-:W-:Y:S01]  /*1ea0*/  I2FP.F32.S32 R4, R0 ;  /* 0x0000000000047245 */ /* 0x000fe20000201400 */
[----:B------:R-:W0:Y:S05]  /*1eb0*/  LDCU UR4, c[0x0][0x3c0] ;  /* 0x00007800ff0477ac */ /* 0x000e2a0008000800 */
[----:B------:R-:W0:Y:S02]  /*1ec0*/  MUFU.RCP R4, R4 ;  /* 0x0000000400047308 */ /* 0x000e240000001000 */
[----:B0-----:R-:W-:-:S06]  /*1ed0*/  FFMA.FTZ R21, R4, R21, UR4 ;  /* 0x0000000404157e23 */ /* 0x001fcc0008010015 */
[----:B------:R-:W0:Y:S02]  /*1ee0*/  MUFU.RSQ R21, R21 ;  /* 0x0000001500157308 */ /* 0x000e240000001400 */
[----:B0-----:R2:W-:Y:S02]  /*1ef0*/  STS [R20], R21 ;  /* 0x0000001514007388 */ /* 0x0015e40000000800 */
.L_x_1282:
[----:B------:R-:W-:Y:S05]  /*1f00*/  BSYNC.RECONVERGENT B0 ;  /* 0x0000000000007941 */ /* 0x000fea0003800200 */
.L_x_1280:
        /* <DEDUP_REMOVED lines=23> */
[----:B0-----:R-:W-:Y:S01]  /*2080*/  MOV R6, RZ ;  /* 0x000000ff00067202 */ /* 0x001fe20000000f00 */
        /* <DEDUP_REMOVED lines=24> */
.L_x_1286:
        /* <DEDUP_REMOVED lines=21> */
.L_x_1285:
[----:B------:R-:W-:Y:S05]  /*2360*/  BSYNC.RECONVERGENT B0 ;  /* 0x0000000000007941 */ /* 0x000fea0003800200 */
.L_x_1284:
[----:B------:R-:W-:Y:S05]  /*2370*/  @!P0 EXIT ;  /* 0x000000000000894d */ /* 0x000fea0003800000 */
[----:B------:R-:W2:Y:S01]  /*2380*/  LDC.64 R24, c[0x0][0x3b8] ;  /* 0x0000ee00ff187b82 */ /* 0x000ea20000000a00 */
[C---:B------:R-:W-:Y:S01]  /*2390*/  LEA R7, R2.reuse, R3, 0x1 ;  /* 0x0000000302077211 */ /* 0x040fe200078e08ff */
[----:B------:R-:W-:Y:S01]  /*23a0*/  IMAD R6, R2, 0x3, R3 ;  /* 0x0000000302067824 */ /* 0x000fe200078e0203 */
[----:B------:R-:W-:-:S07]  /*23b0*/  IADD3 R5, PT, PT, R3, R2, RZ ;  /* 0x0000000203057210 */ /* 0x000fce0007ffe0ff */
.L_x_1287:
        /* <DEDUP_REMOVED lines=64> */
.L_x_1288:
        /* <DEDUP_REMOVED lines=12> */
.L_x_1427:


//--------------------- .text._ZN4vllm15rms_norm_kernelIfLi8ELi2EEEvPT_PKS1_lllllS4_fii --------------------------
	.section	.text._ZN4vllm15rms_norm_kernelIfLi8ELi2EEEvPT_PKS1_lllllS4_fii,"ax",@progbits
	.align	128
        .global         _ZN4vllm15rms_norm_kernelIfLi8ELi2EEEvPT_PKS1_lllllS4_fii
        .type           _ZN4vllm15rms_norm_kernelIfLi8ELi2EEEvPT_PKS1_lllllS4_fii,@function
        .size           _ZN4vllm15rms_norm_kernelIfLi8ELi2EEEvPT_PKS1_lllllS4_fii,(.L_x_1428 - _ZN4vllm15rms_norm_kernelIfLi8ELi2EEEvPT_PKS1_lllllS4_fii)
        .other          _ZN4vllm15rms_norm_kernelIfLi8ELi2EEEvPT_PKS1_lllllS4_fii,@"STO_CUDA_ENTRY STV_DEFAULT"
_ZN4vllm15rms_norm_kernelIfLi8ELi2EEEvPT_PKS1_lllllS4_fii:
.text._ZN4vllm15rms_norm_kernelIfLi8ELi2EEEvPT_PKS1_lllllS4_fii:
        /* <DEDUP_REMOVED lines=65> */
.L_x_1295:
        /* <DEDUP_REMOVED lines=16> */
.L_x_1294:
[----:B------:R-:W-:Y:S05]  /*0510*/  BSYNC.RECONVERGENT B2 ;  /* 0x0000000000027941 */ /* 0x000fea0003800200 */
.L_x_1293:
[----:B------:R-:W-:Y:S05]  /*0520*/  @!P1 BRA `(.L_x_1292) ;  /* 0x0000000000c89947 */ /* 0x000fea0003800000 */
[C---:B------:R-:W-:Y:S01]  /*0530*/  LEA R5, R2.reuse, R6, 0x1 ;  /* 0x0000000602057211 */ /* 0x040fe200078e08ff */
[----:B------:R-:W-:Y:S01]  /*0540*/  IMAD R4, R2, 0x3, R6 ;  /* 0x0000000302047824 */ /* 0x000fe200078e0206 */
[----:B------:R-:W-:-:S07]  /*0550*/  IADD3 R3, PT, PT, R6, R2, RZ ;  /* 0x0000000206037210 */ /* 0x000fce0007ffe0ff */
.L_x_1296:
        /* <DEDUP_REMOVED lines=47> */
.L_x_1292:
[----:B------:R-:W-:Y:S05]  /*0850*/  BSYNC.RECONVERGENT B1 ;  /* 0x0000000000017941 */ /* 0x000fea0003800200 */
.L_x_1291:
[----:B------:R-:W-:Y:S05]  /*0860*/  BRA `(.L_x_1297) ;  /* 0x0000000c00bc7947 */ /* 0x000fea0003800000 */
.L_x_1290:
        /* <DEDUP_REMOVED lines=18> */
.L_x_1300:
        /* <DEDUP_REMOVED lines=8> */
.L_x_1299:
[----:B------:R-:W-:Y:S05]  /*0a10*/  BSYNC.RECONVERGENT B1 ;  /* 0x0000000000017941 */ /* 0x000fea0003800200 */
.L_x_1298:
        /* <DEDUP_REMOVED lines=35> */
[----:B------:R-:W-:Y:S02]  /*0c50*/  MOV R19, R7 ;  /* 0x0000000700137202 */ /* 0x000fe40000000f00 */
[----:B------:R-:W-:Y:S01]  /*0c60*/  LOP3.LUT R3, R3, 0x3, RZ, 0xc0, !PT ;  /* 0x0000000303037812 */ /* 0x000fe200078ec0ff */
[----:B------:R-:W-:-:S03]  /*0c70*/  IMAD.WIDE R12, R17, 0x4, R12 ;  /* 0x00000004110c7825 */ /* 0x000fc600078e020c */
[----:B------:R-:W-:Y:S02]  /*0c80*/  IADD3 R3, PT, PT, -R3, RZ, RZ ;  /* 0x000000ff03037210 */ /* 0x000fe40007ffe1ff */
[----:B------:R-:W-:-:S04]  /*0c90*/  IADD3 R12, P1, PT, R12, R8, RZ ;  /* 0x000000080c0c7210 */ /* 0x000fc80007f3e0ff */
[----:B------:R-:W-:-:S04]  /*0ca0*/  IADD3 R12, P2, PT, R12, 0x10, RZ ;  /* 0x000000100c0c7810 */ /* 0x000fc80007f5e0ff */
[----:B------:R-:W-:-:S09]  /*0cb0*/  IADD3.X R13, PT, PT, RZ, R13, R9, P2, P1 ;  /* 0x0000000dff0d7210 */ /* 0x000fd200017e2409 */
.L_x_1305:
        /* <DEDUP_REMOVED lines=13> */
[----:B----4-:R-:W-:Y:S01]  /*0d90*/  FFMA.FTZ R18, R21, R21, R18 ;  /* 0x0000001515127223 */ /* 0x010fe20000010012 */
[----:B------:R-:W-:-:S04]  /*0da0*/  IMAD.WIDE.U32 R20, R2, 0x20, R12 ;  /* 0x0000002002147825 */ /* 0x000fc800078e000c */
[----:B-----5:R-:W-:Y:S01]  /*0db0*/  FFMA.FTZ R18, R23, R23, R18 ;  /* 0x0000001717127223 */ /* 0x020fe20000010012 */
[----:B0-----:R-:W-:-:S03]  /*0dc0*/  MOV R12, R20 ;  /* 0x00000014000c7202 */ /* 0x001fc60000000f00 */
[----:B------:R-:W-:Y:S01]  /*0dd0*/  FFMA.FTZ R18, R25, R25, R18 ;  /* 0x0000001919127223 */ /* 0x000fe20000010012 */
[----:B------:R-:W-:-:S03]  /*0de0*/  MOV R13, R21 ;  /* 0x00000015000d7202 */ /* 0x000fc60000000f00 */
[----:B------:R-:W-:-:S04]  /*0df0*/  FFMA.FTZ R18, R27, R27, R18 ;  /* 0x0000001b1b127223 */ /* 0x000fc80000010012 */
[----:B------:R-:W-:-:S04]  /*0e00*/  FFMA.FTZ R29, R29, R29, R18 ;  /* 0x0000001d1d1d7223 */ /* 0x000fc80000010012 */
[----:B------:R-:W-:Y:S01]  /*0e10*/  FFMA.FTZ R35, R14, R14, R29 ;  /* 0x0000000e0e237223 */ /* 0x000fe2000001001d */
[----:B------:R-:W-:Y:S06]  /*0e20*/  @P1 BRA `(.L_x_1305) ;  /* 0xfffffffc00a41947 */ /* 0x000fec000383ffff */
.L_x_1304:
[----:B------:R-:W-:Y:S05]  /*0e30*/  BSYNC.RECONVERGENT B2 ;  /* 0x0000000000027941 */ /* 0x000fea0003800200 */
.L_x_1303:
[----:B------:R-:W-:Y:S05]  /*0e40*/  @!P0 BRA `(.L_x_1302) ;  /* 0x0000000400388947 */ /* 0x000fea0003800000 */
[C---:B------:R-:W-:Y:S01]  /*0e50*/  LEA R3, R2.reuse, R19, 0x1 ;  /* 0x0000001302037211 */ /* 0x040fe200078e08ff */
[----:B------:R-:W-:Y:S01]  /*0e60*/  IMAD R21, R2, 0x3, R19 ;  /* 0x0000000302157824 */ /* 0x000fe200078e0213 */
[----:B------:R-:W-:-:S07]  /*0e70*/  IADD3 R23, PT, PT, R19, R2, RZ ;  /* 0x0000000213177210 */ /* 0x000fce0007ffe0ff */
.L_x_1306:
        /* <DEDUP_REMOVED lines=9> */
[----:B------:R-:W-:-:S05]  /*0f10*/  IMAD.WIDE.U32 R14, R23, 0x20, R10 ;  /* 0x00000020170e7825 */ /* 0x000fca00078e000a */
[----:B------:R-:W5:Y:S04]  /*0f20*/  LDG.E R29, desc[UR6][R14.64] ;  /* 0x000000060e1d7981 */ /* 0x000f68000c1e1900 */
[----:B------:R-:W5:Y:S04]  /*0f30*/  LDG.E R27, desc[UR6][R14.64+0x8] ;  /* 0x000008060e1b7981 */ /* 0x000f68000c1e1900 */
[----:B------:R-:W5:Y:S01]  /*0f40*/  LDG.E R25, desc[UR6][R14.64+0x10] ;  /* 0x000010060e197981 */ /* 0x000f62000c1e1900 */
[----:B0-----:R-:W-:-:S05]  /*0f50*/  IMAD.WIDE.U32 R12, R3, 0x20, R10 ;  /* 0x00000020030c7825 */ /* 0x001fca00078e000a */
[----:B------:R-:W5:Y:S01]  /*0f60*/  LDG.E R31, desc[UR6][R12.64+0x4] ;  /* 0x000004060c1f7981 */ /* 0x000f62000c1e1900 */
[----:B--2---:R-:W-:-:S03]  /*0f70*/  FFMA.FTZ R35, R26, R26, R35 ;  /* 0x0000001a1a237223 */ /* 0x004fc60000010023 */
[----:B------:R-:W2:Y:S01]  /*0f80*/  LDG.E R26, desc[UR6][R14.64+0x4] ;  /* 0x000004060e1a7981 */ /* 0x000ea2000c1e1900 */
[----:B---3--:R-:W-:-:S03]  /*0f90*/  FFMA.FTZ R35, R28, R28, R35 ;  /* 0x0000001c1c237223 */ /* 0x008fc60000010023 */
[----:B------:R-:W3:Y:S01]  /*0fa0*/  LDG.E R28, desc[UR6][R14.64+0xc] ;  /* 0x00000c060e1c7981 */ /* 0x000ee2000c1e1900 */
[----:B----4-:R-:W-:-:S04]  /*0fb0*/  FFMA.FTZ R35, R34, R34, R35 ;  /* 0x0000002222237223 */ /* 0x010fc80000010023 */
[----:B-----5:R-:W-:Y:S02]  /*0fc0*/  FFMA.FTZ R35, R24, R24, R35 ;  /* 0x0000001818237223 */ /* 0x020fe40000010023 */
[----:B------:R-:W4:Y:S02]  /*0fd0*/  LDG.E R24, desc[UR6][R14.64+0x14] ;  /* 0x000014060e187981 */ /* 0x000f24000c1e1900 */
[----:B------:R-:W-:Y:S02]  /*0fe0*/  FFMA.FTZ R35, R20, R20, R35 ;  /* 0x0000001414237223 */ /* 0x000fe40000010023 */
[----:B------:R-:W5:Y:S02]  /*0ff0*/  LDG.E R20, desc[UR6][R14.64+0x1c] ;  /* 0x00001c060e147981 */ /* 0x000f64000c1e1900 */
[----:B------:R-:W-:Y:S02]  /*1000*/  FFMA.FTZ R35, R18, R18, R35 ;  /* 0x0000001212237223 */ /* 0x000fe40000010023 */
[----:B------:R0:W5:Y:S02]  /*1010*/  LDG.E R18, desc[UR6][R14.64+0x18] ;  /* 0x000018060e127981 */ /* 0x000164000c1e1900 */
[----:B------:R-:W-:-:S04]  /*1020*/  FFMA.FTZ R35, R30, R30, R35 ;  /* 0x0000001e1e237223 */ /* 0x000fc80000010023 */
[----:B------:R-:W-:Y:S02]  /*1030*/  FFMA.FTZ R30, R22, R22, R35 ;  /* 0x00000016161e7223 */ /* 0x000fe40000010023 */
[----:B------:R-:W5:Y:S02]  /*1040*/  LDG.E R22, desc[UR6][R12.64] ;  /* 0x000000060c167981 */ /* 0x000f64000c1e1900 */
[----:B------:R-:W-:Y:S02]  /*1050*/  FFMA.FTZ R35, R29, R29, R30 ;  /* 0x0000001d1d237223 */ /* 0x000fe4000001001e */
[----:B------:R-:W5:Y:S04]  /*1060*/  LDG.E R30, desc[UR6][R12.64+0x8] ;  /* 0x000008060c1e7981 */ /* 0x000f68000c1e1900 */
[----:B------:R-:W5:Y:S01]  /*1070*/  LDG.E R29, desc[UR6][R12.64+0xc] ;  /* 0x00000c060c1d7981 */ /* 0x000f62000c1e1900 */
[----:B--2---:R-:W-:-:S04]  /*1080*/  FFMA.FTZ R26, R26, R26, R35 ;  /* 0x0000001a1a1a7223 */ /* 0x004fc80000010023 */
[----:B------:R-:W-:Y:S02]  /*1090*/  FFMA.FTZ R27, R27, R27, R26 ;  /* 0x0000001b1b1b7223 */ /* 0x000fe4000001001a */
[----:B------:R-:W2:Y:S02]  /*10a0*/  LDG.E R26, desc[UR6][R12.64+0x10] ;  /* 0x000010060c1a7981 */ /* 0x000ea4000c1e1900 */
[----:B---3--:R-:W-:Y:S02]  /*10b0*/  FFMA.FTZ R28, R28, R28, R27 ;  /* 0x0000001c1c1c7223 */ /* 0x008fe4000001001b */
[----:B------:R-:W3:Y:S02]  /*10c0*/  LDG.E R27, desc[UR6][R12.64+0x1c] ;  /* 0x00001c060c1b7981 */ /* 0x000ee4000c1e1900 */
[----:B0-----:R-:W-:Y:S02]  /*10d0*/  FFMA.FTZ R15, R25, R25, R28 ;  /* 0x00000019190f7223 */ /* 0x001fe4000001001c */
[----:B------:R-:W3:Y:S02]  /*10e0*/  LDG.E R25, desc[UR6][R12.64+0x14] ;  /* 0x000014060c197981 */ /* 0x000ee4000c1e1900 */
[----:B----4-:R-:W-:-:S02]  /*10f0*/  FFMA.FTZ R15, R24, R24, R15 ;  /* 0x00000018180f7223 */ /* 0x010fc4000001000f */
[----:B------:R-:W4:Y:S02]  /*1100*/  LDG.E R24, desc[UR6][R12.64+0x18] ;  /* 0x000018060c187981 */ /* 0x000f24000c1e1900 */
[----:B-----5:R-:W-:Y:S01]  /*1110*/  FFMA.FTZ R35, R18, R18, R15 ;  /* 0x0000001212237223 */ /* 0x020fe2000001000f */
[----:B------:R-:W-:-:S04]  /*1120*/  IMAD.WIDE.U32 R14, R21, 0x20, R10 ;  /* 0x00000020150e7825 */ /* 0x000fc800078e000a */
[----:B------:R-:W-:Y:S01]  /*1130*/  FFMA.FTZ R35, R20, R20, R35 ;  /* 0x0000001414237223 */ /* 0x000fe20000010023 */
[----:B------:R-:W5:Y:S03]  /*1140*/  LDG.E R18, desc[UR6][R14.64] ;  /* 0x000000060e127981 */ /* 0x000f66000c1e1900 */
[----:B------:R-:W-:Y:S01]  /*1150*/  FFMA.FTZ R22, R22, R22, R35 ;  /* 0x0000001616167223 */ /* 0x000fe20000010023 */
[----:B------:R-:W5:Y:S03]  /*1160*/  LDG.E R20, desc[UR6][R14.64+0x4] ;  /* 0x000004060e147981 */ /* 0x000f66000c1e1900 */
[----:B------:R-:W-:Y:S02]  /*1170*/  FFMA.FTZ R31, R31, R31, R22 ;  /* 0x0000001f1f1f7223 */ /* 0x000fe40000010016 */
[----:B------:R-:W5:Y:S02]  /*1180*/  LDG.E R22, desc[UR6][R14.64+0x8] ;  /* 0x000008060e167981 */ /* 0x000f64000c1e1900 */
[----:B------:R-:W-:-:S02]  /*1190*/  FFMA.FTZ R30, R30, R30, R31 ;  /* 0x0000001e1e1e7223 */ /* 0x000fc4000001001f */
[----:B------:R-:W5:Y:S02]  /*11a0*/  LDG.E R28, desc[UR6][R14.64+0xc] ;  /* 0x00000c060e1c7981 */ /* 0x000f64000c1e1900 */
[----:B------:R-:W-:Y:S02]  /*11b0*/  FFMA.FTZ R31, R29, R29, R30 ;  /* 0x0000001d1d1f7223 */ /* 0x000fe4000001001e */
[----:B------:R-:W5:Y:S04]  /*11c0*/  LDG.E R29, desc[UR6][R14.64+0x10] ;  /* 0x000010060e1d7981 */ /* 0x000f68000c1e1900 */
[----:B------:R-:W5:Y:S04]  /*11d0*/  LDG.E R13, desc[UR6][R14.64+0x14] ;  /* 0x000014060e0d7981 */ /* 0x000f68000c1e1900 */
[----:B------:R-:W5:Y:S04]  /*11e0*/  LDG.E R12, desc[UR6][R14.64+0x18] ;  /* 0x000018060e0c7981 */ /* 0x000f68000c1e1900 */
[----:B------:R-:W5:Y:S01]  /*11f0*/  LDG.E R35, desc[UR6][R14.64+0x1c] ;  /* 0x00001c060e237981 */ /* 0x000f62000c1e1900 */
        /* <DEDUP_REMOVED lines=8> */
[----:B----4-:R-:W-:-:S04]  /*1280*/  FFMA.FTZ R24, R24, R24, R25 ;  /* 0x0000001818187223 */ /* 0x010fc80000010019 */
[----:B------:R-:W-:-:S04]  /*1290*/  FFMA.FTZ R27, R27, R27, R24 ;  /* 0x0000001b1b1b7223 */ /* 0x000fc80000010018 */
[----:B-----5:R-:W-:-:S04]  /*12a0*/  FFMA.FTZ R27, R18, R18, R27 ;  /* 0x00000012121b7223 */ /* 0x020fc8000001001b */
        /* <DEDUP_REMOVED lines=8> */
.L_x_1302:
[----:B------:R-:W-:Y:S05]  /*1330*/  BSYNC.RECONVERGENT B1 ;  /* 0x0000000000017941 */ /* 0x000fea0003800200 */
.L_x_1301:
        /* <DEDUP_REMOVED lines=38> */
.L_x_1309:
[----:B------:R-:W-:-:S06]  /*15a0*/  IMAD.WIDE R4, R3, 0x4, R8 ;  /* 0x0000000403047825 */ /* 0x000fcc00078e0208 */
[----:B------:R-:W2:Y:S01]  /*15b0*/  LDG.E R4, desc[UR6][R4.64] ;  /* 0x0000000604047981 */ /* 0x000ea2000c1e1900 */
[----:B------:R-:W-:Y:S02]  /*15c0*/  IADD3 R12, PT, PT, R12, 0x1, RZ ;  /* 0x000000010c0c7810 */ /* 0x000fe40007ffe0ff */
[----:B------:R-:W-:Y:S02]  /*15d0*/  IADD3 R3, PT, PT, R2, R3, RZ ;  /* 0x0000000302037210 */ /* 0x000fe40007ffe0ff */
[----:B------:R-:W-:Y:S01]  /*15e0*/  ISETP.NE.AND P0, PT, R12, RZ, PT ;  /* 0x000000ff0c00720c */ /* 0x000fe20003f05270 */
[----:B--2---:R-:W-:-:S12]  /*15f0*/  FFMA.FTZ R35, R4, R4, R35 ;  /* 0x0000000404237223 */ /* 0x004fd80000010023 */
[----:B------:R-:W-:Y:S05]  /*1600*/  @P0 BRA `(.L_x_1309) ;  /* 0xfffffffc00e40947 */ /* 0x000fea000383ffff */
.L_x_1308:
[----:B------:R-:W-:Y:S05]  /*1610*/  BSYNC.RECONVERGENT B1 ;  /* 0x0000000000017941 */ /* 0x000fea0003800200 */
.L_x_1307:
[----:B------:R-:W-:Y:S05]  /*1620*/  @!P1 BRA `(.L_x_1297) ;  /* 0x00000000004c9947 */ /* 0x000fea0003800000 */
[----:B------:R-:W-:-:S07]  /*1630*/  SHF.L.U32 R17, R2, 0x2, RZ ;  /* 0x0000000202117819 */ /* 0x000fce00000006ff */
.L_x_1310:
        /* <DEDUP_REMOVED lines=18> */
.L_x_1297:
[----:B------:R-:W-:Y:S05]  /*1760*/  BSYNC.RECONVERGENT B0 ;  /* 0x0000000000007941 */ /* 0x000fea0003800200 */
.L_x_1289:
        /* <DEDUP_REMOVED lines=33> */
[----:B------:R-:W-:Y:S01]  /*1980*/  LDS.128 R16, [R3+0x60] ;  /* 0x0000600003107984 */ /* 0x000fe20000000c00 */
[----:B-1----:R-:W-:-:S03]  /*1990*/  FADD.FTZ R4, R8, R4 ;  /* 0x0000000408047221 */ /* 0x002fc60000010000 */
[----:B0-----:R-:W0:Y:S01]  /*19a0*/  LDS.128 R8, [R3+0x50] ;  /* 0x0000500003087984 */ /* 0x001e220000000c00 */
        /* <DEDUP_REMOVED lines=35> */
.L_x_1312:
        /* <DEDUP_REMOVED lines=104> */
.L_x_1314:
[----:B------:R-:W-:Y:S01]  /*2260*/  I2FP.F32.S32 R5, R0 ;  /* 0x0000000000057245 */ /* 0x000fe20000201400 */
[----:B------:R-:W0:Y:S05]  /*2270*/  LDCU UR4, c[0x0][0x3c0] ;  /* 0x00007800ff0477ac */ /* 0x000e2a0008000800 */
[----:B------:R-:W0:Y:S02]  /*2280*/  MUFU.RCP R5, R5 ;  /* 0x0000000500057308 */ /* 0x000e240000001000 */
[----:B0-----:R-:W-:-:S06]  /*2290*/  FFMA.FTZ R4, R5, R4, UR4 ;  /* 0x0000000405047e23 */ /* 0x001fcc0008010004 */
[----:B------:R-:W0:Y:S02]  /*22a0*/  MUFU.RSQ R4, R4 ;  /* 0x0000000400047308 */ /* 0x000e240000001400 */
[----:B0-----:R2:W-:Y:S02]  /*22b0*/  STS [R3], R4 ;  /* 0x0000000403007388 */ /* 0x0015e40000000800 */
.L_x_1313:
[----:B------:R-:W-:Y:S05]  /*22c0*/  BSYNC.RECONVERGENT B0 ;  /* 0x0000000000007941 */ /* 0x000fea0003800200 */
.L_x_1311:
[----:B-12---:R-:W-:Y:S01]  /*22d0*/  SHF.R.S32.HI R3, RZ, 0x1f, R0 ;  /* 0x0000001fff037819 */ /* 0x006fe20000011400 */
[----:B------:R-:W-:Y:S03]  /*22e0*/  BAR.SYNC.DEFER_BLOCKING 0x0 ;  /* 0x0000000000007b1d */ /* 0x000fe60000010000 */
[----:B------:R-:W-:-:S04]  /*22f0*/  LEA.HI R3, R3, R0, RZ, 0x3 ;  /* 0x0000000003037211 */ /* 0x000fc800078f18ff */
[----:B------:R-:W-:Y:S01]  /*2300*/  SHF.R.S32.HI R6, RZ, 0x3, R3 ;  /* 0x00000003ff067819 */ /* 0x000fe20000011403 */
[----:B------:R-:W-:-:S03]  /*2310*/  IMAD R3, R0, UR8, RZ ;  /* 0x0000000800037c24 */ /* 0x000fc6000f8e02ff */
        /* <DEDUP_REMOVED lines=43> */
.L_x_1317:
        /* <DEDUP_REMOVED lines=29> */
.L_x_1316:
[----:B------:R-:W-:Y:S05]  /*27a0*/  BSYNC.RECONVERGENT B0 ;  /* 0x0000000000007941 */ /* 0x000fea0003800200 */
.L_x_1315:
[----:B------:R-:W-:Y:S05]  /*27b0*/  @!P0 EXIT ;  /* 0x000000000000894d */ /* 0x000fea0003800000 */
[C---:B------:R-:W-:Y:S01]  /*27c0*/  LEA R0, R2.reuse, R7, 0x1 ;  /* 0x0000000702007211 */ /* 0x040fe200078e08ff */
[----:B------:R-:W-:Y:S01]  /*27d0*/  IMAD R3, R2, 0x3, R7 ;  /* 0x0000000302037824 */ /* 0x000fe200078e0207 */
[----:B------:R-:W-:-:S07]  /*27e0*/  IADD3 R4, PT, PT, R7, R2, RZ ;  /* 0x0000000207047210 */ /* 0x000fce0007ffe0ff */
.L_x_1318:
        /* <DEDUP_REMOVED lines=97> */
.L_x_1319:
        /* <DEDUP_REMOVED lines=16> */
.L_x_1428:


//--------------------- .text._ZN4vllm15rms_norm_kernelIfLi16ELi2EEEvPT_PKS1_lllllS4_fii --------------------------
	.section	.text._ZN4vllm15rms_norm_kernelIfLi16ELi2EEEvPT_PKS1_lllllS4_fii,"ax",@progbits
	.align	128
        .global         _ZN4vllm15rms_norm_kernelIfLi16ELi2EEEvPT_PKS1_lllllS4_fii
        .type           _ZN4vllm15rms_norm_kernelIfLi16ELi2EEEvPT_PKS1_lllllS4_fii,@function
        .size           _ZN4vllm15rms_norm_kernelIfLi16ELi2EEEvPT_PKS1_lllllS4_fii,(.L_x_1429 - _ZN4vllm15rms_norm_kernelIfLi16ELi2EEEvPT_PKS1_lllllS4_fii)
        .other          _ZN4vllm15rms_norm_kernelIfLi16ELi2EEEvPT_PKS1_lllllS4_fii,@"STO_CUDA_ENTRY STV_DEFAULT"
_ZN4vllm15rms_norm_kernelIfLi16ELi2EEEvPT_PKS1_lllllS4_fii:
.text._ZN4vllm15rms_norm_kernelIfLi16ELi2EEEvPT_PKS1_lllllS4_fii:
[----:B------:R-:W-:Y:S08]  /*0000*/  LDC R1, c[0x0][0x37c] ;  /* 0x0000df00ff017b82 */ /* 0x000ff00000000800 */
[----:B------:R-:W0:Y:S01]  /*0010*/  S2UR UR11, SR_CTAID.X ;  /* 0x00000000000b79c3 */ /* 0x000e220000002500 */
[----:B------:R-:W0:Y:S01]  /*0020*/  LDCU.64 UR6, c[0x0][0x390] ;  /* 0x00007200ff0677ac */ /* 0x000e220008000a00 */
[----:B------:R-:W1:Y:S01]  /*0030*/  S2R R3, SR_TID.X ;  /* 0x0000000000037919 */ /* 0x000e620000002100 */
[----:B------:R-:W-:Y:S01]  /*0040*/  BSSY.RECONVERGENT B0, `(.L_x_1320) ;  /* 0x0000166000007945 */ /* 0x000fe20003800200 */
[----:B------:R-:W2:Y:S04]  /*0050*/  LDCU.64 UR8, c[0x0][0x388] ;  /* 0x00007100ff0877ac */ /* 0x000ea80008000a00 */
[----:B------:R-:W3:Y:S01]  /*0060*/  LDC R37, c[0x0][0x3c8] ;  /* 0x0000f200ff257b82 */ /* 0x000ee20000000800 */
[----:B------:R-:W4:Y:S07]  /*0070*/  LDCU.64 UR12, c[0x0][0x358] ;  /* 0x00006b00ff0c77ac */ /* 0x000f2e0008000a00 */
[----:B------:R-:W1:Y:S01]  /*0080*/  LDC R0, c[0x0][0x360] ;  /* 0x0000d800ff007b82 */ /* 0x000e620000000800 */
[----:B0-----:R-:W-:-:S04]  /*0090*/  UIMAD.WIDE.U32 UR4, UR11, UR6, URZ ;  /* 0x000000060b0472a5 */ /* 0x001fc8000f8e00ff */
[----:B------:R-:W-:Y:S02]  /*00a0*/  USHF.L.U32 UR10, UR4, 0x2, URZ ;  /* 0x00000002040a7899 */ /* 0x000fe400080006ff */
[----:B------:R-:W-:Y:S02]  /*00b0*/  UIMAD UR6, UR11, UR7, UR5 ;  /* 0x000000070b0672a4 */ /* 0x000fe4000f8e0205 */
[----:B--2---:R-:W-:Y:S01]  /*00c0*/  UIADD3 UR14, UP1, UPT, UR10, UR8, URZ ;  /* 0x000000080a0e7290 */ /* 0x004fe2000ff3e0ff */
[----:B---3--:R-:W-:Y:S01]  /*00d0*/  LOP3.LUT P0, RZ, R37, 0xf, RZ, 0xc0, !PT ;  /* 0x0000000f25ff7812 */ /* 0x008fe2000780c0ff */
[----:B------:R-:W-:Y:S02]  /*00e0*/  USHF.L.U64.HI UR7, UR4, 0x2, UR6 ;  /* 0x0000000204077899 */ /* 0x000fe40008010206 */
[----:B------:R-:W-:Y:S02]  /*00f0*/  ULOP3.LUT UP0, URZ, UR14, 0x3f, URZ, 0xc0, !UPT ;  /* 0x0000003f0eff7892 */ /* 0x000fe4000f80c0ff */
[----:B------:R-:W-:Y:S01]  /*0100*/  UIADD3.X UR15, UPT, UPT, UR7, UR9, URZ, UP1, !UPT ;  /* 0x00000009070f7290 */ /* 0x000fe20008ffe4ff */
[----:B------:R-:W-:-:S03]  /*0110*/  MOV R38, UR14 ;  /* 0x0000000e00267c02 */ /* 0x000fc60008000f00 */
[----:B------:R-:W-:Y:S02]  /*0120*/  PLOP3.LUT P0, PT, P0, PT, UP0, 0xea, 0xae ;  /* 0x0000000000ae781c */ /* 0x000fe4000070fd0a */
[----:B------:R-:W-:-:S11]  /*0130*/  MOV R39, UR15 ;  /* 0x0000000f00277c02 */ /* 0x000fd60008000f00 */
        /* <DEDUP_REMOVED lines=14> */
[----:B------:R-:W-:Y:S01]  /*0220*/  MOV R33, R3 ;  /* 0x0000000300217202 */ /* 0x000fe20000000f00 */
        /* <DEDUP_REMOVED lines=42> */
.L_x_1325:
[----:B------:R-:W-:Y:S05]  /*04d0*/  BSYNC.RECONVERGENT B2 ;  /* 0x0000000000027941 */ /* 0x000fea0003800200 */
.L_x_1324:
[----:B------:R-:W-:Y:S05]  /*04e0*/  @!P1 BRA `(.L_x_1323) ;  /* 0x0000000000ac9947 */ /* 0x000fea0003800000 */
[----:B------:R-:W-:-:S07]  /*04f0*/  IADD3 R35, PT, PT, R33, R0, RZ ;  /* 0x0000000021237210 */ /* 0x000fce0007ffe0ff */
.L_x_1326:
[----:B------:R-:W-:-:S05]  /*0500*/  IMAD.WIDE.U32 R44, R33, 0x40, R38 ;  /* 0x00000040212c7825 */ /* 0x000fca00078e0026 */
[----:B------:R-:W2:Y:S04]  /*0510*/  LDG.E.ENL2.256 R4, R24, desc[UR12][R44.64] ;  /* 0xfe00000c2c18797e */ /* 0x000ea80008121904 */
[----:B------:R-:W3:Y:S01]  /*0520*/  LDG.E.ENL2.256 R12, R8, desc[UR12][R44.64+0x20] ;  /* 0xfe00010c2c08797e */ /* 0x000ee2000812190c */
[----:B------:R-:W-:-:S05]  /*0530*/  IMAD.WIDE.U32 R42, R35, 0x40, R38 ;  /* 0x00000040232a7825 */ /* 0x000fca00078e0026 */
[----:B------:R-:W4:Y:S01]  /*0540*/  LDG.E.ENL2.256 R20, R16, desc[UR12][R42.64] ;  /* 0xfe00000c2a10797e */ /* 0x000f220008121914 */
[----:B--2---:R-:W-:-:S04]  /*0550*/  FFMA.FTZ R24, R24, R24, R31 ;  /* 0x0000001818187223 */ /* 0x004fc8000001001f */
[----:B------:R-:W-:-:S04]  /*0560*/  FFMA.FTZ R25, R25, R25, R24 ;  /* 0x0000001919197223 */ /* 0x000fc80000010018 */
[----:B------:R-:W-:-:S04]  /*0570*/  FFMA.FTZ R26, R26, R26, R25 ;  /* 0x0000001a1a1a7223 */ /* 0x000fc80000010019 */
[----:B------:R-:W-:Y:S02]  /*0580*/  FFMA.FTZ R41, R27, R27, R26 ;  /* 0x0000001b1b297223 */ /* 0x000fe4000001001a */
[----:B------:R-:W2:Y:S02]  /*0590*/  LDG.E.ENL2.256 R28, R24, desc[UR12][R42.64+0x20] ;  /* 0xfe00010c2a18797e */ /* 0x000ea4000812191c */
        /* <DEDUP_REMOVED lines=32> */
.L_x_1323:
[----:B------:R-:W-:Y:S05]  /*07a0*/  BSYNC.RECONVERGENT B1 ;  /* 0x0000000000017941 */ /* 0x000fea0003800200 */
.L_x_1322:
[----:B------:R-:W-:Y:S05]  /*07b0*/  BRA `(.L_x_1327) ;  /* 0x0000000c00b87947 */ /* 0x000fea0003800000 */
.L_x_1321:
[----:B------:R-:W-:Y:S01]  /*07c0*/  IADD3 R2, PT, PT, RZ, -UR14, RZ ;  /* 0x8000000eff027c10 */ /* 0x000fe2000fffe0ff */
        /* <DEDUP_REMOVED lines=19> */
.L_x_1330:
        /* <DEDUP_REMOVED lines=8> */
.L_x_1329:
[----:B------:R-:W-:Y:S05]  /*0980*/  BSYNC.RECONVERGENT B1 ;  /* 0x0000000000017941 */ /* 0x000fea0003800200 */
.L_x_1328:
        /* <DEDUP_REMOVED lines=66> */
[----:B------:R-:W-:-:S07]  /*0db0*/  FFMA.FTZ R31, R14, R14, R31 ;  /* 0x0000000e0e1f7223 */ /* 0x000fce000001001f */
.L_x_1334:
[----:B------:R-:W-:Y:S05]  /*0dc0*/  BSYNC.RECONVERGENT B2 ;  /* 0x0000000000027941 */ /* 0x000fea0003800200 */
.L_x_1333:
[----:B------:R-:W-:Y:S05]  /*0dd0*/  @!P1 BRA `(.L_x_1332) ;  /* 0x00000004001c9947 */ /* 0x000fea0003800000 */
[----:B------:R-:W-:-:S07]  /*0de0*/  IADD3 R11, PT, PT, R9, R0, RZ ;  /* 0x00000000090b7210 */ /* 0x000fce0007ffe0ff */
.L_x_1335:
        /* <DEDUP_REMOVED lines=15> */
[----:B------:R-:W-:-:S03]  /*0ee0*/  IMAD.WIDE.U32 R6, R11, 0x40, R38 ;  /* 0x000000400b067825 */ /* 0x000fc600078e0026 */
        /* <DEDUP_REMOVED lines=8> */
[----:B--2---:R-:W-:-:S03]  /*0f70*/  FFMA.FTZ R31, R26, R26, R31 ;  /* 0x0000001a1a1f7223 */ /* 0x004fc6000001001f */
[----:B------:R-:W2:Y:S01]  /*0f80*/  LDG.E R26, desc[UR12][R6.64+0xc] ;  /* 0x00000c0c061a7981 */ /* 0x000ea2000c1e1900 */
[----:B---3--:R-:W-:-:S04]  /*0f90*/  FFMA.FTZ R32, R32, R32, R31 ;  /* 0x0000002020207223 */ /* 0x008fc8000001001f */
[----:B----4-:R-:W-:Y:S02]  /*0fa0*/  FFMA.FTZ R31, R27, R27, R32 ;  /* 0x0000001b1b1f7223 */ /* 0x010fe40000010020 */
[----:B------:R-:W3:Y:S02]  /*0fb0*/  LDG.E R27, desc[UR12][R6.64+0x14] ;  /* 0x0000140c061b7981 */ /* 0x000ee4000c1e1900 */
[----:B-----5:R-:W-:Y:S02]  /*0fc0*/  FFMA.FTZ R30, R30, R30, R31 ;  /* 0x0000001e1e1e7223 */ /* 0x020fe4000001001f */
[----:B------:R-:W4:Y:S02]  /*0fd0*/  LDG.E R31, desc[UR12][R6.64+0x3c] ;  /* 0x00003c0c061f7981 */ /* 0x000f24000c1e1900 */
[----:B------:R-:W-:-:S04]  /*0fe0*/  FFMA.FTZ R29, R29, R29, R30 ;  /* 0x0000001d1d1d7223 */ /* 0x000fc8000001001e */
[----:B------:R-:W-:Y:S02]  /*0ff0*/  FFMA.FTZ R29, R28, R28, R29 ;  /* 0x0000001c1c1d7223 */ /* 0x000fe4000001001d */
[----:B------:R-:W5:Y:S02]  /*1000*/  LDG.E R28, desc[UR12][R6.64+0x20] ;  /* 0x0000200c061c7981 */ /* 0x000f64000c1e1900 */
        /* <DEDUP_REMOVED lines=8> */
[----:B------:R-:W4:Y:S04]  /*1090*/  LDG.E R29, desc[UR12][R6.64+0x34] ;  /* 0x0000340c061d7981 */ /* 0x000f28000c1e1900 */
[----:B------:R-:W4:Y:S01]  /*10a0*/  LDG.E R15, desc[UR12][R6.64+0x38] ;  /* 0x0000380c060f7981 */ /* 0x000f22000c1e1900 */
        /* <DEDUP_REMOVED lines=14> */
[----:B---3--:R-:W-:-:S04]  /*1190*/  FFMA.FTZ R27, R27, R27, R26 ;  /* 0x0000001b1b1b7223 */ /* 0x008fc8000001001a */
[----:B------:R-:W-:-:S04]  /*11a0*/  FFMA.FTZ R4, R4, R4, R27 ;  /* 0x0000000404047223 */ /* 0x000fc8000001001b */
[----:B------:R-:W-:-:S04]  /*11b0*/  FFMA.FTZ R5, R5, R5, R4 ;  /* 0x0000000505057223 */ /* 0x000fc80000010004 */
[----:B-----5:R-:W-:-:S04]  /*11c0*/  FFMA.FTZ R5, R28, R28, R5 ;  /* 0x0000001c1c057223 */ /* 0x020fc80000010005 */
[----:B----4-:R-:W-:-:S04]  /*11d0*/  FFMA.FTZ R12, R12, R12, R5 ;  /* 0x0000000c0c0c7223 */ /* 0x010fc80000010005 */
[----:B------:R-:W-:-:S04]  /*11e0*/  FFMA.FTZ R13, R13, R13, R12 ;  /* 0x0000000d0d0d7223 */ /* 0x000fc8000001000c */
[----:B------:R-:W-:-:S04]  /*11f0*/  FFMA.FTZ R13, R14, R14, R13 ;  /* 0x0000000e0e0d7223 */ /* 0x000fc8000001000d */
[----:B------:R-:W-:-:S04]  /*1200*/  FFMA.FTZ R30, R30, R30, R13 ;  /* 0x0000001e1e1e7223 */ /* 0x000fc8000001000d */
[----:B------:R-:W-:-:S04]  /*1210*/  FFMA.FTZ R30, R29, R29, R30 ;  /* 0x0000001d1d1e7223 */ /* 0x000fc8000001001e */
[----:B------:R-:W-:-:S04]  /*1220*/  FFMA.FTZ R30, R15, R15, R30 ;  /* 0x0000000f0f1e7223 */ /* 0x000fc8000001001e */
[----:B------:R-:W-:Y:S01]  /*1230*/  FFMA.FTZ R31, R31, R31, R30 ;  /* 0x0000001f1f1f7223 */ /* 0x000fe2000001001e */
[----:B------:R-:W-:Y:S06]  /*1240*/  @!P0 BRA `(.L_x_1335) ;  /* 0xfffffff800e88947 */ /* 0x000fec000383ffff */
.L_x_1332:
[----:B------:R-:W-:Y:S05]  /*1250*/  BSYNC.RECONVERGENT B1 ;  /* 0x0000000000017941 */ /* 0x000fea0003800200 */
.L_x_1331:
        /* <DEDUP_REMOVED lines=33> */
[----:B------:R-:W-:-:S03]  /*1470*/  MOV R7, UR7 ;  /* 0x0000000700077c02 */ /* 0x000fc60008000f00 */
[----:B------:R-:W-:Y:S01]  /*1480*/  IMAD.WIDE R6, R2, 0x4, R6 ;  /* 0x0000000402067825 */ /* 0x000fe200078e0206 */
[----:B------:R-:W-:Y:S02]  /*1490*/  IADD3 R2, PT, PT, R10, 0x1, RZ ;  /* 0x000000010a027810 */ /* 0x000fe40007ffe0ff */
[----:B------:R-:W-:Y:S02]  /*14a0*/  IADD3 R10, P0, PT, R6, UR8, RZ ;  /* 0x00000008060a7c10 */ /* 0x000fe4000ff1e0ff */
[----:B------:R-:W-:Y:S02]  /*14b0*/  LOP3.LUT R2, R2, 0x3, RZ, 0xc0, !PT ;  /* 0x0000000302027812 */ /* 0x000fe400078ec0ff */
[----:B------:R-:W-:Y:S02]  /*14c0*/  IADD3.X R11, PT, PT, R7, UR9, RZ, P0, !PT ;  /* 0x00000009070b7c10 */ /* 0x000fe400087fe4ff */
[----:B------:R-:W-:-:S07]  /*14d0*/  IADD3 R2, PT, PT, -R2, RZ, RZ ;  /* 0x000000ff02027210 */ /* 0x000fce0007ffe1ff */
.L_x_1338:
[----:B------:R-:W-:-:S06]  /*14e0*/  IMAD.WIDE R6, R5, 0x4, R10 ;  /* 0x0000000405067825 */ /* 0x000fcc00078e020a */
[----:B------:R-:W2:Y:S01]  /*14f0*/  LDG.E R6, desc[UR12][R6.64] ;  /* 0x0000000c06067981 */ /* 0x000ea2000c1e1900 */
[----:B------:R-:W-:Y:S02]  /*1500*/  IADD3 R2, PT, PT, R2, 0x1, RZ ;  /* 0x0000000102027810 */ /* 0x000fe40007ffe0ff */
[----:B------:R-:W-:Y:S02]  /*1510*/  IADD3 R5, PT, PT, R0, R5, RZ ;  /* 0x0000000500057210 */ /* 0x000fe40007ffe0ff */
[----:B------:R-:W-:Y:S01]  /*1520*/  ISETP.NE.AND P0, PT, R2, RZ, PT ;  /* 0x000000ff0200720c */ /* 0x000fe20003f05270 */
[----:B--2---:R-:W-:-:S12]  /*1530*/  FFMA.FTZ R31, R6, R6, R31 ;  /* 0x00000006061f7223 */ /* 0x004fd8000001001f */
[----:B------:R-:W-:Y:S05]  /*1540*/  @P0 BRA `(.L_x_1338) ;  /* 0xfffffffc00e40947 */ /* 0x000fea000383ffff */
.L_x_1337:
[----:B------:R-:W-:Y:S05]  /*1550*/  BSYNC.RECONVERGENT B1 ;  /* 0x0000000000017941 */ /* 0x000fea0003800200 */
.L_x_1336:
[----:B------:R-:W-:Y:S05]  /*1560*/  @!P1 BRA `(.L_x_1327) ;  /* 0x00000000004c9947 */ /* 0x000fea0003800000 */
[----:B------:R-:W-:-:S07]  /*1570*/  SHF.L.U32 R9, R0, 0x2, RZ ;  /* 0x0000000200097819 */ /* 0x000fce00000006ff */
.L_x_1339:
        /* <DEDUP_REMOVED lines=18> */
.L_x_1327:
[----:B------:R-:W-:Y:S05]  /*16a0*/  BSYNC.RECONVERGENT B0 ;  /* 0x0000000000007941 */ /* 0x000fea0003800200 */
.L_x_1320:
        /* <DEDUP_REMOVED lines=71> */
.L_x_1341:
        /* <DEDUP_REMOVED lines=104> */
.L_x_1343:
[----:B------:R-:W-:Y:S01]  /*21a0*/  I2FP.F32.S32 R4, R37 ;  /* 0x0000002500047245 */ /* 0x000fe20000201400 */
[----:B------:R-:W0:Y:S03]  /*21b0*/  LDCU UR7, c[0x0][0x3c0] ;  /* 0x00007800ff0777ac */ /* 0x000e260008000800 */
[----:B------:R-:W0:Y:S02]  /*21c0*/  MUFU.RCP R5, R4 ;  /* 0x0000000400057308 */ /* 0x000e240000001000 */
[----:B0-----:R-:W-:-:S06]  /*21d0*/  FFMA.FTZ R20, R5, R20, UR7 ;  /* 0x0000000705147e23 */ /* 0x001fcc0008010014 */
[----:B------:R-:W0:Y:S02]  /*21e0*/  MUFU.RSQ R5, R20 ;  /* 0x0000001400057308 */ /* 0x000e240000001400 */
[----:B0-----:R2:W-:Y:S02]  /*21f0*/  STS [R2], R5 ;  /* 0x0000000502007388 */ /* 0x0015e40000000800 */
.L_x_1342:
[----:B------:R-:W-:Y:S05]  /*2200*/  BSYNC.RECONVERGENT B0 ;  /* 0x0000000000007941 */ /* 0x000fea0003800200 */
.L_x_1340:
[----:B--2---:R-:W-:Y:S01]  /*2210*/  SHF.R.S32.HI R2, RZ, 0x1f, R37 ;  /* 0x0000001fff027819 */ /* 0x004fe20000011425 */
[----:B------:R-:W-:Y:S03]  /*2220*/  BAR.SYNC.DEFER_BLOCKING 0x0 ;  /* 0x0000000000007b1d */ /* 0x000fe60000010000 */
[----:B------:R-:W-:-:S04]  /*2230*/  LEA.HI R2, R2, R37, RZ, 0x4 ;  /* 0x0000002502027211 */ /* 0x000fc800078f20ff */
[----:B------:R-:W-:-:S04]  /*2240*/  SHF.R.S32.HI R36, RZ, 0x4, R2 ;  /* 0x00000004ff247819 */ /* 0x000fc80000011402 */
[----:B------:R-:W-:-:S13]  /*2250*/  ISETP.GE.AND P0, PT, R3, R36, PT ;  /* 0x000000240300720c */ /* 0x000fda0003f06270 */
[----:B------:R-:W-:Y:S05]  /*2260*/  @P0 EXIT ;  /* 0x000000000000094d */ /* 0x000fea0003800000 */
[----:B------:R-:W2:Y:S01]  /*2270*/  I2F.U32.RP R7, R0 ;  /* 0x0000000000077306 */ /* 0x000ea20000209000 */
[----:B------:R-:W-:Y:S01]  /*2280*/  IADD3 R39, PT, PT, R3, R0, RZ ;  /* 0x0000000003277210 */ /* 0x000fe20007ffe0ff */
[----:B------:R-:W3:Y:S01]  /*2290*/  S2UR UR10, SR_CgaCtaId ;  /* 0x00000000000a79c3 */ /* 0x000ee20000008800 */
[----:B------:R-:W-:Y:S01]  /*22a0*/  ISETP.NE.U32.AND P2, PT, R0, RZ, PT ;  /* 0x000000ff0000720c */ /* 0x000fe20003f45070 */
[----:B------:R-:W-:Y:S01]  /*22b0*/  UMOV UR7, 0x400 ;  /* 0x0000040000077882 */ /* 0x000fe20000000000 */
[----:B------:R-:W-:Y:S01]  /*22c0*/  ISETP.GE.U32.AND P0, PT, R39, R36, PT ;  /* 0x000000242700720c */ /* 0x000fe20003f06070 */
[----:B------:R-:W-:Y:S01]  /*22d0*/  BSSY.RECONVERGENT B0, `(.L_x_1344) ;  /* 0x000004d000007945 */ /* 0x000fe20003800200 */
[----:B------:R-:W-:Y:S02]  /*22e0*/  VIMNMX.U32 R2, PT, PT, R36, R39, !PT ;  /* 0x0000002724027248 */ /* 0x000fe40007fe0000 */
[----:B-1----:R-:W-:Y:S01]  /*22f0*/  SEL R6, RZ, 0x1, P0 ;  /* 0x00000001ff067807 */ /* 0x002fe20000000000 */
[----:B--2---:R-:W1:Y:S01]  /*2300*/  MUFU.RCP R7, R7 ;  /* 0x0000000700077308 */ /* 0x004e620000001000 */
[----:B---3--:R-:W-:Y:S01]  /*2310*/  ULEA UR7, UR10, UR7, 0x18 ;  /* 0x000000070a077291 */ /* 0x008fe2000f8ec0ff */
[----:B-1----:R-:W-:-:S06]  /*2320*/  IADD3 R4, PT, PT, R7, 0xffffffe, RZ ;  /* 0x0ffffffe07047810 */ /* 0x002fcc0007ffe0ff */
[----:B------:R1:W0:Y:S02]  /*2330*/  F2I.FTZ.U32.TRUNC.NTZ R5, R4 ;  /* 0x0000000400057305 */ /* 0x000224000021f000 */
[----:B-1----:R-:W-:Y:S02]  /*2340*/  MOV R4, RZ ;  /* 0x000000ff00047202 */ /* 0x002fe40000000f00 */
[----:B0-----:R-:W-:-:S05]  /*2350*/  IADD3 R9, PT, PT, RZ, -R5, RZ ;  /* 0x80000005ff097210 */ /* 0x001fca0007ffe0ff */
        /* <DEDUP_REMOVED lines=16> */
[----:B------:R-:W0:Y:S11]  /*2460*/  LDS R2, [UR7] ;  /* 0x00000007ff027984 */ /* 0x000e360008000800 */
[----:B------:R-:W-:Y:S05]  /*2470*/  @!P0 BRA `(.L_x_1345) ;  /* 0x0000000000c88947 */ /* 0x000fea0003800000 */
[----:B------:R-:W1:Y:S01]  /*2480*/  LDC.64 R40, c[0x0][0x3b8] ;  /* 0x0000ee00ff287b82 */ /* 0x000e620000000a00 */
[----:B------:R-:W-:-:S04]  /*2490*/  ULEA UR7, UP0, UR4, UR8, 0x2 ;  /* 0x0000000804077291 */ /* 0x000fc8000f8010ff */
[----:B------:R-:W-:Y:S02]  /*24a0*/  ULEA.HI.X UR10, UR4, UR9, UR6, 0x2, UP0 ;  /* 0x00000009040a7291 */ /* 0x000fe400080f1406 */
[----:B------:R-:W-:-:S04]  /*24b0*/  MOV R42, UR7 ;  /* 0x00000007002a7c02 */ /* 0x000fc80008000f00 */
[----:B------:R-:W-:-:S03]  /*24c0*/  MOV R43, UR10 ;  /* 0x0000000a002b7c02 */ /* 0x000fc60008000f00 */
[----:B------:R-:W-:-:S05]  /*24d0*/  IMAD.WIDE.U32 R42, R3, 0x40, R42 ;  /* 0x00000040032a7825 */ /* 0x000fca00078e002a */
[----:B------:R-:W0:Y:S01]  /*24e0*/  LDG.E.ENL2.256 R8, R4, desc[UR12][R42.64] ;  /* 0xfe00000c2a04797e */ /* 0x000e220008121908 */
[----:B-1----:R-:W-:-:S03]  /*24f0*/  IMAD.WIDE.U32 R40, R3, 0x40, R40 ;  /* 0x0000004003287825 */ /* 0x002fc600078e0028 */
[----:B------:R-:W2:Y:S04]  /*2500*/  LDG.E.ENL2.256 R24, R20, desc[UR12][R42.64+0x20] ;  /* 0xfe00010c2a14797e */ /* 0x000ea80008121918 */
[----:B------:R-:W3:Y:S01]  /*2510*/  LDG.E.ENL2.256.CONSTANT R16, R12, desc[UR12][R40.64] ;  /* 0xfe00000c280c797e */ /* 0x000ee20008129910 */
[----:B0-----:R-:W-:-:S04]  /*2520*/  FMUL.FTZ R29, R2, R4 ;  /* 0x00000004021d7220 */ /* 0x001fc80000410000 */
[----:B---3--:R-:W-:Y:S02]  /*2530*/  FMUL.FTZ R12, R12, R29 ;  /* 0x0000001d0c0c7220 */ /* 0x008fe40000410000 */
[----:B------:R0:W3:Y:S01]  /*2540*/  LDG.E.ENL2.256.CONSTANT R32, R28, desc[UR12][R40.64+0x20] ;  /* 0xfe00010c281c797e */ /* 0x0000e20008129920 */
[C---:B------:R-:W-:Y:S01]  /*2550*/  FMUL.FTZ R4, R2.reuse, R5 ;  /* 0x0000000502047220 */ /* 0x040fe20000410000 */
[----:B0-----:R-:W0:Y:S01]  /*2560*/  LDC.64 R40, c[0x0][0x380] ;  /* 0x0000e000ff287b82 */ /* 0x001e220000000a00 */
[C---:B------:R-:W-:Y:S02]  /*2570*/  FMUL.FTZ R5, R2.reuse, R6 ;  /* 0x0000000602057220 */ /* 0x040fe40000410000 */
[----:B------:R-:W-:Y:S01]  /*2580*/  FMUL.FTZ R13, R13, R4 ;  /* 0x000000040d0d7220 */ /* 0x000fe20000410000 */
[----:B------:R-:W-:Y:S01]  /*2590*/  FMUL.FTZ R4, R2, R7 ;  /* 0x0000000702047220 */ /* 0x000fe20000410000 */
[----:B------:R-:W-:Y:S01]  /*25a0*/  FMUL.FTZ R14, R14, R5 ;  /* 0x000000050e0e7220 */ /* 0x000fe20000410000 */
[----:B------:R-:W-:-:S02]  /*25b0*/  FMUL.FTZ R5, R2, R8 ;  /* 0x0000000802057220 */ /* 0x000fc40000410000 */
[----:B------:R-:W-:Y:S01]  /*25c0*/  FMUL.FTZ R15, R15, R4 ;  /* 0x000000040f0f7220 */ /* 0x000fe20000410000 */
[----:B------:R-:W-:Y:S01]  /*25d0*/  FMUL.FTZ R4, R2, R9 ;  /* 0x0000000902047220 */ /* 0x000fe20000410000 */
[----:B------:R-:W-:Y:S01]  /*25e0*/  FMUL.FTZ R16, R16, R5 ;  /* 0x0000000510107220 */ /* 0x000fe20000410000 */
[----:B------:R-:W-:Y:S02]  /*25f0*/  IMAD R5, R37, UR11, RZ ;  /* 0x0000000b25057c24 */ /* 0x000fe4000f8e02ff */
[----:B------:R-:W-:Y:S01]  /*2600*/  FMUL.FTZ R17, R17, R4 ;  /* 0x0000000411117220 */ /* 0x000fe20000410000 */
[C---:B------:R-:W-:Y:S01]  /*2610*/  FMUL.FTZ R4, R2.reuse, R11 ;  /* 0x0000000b02047220 */ /* 0x040fe20000410000 */
[C---:B--2---:R-:W-:Y:S01]  /*2620*/  FMUL.FTZ R6, R2.reuse, R23 ;  /* 0x0000001702067220 */ /* 0x044fe20000410000 */
[C---:B------:R-:W-:Y:S01]  /*2630*/  FMUL.FTZ R7, R2.reuse, R24 ;  /* 0x0000001802077220 */ /* 0x040fe20000410000 */
[----:B------:R-:W-:Y:S01]  /*2640*/  FMUL.FTZ R8, R2, R25 ;  /* 0x0000001902087220 */ /* 0x000fe20000410000 */
[----:B------:R-:W-:Y:S01]  /*2650*/  FMUL.FTZ R19, R19, R4 ;  /* 0x0000000413137220 */ /* 0x000fe20000410000 */
[----:B0-----:R-:W-:-:S04]  /*2660*/  IMAD.WIDE.U32 R40, R5, 0x4, R40 ;  /* 0x0000000405287825 */ /* 0x001fc800078e0028 */
[C---:B------:R-:W-:Y:S01]  /*2670*/  FMUL.FTZ R5, R2.reuse, R10 ;  /* 0x0000000a02057220 */ /* 0x040fe20000410000 */
[C---:B------:R-:W-:Y:S01]  /*2680*/  FMUL.FTZ R4, R2.reuse, R21 ;  /* 0x0000001502047220 */ /* 0x040fe20000410000 */
[C---:B------:R-:W-:Y:S01]  /*2690*/  FMUL.FTZ R9, R2.reuse, R26 ;  /* 0x0000001a02097220 */ /* 0x040fe20000410000 */
[----:B------:R-:W-:Y:S01]  /*26a0*/  FMUL.FTZ R10, R2, R27 ;  /* 0x0000001b020a7220 */ /* 0x000fe20000410000 */
[----:B------:R-:W-:Y:S01]  /*26b0*/  FMUL.FTZ R18, R18, R5 ;  /* 0x0000000512127220 */ /* 0x000fe20000410000 */
[----:B------:R-:W-:-:S04]  /*26c0*/  IMAD.WIDE.U32 R40, R3, 0x40, R40 ;  /* 0x0000004003287825 */ /* 0x000fc800078e0028 */
[C---:B------:R-:W-:Y:S01]  /*26d0*/  FMUL.FTZ R3, R2.reuse, R20 ;  /* 0x0000001402037220 */ /* 0x040fe20000410000 */
[----:B------:R-:W-:Y:S01]  /*26e0*/  FMUL.FTZ R5, R2, R22 ;  /* 0x0000001602057220 */ /* 0x000fe20000410000 */
[----:B------:R1:W-:Y:S02]  /*26f0*/  STG.E.ENL2.256 desc[UR12][R40.64], R12, R16 ;  /* 0xf800000c2810797f */ /* 0x0003e4000f12180c */
        /* <DEDUP_REMOVED lines=9> */
[----:B------:R-:W-:-:S07]  /*2790*/  MOV R3, R39 ;  /* 0x0000002700037202 */ /* 0x000fce0000000f00 */
.L_x_1345:
[----:B------:R-:W-:Y:S05]  /*27a0*/  BSYNC.RECONVERGENT B0 ;  /* 0x0000000000007941 */ /* 0x000fea0003800200 */
.L_x_1344:
[----:B------:R-:W-:Y:S05]  /*27b0*/  @!P1 EXIT ;  /* 0x000000000000994d */ /* 0x000fea0003800000 */
[----:B-1----:R-:W1:Y:S01]  /*27c0*/  LDC.64 R34, c[0x0][0x380] ;  /* 0x0000e000ff227b82 */ /* 0x002e620000000a00 */
[----:B------:R-:W-:Y:S01]  /*27d0*/  ULEA UR8, UP0, UR4, UR8, 0x2 ;  /* 0x0000000804087291 */ /* 0x000fe2000f8010ff */
[----:B------:R-:W-:Y:S01]  /*27e0*/  IMAD R37, R37, UR11, RZ ;  /* 0x0000000b25257c24 */ /* 0x000fe2000f8e02ff */
[----:B------:R-:W-:Y:S02]  /*27f0*/  IADD3 R33, PT, PT, R3, R0, RZ ;  /* 0x0000000003217210 */ /* 0x000fe40007ffe0ff */
[----:B------:R-:W-:Y:S02]  /*2800*/  ULEA.HI.X UR4, UR4, UR9, UR6, 0x2, UP0 ;  /* 0x0000000904047291 */ /* 0x000fe400080f1406 */
[----:B------:R-:W-:-:S04]  /*2810*/  MOV R38, UR8 ;  /* 0x0000000800267c02 */ /* 0x000fc80008000f00 */
[----:B------:R-:W-:Y:S01]  /*2820*/  MOV R39, UR4 ;  /* 0x0000000400277c02 */ /* 0x000fe20008000f00 */
[----:B-1----:R-:W-:-:S07]  /*2830*/  IMAD.WIDE.U32 R34, R37, 0x4, R34 ;  /* 0x0000000425227825 */ /* 0x002fce00078e0022 */
.L_x_1346:
        /* <DEDUP_REMOVED lines=8> */
[----:B------:R-:W-:-:S03]  /*28c0*/  FMUL.FTZ R26, R2, R15 ;  /* 0x0000000f021a7220 */ /* 0x000fc60000410000 */
[----:B--2---:R-:W-:Y:S01]  /*28d0*/  FMUL.FTZ R14, R18, R27 ;  /* 0x0000001b120e7220 */ /* 0x004fe20000410000 */
[----:B------:R-:W-:Y:S01]  /*28e0*/  FMUL.FTZ R12, R16, R23 ;  /* 0x00000017100c7220 */ /* 0x000fe20000410000 */
[----:B------:R-:W-:Y:S01]  /*28f0*/  FMUL.FTZ R13, R17, R22 ;  /* 0x00000016110d7220 */ /* 0x000fe20000410000 */
[----:B------:R-:W-:Y:S01]  /*2900*/  FMUL.FTZ R15, R19, R26 ;  /* 0x0000001a130f7220 */ /* 0x000fe20000410000 */
[----:B------:R-:W-:Y:S01]  /*2910*/  FMUL.FTZ R27, R2, R4 ;  /* 0x00000004021b7220 */ /* 0x000fe20000410000 */
[----:B------:R-:W2:Y:S03]  /*2920*/  LDG.E.ENL2.256 R20, R16, desc[UR12][R20.64+0x20] ;  /* 0xfe00010c1410797e */ /* 0x000ea60008121914 */
[----:B------:R-:W-:Y:S02]  /*2930*/  FMUL.FTZ R8, R8, R27 ;  /* 0x0000001b08087220 */ /* 0x000fe40000410000 */
[----:B------:R-:W3:Y:S01]  /*2940*/  LDG.E.ENL2.256.CONSTANT R28, R24, desc[UR12][R24.64+0x20] ;  /* 0xfe00010c1818797e */ /* 0x000ee2000812991c */
[C---:B------:R-:W-:Y:S01]  /*2950*/  FMUL.FTZ R4, R2.reuse, R5 ;  /* 0x0000000502047220 */ /* 0x040fe20000410000 */
[----:B------:R-:W-:-:S03]  /*2960*/  FMUL.FTZ R5, R2, R6 ;  /* 0x0000000602057220 */ /* 0x000fc60000410000 */
[----:B------:R-:W-:Y:S01]  /*2970*/  FMUL.FTZ R9, R9, R4 ;  /* 0x0000000409097220 */ /* 0x000fe20000410000 */
[----:B------:R-:W-:Y:S01]  /*2980*/  FMUL.FTZ R4, R2, R7 ;  /* 0x0000000702047220 */ /* 0x000fe20000410000 */
[----:B------:R-:W-:-:S03]  /*2990*/  FMUL.FTZ R10, R10, R5 ;  /* 0x000000050a0a7220 */ /* 0x000fc60000410000 */
[----:B------:R-:W-:Y:S01]  /*29a0*/  FMUL.FTZ R11, R11, R4 ;  /* 0x000000040b0b7220 */ /* 0x000fe20000410000 */
[----:B------:R-:W-:-:S04]  /*29b0*/  IMAD.WIDE.U32 R42, R3, 0x40, R34 ;  /* 0x00000040032a7825 */ /* 0x000fc800078e0022 */
[C---:B------:R-:W-:Y:S01]  /*29c0*/  IMAD.WIDE.U32 R44, R33.reuse, 0x40, R38 ;  /* 0x00000040212c7825 */ /* 0x040fe200078e0026 */
[----:B------:R-:W-:Y:S03]  /*29d0*/  STG.E.ENL2.256 desc[UR12][R42.64], R12, R8 ;  /* 0xf800000c2a08797f */ /* 0x000fe6000f12180c */
        /* <DEDUP_REMOVED lines=20> */
[C---:B--2---:R-:W-:Y:S01]  /*2b20*/  FMUL.FTZ R13, R2.reuse, R20 ;  /* 0x00000014020d7220 */ /* 0x044fe20000410000 */
[C---:B------:R-:W-:Y:S01]  /*2b30*/  FMUL.FTZ R12, R2.reuse, R21 ;  /* 0x00000015020c7220 */ /* 0x040fe20000410000 */
[C---:B------:R-:W-:Y:S01]  /*2b40*/  FMUL.FTZ R37, R2.reuse, R22 ;  /* 0x0000001602257220 */ /* 0x040fe20000410000 */
[----:B------:R-:W-:Y:S01]  /*2b50*/  FMUL.FTZ R32, R2, R23 ;  /* 0x0000001702207220 */ /* 0x000fe20000410000 */
[----:B---3--:R-:W-:Y:S01]  /*2b60*/  FMUL.FTZ R20, R24, R13 ;  /* 0x0000000d18147220 */ /* 0x008fe20000410000 */
[----:B------:R-:W-:-:S02]  /*2b70*/  FMUL.FTZ R21, R25, R12 ;  /* 0x0000000c19157220 */ /* 0x000fc40000410000 */
[----:B------:R-:W2:Y:S01]  /*2b80*/  LDG.E.ENL2.256 R16, R12, desc[UR12][R44.64+0x20] ;  /* 0xfe00010c2c0c797e */ /* 0x000ea20008121910 */
[----:B------:R-:W-:Y:S01]  /*2b90*/  FMUL.FTZ R22, R26, R37 ;  /* 0x000000251a167220 */ /* 0x000fe20000410000 */
        /* <DEDUP_REMOVED lines=34> */
.L_x_1347:
        /* <DEDUP_REMOVED lines=12> */
.L_x_1429:


//--------------------- .text._ZN3cub18CUB_300001_SM_10006detail11EmptyKernelIvEEvv --------------------------
	.section	.text._ZN3cub18CUB_300001_SM_10006detail11EmptyKernelIvEEvv,"ax",@progbits
	.align	128
        .global         _ZN3cub18CUB_300001_SM_10006detail11EmptyKernelIvEEvv
        .type           _ZN3cub18CUB_300001_SM_10006detail11EmptyKernelIvEEvv,@function
        .size           _ZN3cub18CUB_300001_SM_10006detail11EmptyKernelIvEEvv,(.L_x_1430 - _ZN3cub18CUB_300001_SM_10006detail11EmptyKernelIvEEvv)
        .other          _ZN3cub18CUB_300001_SM_10006detail11EmptyKernelIvEEvv,@"STO_CUDA_ENTRY STV_DEFAULT"
_ZN3cub18CUB_300001_SM_10006detail11EmptyKernelIvEEvv:
.text._ZN3cub18CUB_300001_SM_10006detail11EmptyKernelIvEEvv:
[----:B------:R-:W-:Y:S01]  /*0000*/  LDC R1, c[0x0][0x37c] ;  /* 0x0000df00ff017b82 */ /* 0x000fe20000000800 */
[----:B------:R-:W-:Y:S05]  /*0010*/  EXIT ;  /* 0x000000000000794d */ /* 0x000fea0003800000 */
.L_x_1348:
        /* <DEDUP_REMOVED lines=14> */
.L_x_1430:


//--------------------- .nv.shared._ZN4vllm25fused_add_rms_norm_kernelIN3c108BFloat16ELi0EEENSt9enable_ifIXooeqT0_Li0Entsr4vllm12_typeConvertIT_EE6existsEvE4typeEPS4_lS7_PKS4_fii --------------------------
	.section	.nv.shared._ZN4vllm25fused_add_rms_norm_kernelIN3c108BFloat16ELi0EEENSt9enable_ifIXooeqT0_Li0Entsr4vllm12_typeConvertIT_EE6existsEvE4typeEPS4_lS7_PKS4_fii,"aw",@nobits
	.sectionflags	@""
	.align	4
.nv.shared._ZN4vllm25fused_add_rms_norm_kernelIN3c108BFloat16ELi0EEENSt9enable_ifIXooeqT0_Li0Entsr4vllm12_typeConvertIT_EE6existsEvE4typeEPS4_lS7_PKS4_fii:
	.zero		1192


//--------------------- .nv.shared.reserved.0     --------------------------
	.section	.nv.shared.reserved.0,"aw",@nobits
	.weak		__nv_reservedSMEM_offset_0_alias
	.size		__nv_reservedSMEM_offset_0_alias, 0, 64
	.other		__nv_reservedSMEM_offset_0_alias,@"STO_CUDA_RESERVED_SHARED STV_DEFAULT"
__nv_reservedSMEM_offset_0_alias:
	.zero		0
	.zero		64


//--------------------- .nv.global                --------------------------
	.section	.nv.global,"aw",@nobits
.nv.global:
	.type		_ZN51_INTERNAL_8a329067_20_layernorm_kernels_cu_1fdca12f6thrust24THRUST_300001_SM_1000_NS12placeholders2_5E,@object
	.size		_ZN51_INTERNAL_8a329067_20_layernorm_kernels_cu_1fdca12f6thrust24THRUST_300001_SM_1000_NS12placeholders2_5E,(_ZN51_INTERNAL_8a329067_20_layernorm_kernels_cu_1fdca12f4cuda3std3__45__cpo6cbeginE - _ZN51_INTERNAL_8a329067_20_layernorm_kernels_cu_1fdca12f6thrust24THRUST_300001_SM_1000_NS12placeholders2_5E)
_ZN51_INTERNAL_8a329067_20_layernorm_kernels_cu_1fdca12f6thrust24THRUST_300001_SM_1000_NS12placeholders2_5E:
	.zero		1
	.type		_ZN51_INTERNAL_8a329067_20_layernorm_kernels_cu_1fdca12f4cuda3std3__45__cpo6cbeginE,@object
	.size		_ZN51_INTERNAL_8a329067_20_layernorm_kernels_cu_1fdca12f4cuda3std3__45__cpo6cbeginE,(_ZN51_INTERNAL_8a329067_20_layernorm_kernels_cu_1fdca12f4cuda3std6ranges3__45__cpo6cbeginE - _ZN51_INTERNAL_8a329067_20_layernorm_kernels_cu_1fdca12f4cuda3std3__45__cpo6cbeginE)
_ZN51_INTERNAL_8a329067_20_layernorm_kernels_cu_1fdca12f4cuda3std3__45__cpo6cbeginE:
	.zero		1
	.type		_ZN51_INTERNAL_8a329067_20_layernorm_kernels_cu_1fdca12f4cuda3std6ranges3__45__cpo6cbeginE,@object
	.size		_ZN51_INTERNAL_8a329067_20_layernorm_kernels_cu_1fdca12f4cuda3std6ranges3__45__cpo6cbeginE,(_ZN51_INTERNAL_8a329067_20_layernorm_kernels_cu_1fdca12f4cuda3std3__48in_placeE - _ZN51_INTERNAL_8a329067_20_layernorm_kernels_cu_1fdca12f4cuda3std6ranges3__45__cpo6cbeginE)
_ZN51_INTERNAL_8a329067_20_layernorm_kernels_cu_1fdca12f4cuda3std6ranges3__45__cpo6cbeginE:
	.zero		1
	.type		_ZN51_INTERNAL_8a329067_20_layernorm_kernels_cu_1fdca12f4cuda3std3__48in_placeE,@object
	.size		_ZN51_INTERNAL_8a329067_20_layernorm_kernels_cu_1fdca12f4cuda3std3__48in_placeE,(_ZN51_INTERNAL_8a329067_20_layernorm_kernels_cu_1fdca12f4cuda3std6ranges3__45__cpo4sizeE - _ZN51_INTERNAL_8a329067_20_layernorm_kernels_cu_1fdca12f4cuda3std3__48in_placeE)
_ZN51_INTERNAL_8a329067_20_layernorm_kernels_cu_1fdca12f4cuda3std3__48in_placeE:
	.zero		1
	.type		_ZN51_INTERNAL_8a329067_20_layernorm_kernels_cu_1fdca12f4cuda3std6ranges3__45__cpo4sizeE,@object
	.size		_ZN51_INTERNAL_8a329067_20_layernorm_kernels_cu_1fdca12f4cuda3std6ranges3__45__cpo4sizeE,(_ZN51_INTERNAL_8a329067_20_layernorm_kernels_cu_1fdca12f6thrust24THRUST_300001_SM_1000_NS12placeholders2_9E - _ZN51_INTERNAL_8a329067_20_layernorm_kernels_cu_1fdca12f4cuda3std6ranges3__45__cpo4sizeE)
_ZN51_INTERNAL_8a329067_20_layernorm_kernels_cu_1fdca12f4cuda3std6ranges3__45__cpo4sizeE:
	.zero		1
	.type		_ZN51_INTERNAL_8a329067_20_layernorm_kernels_cu_1fdca12f6thrust24THRUST_300001_SM_1000_NS12placeholders2_9E,@object
	.size		_ZN51_INTERNAL_8a329067_20_layernorm_kernels_cu_1fdca12f6thrust24THRUST_300001_SM_1000_NS12placeholders2_9E,(_ZN51_INTERNAL_8a329067_20_layernorm_kernels_cu_1fdca12f4cuda3std3__45__cpo7crbeginE - _ZN51_INTERNAL_8a329067_20_layernorm_kernels_cu_1fdca12f6thrust24THRUST_300001_SM_1000_NS12placeholders2_9E)
_ZN51_INTERNAL_8a329067_20_layernorm_kernels_cu_1fdca12f6thrust24THRUST_300001_SM_1000_NS12placeholders2_9E:
	.zero		1
	.type		_ZN51_INTERNAL_8a329067_20_layernorm_kernels_cu_1fdca12f4cuda3std3__45__cpo7crbeginE,@object
	.size		_ZN51_INTERNAL_8a329067_20_layernorm_kernels_cu_1fdca12f4cuda3std3__45__cpo7crbeginE,(_ZN51_INTERNAL_8a329067_20_layernorm_kernels_cu_1fdca12f4cuda3std6ranges3__45__cpo4nextE - _ZN51_INTERNAL_8a329067_20_layernorm_kernels_cu_1fdca12f4cuda3std3__45__cpo7crbeginE)
_ZN51_INTERNAL_8a329067_20_layernorm_kernels_cu_1fdca12f4cuda3std3__45__cpo7crbeginE:
	.zero		1
	.type		_ZN51_INTERNAL_8a329067_20_layernorm_kernels_cu_1fdca12f4cuda3std6ranges3__45__cpo4nextE,@object
	.size		_ZN51_INTERNAL_8a329067_20_layernorm_kernels_cu_1fdca12f4cuda3std6ranges3__45__cpo4nextE,(_ZN51_INTERNAL_8a329067_20_layernorm_kernels_cu_1fdca12f4cuda3std6ranges3__45__cpo4swapE - _ZN51_INTERNAL_8a329067_20_layernorm_kernels_cu_1fdca12f4cuda3std6ranges3__45__cpo4nextE)
_ZN51_INTERNAL_8a329067_20_layernorm_kernels_cu_1fdca12f4cuda3std6ranges3__45__cpo4nextE:
	.zero		1
	.type		_ZN51_INTERNAL_8a329067_20_layernorm_kernels_cu_1fdca12f4cuda3std6ranges3__45__cpo4swapE,@object
	.size		_ZN51_INTERNAL_8a329067_20_layernorm_kernels_cu_1fdca12f4cuda3std6ranges3__45__cpo4swapE,(_ZN51_INTERNAL_8a329067_20_layernorm_kernels_cu_1fdca12f6thrust24THRUST_300001_SM_1000_NS12placeholders2_1E - _ZN51_INTERNAL_8a329067_20_layernorm_kernels_cu_1fdca12f4cuda3std6ranges3__45__cpo4swapE)
_ZN51_INTERNAL_8a329067_20_layernorm_kernels_cu_1fdca12f4cuda3std6ranges3__45__cpo4swapE:
	.zero		1
	.type		_ZN51_INTERNAL_8a329067_20_layernorm_kernels_cu_1fdca12f6thrust24THRUST_300001_SM_1000_NS12placeholders2_1E,@object
	.size		_ZN51_INTERNAL_8a329067_20_layernorm_kernels_cu_1fdca12f6thrust24THRUST_300001_SM_1000_NS12placeholders2_1E,(_ZN51_INTERNAL_8a329067_20_layernorm_kernels_cu_1fdca12f6thrust24THRUST_300001_SM_1000_NS12placeholders2_3E - _ZN51_INTERNAL_8a329067_20_layernorm_kernels_cu_1fdca12f6thrust24THRUST_300001_SM_1000_NS12placeholders2_1E)
_ZN51_INTERNAL_8a329067_20_layernorm_kernels_cu_1fdca12f6thrust24THRUST_300001_SM_1000_NS12placeholders2_1E:
	.zero		1
	.type		_ZN51_INTERNAL_8a329067_20_layernorm_kernels_cu_1fdca12f6thrust24THRUST_300001_SM_1000_NS12placeholders2_3E,@object
	.size		_ZN51_INTERNAL_8a329067_20_layernorm_kernels_cu_1fdca12f6thrust24THRUST_300001_SM_1000_NS12placeholders2_3E,(_ZN51_INTERNAL_8a329067_20_layernorm_kernels_cu_1fdca12f4cuda3std3__45__cpo5beginE - _ZN51_INTERNAL_8a329067_20_layernorm_kernels_cu_1fdca12f6thrust24THRUST_300001_SM_1000_NS12placeholders2_3E)
_ZN51_INTERNAL_8a329067_20_layernorm_kernels_cu_1fdca12f6thrust24THRUST_300001_SM_1000_NS12placeholders2_3E:
	.zero		1
	.type		_ZN51_INTERNAL_8a329067_20_layernorm_kernels_cu_1fdca12f4cuda3std3__45__cpo5beginE,@object
	.size		_ZN51_INTERNAL_8a329067_20_layernorm_kernels_cu_1fdca12f4cuda3std3__45__cpo5beginE,(_ZN51_INTERNAL_8a329067_20_layernorm_kernels_cu_1fdca12f4cuda3std6ranges3__45__cpo5beginE - _ZN51_INTERNAL_8a329067_20_layernorm_kernels_cu_1fdca12f4cuda3std3__45__cpo5beginE)
_ZN51_INTERNAL_8a329067_20_layernorm_kernels_cu_1fdca12f4cuda3std3__45__cpo5beginE:
	.zero		1
	.type		_ZN51_INTERNAL_8a329067_20_layernorm_kernels_cu_1fdca12f4cuda3std6ranges3__45__cpo5beginE,@object
	.size		_ZN51_INTERNAL_8a329067_20_layernorm_kernels_cu_1fdca12f4cuda3std6ranges3__45__cpo5beginE,(_ZN51_INTERNAL_8a329067_20_layernorm_kernels_cu_1fdca12f4cuda3std3__453_GLOBAL__N__8a329067_20_layernorm_kernels_cu_1fdca12f6ignoreE - _ZN51_INTERNAL_8a329067_20_layernorm_kernels_cu_1fdca12f4cuda3std6ranges3__45__cpo5beginE)
_ZN51_INTERNAL_8a329067_20_layernorm_kernels_cu_1fdca12f4cuda3std6ranges3__45__cpo5beginE:
	.zero		1
	.type		_ZN51_INTERNAL_8a329067_20_layernorm_kernels_cu_1fdca12f4cuda3std3__453_GLOBAL__N__8a329067_20_layernorm_kernels_cu_1fdca12f6ignoreE,@object
	.size		_ZN51_INTERNAL_8a329067_20_layernorm_kernels_cu_1fdca12f4cuda3std3__453_GLOBAL__N__8a329067_20_layernorm_kernels_cu_1fdca12f6ignoreE,(_ZN51_INTERNAL_8a329067_20_layernorm_kernels_cu_1fdca12f4cuda3std6ranges3__45__cpo4dataE - _ZN51_INTERNAL_8a329067_20_layernorm_kernels_cu_1fdca12f4cuda3std3__453_GLOBAL__N__8a329067_20_layernorm_kernels_cu_1fdca12f6ignoreE)
_ZN51_INTERNAL_8a329067_20_layernorm_kernels_cu_1fdca12f4cuda3std3__453_GLOBAL__N__8a329067_20_layernorm_kernels_cu_1fdca12f6ignoreE:
	.zero		1
	.type		_ZN51_INTERNAL_8a329067_20_layernorm_kernels_cu_1fdca12f4cuda3std6ranges3__45__cpo4dataE,@object
	.size		_ZN51_INTERNAL_8a329067_20_layernorm_kernels_cu_1fdca12f4cuda3std6ranges3__45__cpo4dataE,(_ZN51_INTERNAL_8a329067_20_layernorm_kernels_cu_1fdca12f6thrust24THRUST_300001_SM_1000_NS12placeholders2_7E - _ZN51_INTERNAL_8a329067_20_layernorm_kernels_cu_1fdca12f4cuda3std6ranges3__45__cpo4dataE)
_ZN51_INTERNAL_8a329067_20_layernorm_kernels_cu_1fdca12f4cuda3std6ranges3__45__cpo4dataE:
	.zero		1
	.type		_ZN51_INTERNAL_8a329067_20_layernorm_kernels_cu_1fdca12f6thrust24THRUST_300001_SM_1000_NS12placeholders2_7E,@object
	.size		_ZN51_INTERNAL_8a329067_20_layernorm_kernels_cu_1fdca12f6thrust24THRUST_300001_SM_1000_NS12placeholders2_7E,(_ZN51_INTERNAL_8a329067_20_layernorm_kernels_cu_1fdca12f4cuda3std3__45__cpo6rbeginE - _ZN51_INTERNAL_8a329067_20_layernorm_kernels_cu_1fdca12f6thrust24THRUST_300001_SM_1000_NS12placeholders2_7E)
_ZN51_INTERNAL_8a329067_20_layernorm_kernels_cu_1fdca12f6thrust24THRUST_300001_SM_1000_NS12placeholders2_7E:
	.zero		1
	.type		_ZN51_INTERNAL_8a329067_20_layernorm_kernels_cu_1fdca12f4cuda3std3__45__cpo6rbeginE,@object
	.size		_ZN51_INTERNAL_8a329067_20_layernorm_kernels_cu_1fdca12f4cuda3std3__45__cpo6rbeginE,(_ZN51_INTERNAL_8a329067_20_layernorm_kernels_cu_1fdca12f4cuda3std6ranges3__45__cpo7advanceE - _ZN51_INTERNAL_8a329067_20_layernorm_kernels_cu_1fdca12f4cuda3std3__45__cpo6rbeginE)
_ZN51_INTERNAL_8a329067_20_layernorm_kernels_cu_1fdca12f4cuda3std3__45__cpo6rbeginE:
	.zero		1
	.type		_ZN51_INTERNAL_8a329067_20_layernorm_kernels_cu_1fdca12f4cuda3std6ranges3__45__cpo7advanceE,@object
	.size		_ZN51_INTERNAL_8a329067_20_layernorm_kernels_cu_1fdca12f4cuda3std6ranges3__45__cpo7advanceE,(_ZN51_INTERNAL_8a329067_20_layernorm_kernels_cu_1fdca12f4cuda3std3__47nulloptE - _ZN51_INTERNAL_8a329067_20_layernorm_kernels_cu_1fdca12f4cuda3std6ranges3__45__cpo7advanceE)
_ZN51_INTERNAL_8a329067_20_layernorm_kernels_cu_1fdca12f4cuda3std6ranges3__45__cpo7advanceE:
	.zero		1
	.type		_ZN51_INTERNAL_8a329067_20_layernorm_kernels_cu_1fdca12f4cuda3std3__47nulloptE,@object
	.size		_ZN51_INTERNAL_8a329067_20_layernorm_kernels_cu_1fdca12f4cuda3std3__47nulloptE,(_ZN51_INTERNAL_8a329067_20_layernorm_kernels_cu_1fdca12f4cuda3std6ranges3__45__cpo8distanceE - _ZN51_INTERNAL_8a329067_20_layernorm_kernels_cu_1fdca12f4cuda3std3__47nulloptE)
_ZN51_INTERNAL_8a329067_20_layernorm_kernels_cu_1fdca12f4cuda3std3__47nulloptE:
	.zero		1
	.type		_ZN51_INTERNAL_8a329067_20_layernorm_kernels_cu_1fdca12f4cuda3std6ranges3__45__cpo8distanceE,@object
	.size		_ZN51_INTERNAL_8a329067_20_layernorm_kernels_cu_1fdca12f4cuda3std6ranges3__45__cpo8distanceE,(_ZN51_INTERNAL_8a329067_20_layernorm_kernels_cu_1fdca12f6thrust24THRUST_300001_SM_1000_NS12placeholders2_6E - _ZN51_INTERNAL_8a329067_20_layernorm_kernels_cu_1fdca12f4cuda3std6ranges3__45__cpo8distanceE)
_ZN51_INTERNAL_8a329067_20_layernorm_kernels_cu_1fdca12f4cuda3std6ranges3__45__cpo8distanceE:
	.zero		1
	.type		_ZN51_INTERNAL_8a329067_20_layernorm_kernels_cu_1fdca12f6thrust24THRUST_300001_SM_1000_NS12placeholders2_6E,@object
	.size		_ZN51_INTERNAL_8a329067_20_layernorm_kernels_cu_1fdca12f6thrust24THRUST_300001_SM_1000_NS12placeholders2_6E,(_ZN51_INTERNAL_8a329067_20_layernorm_kernels_cu_1fdca12f4cuda3std3__45__cpo4cendE - _ZN51_INTERNAL_8a329067_20_layernorm_kernels_cu_1fdca12f6thrust24THRUST_300001_SM_1000_NS12placeholders2_6E)
_ZN51_INTERNAL_8a329067_20_layernorm_kernels_cu_1fdca12f6thrust24THRUST_300001_SM_1000_NS12placeholders2_6E:
	.zero		1
	.type		_ZN51_INTERNAL_8a329067_20_layernorm_kernels_cu_1fdca12f4cuda3std3__45__cpo4cendE,@object
	.size		_ZN51_INTERNAL_8a329067_20_layernorm_kernels_cu_1fdca12f4cuda3std3__45__cpo4cendE,(_ZN51_INTERNAL_8a329067_20_layernorm_kernels_cu_1fdca12f4cuda3std6ranges3__45__cpo4cendE - _ZN51_INTERNAL_8a329067_20_layernorm_kernels_cu_1fdca12f4cuda3std3__45__cpo4cendE)
_ZN51_INTERNAL_8a329067_20_layernorm_kernels_cu_1fdca12f4cuda3std3__45__cpo4cendE:
	.zero		1
	.type		_ZN51_INTERNAL_8a329067_20_layernorm_kernels_cu_1fdca12f4cuda3std6ranges3__45__cpo4cendE,@object
	.size		_ZN51_INTERNAL_8a329067_20_layernorm_kernels_cu_1fdca12f4cuda3std6ranges3__45__cpo4cendE,(_ZN51_INTERNAL_8a329067_20_layernorm_kernels_cu_1fdca12f4cuda3std3__420unreachable_sentinelE - _ZN51_INTERNAL_8a329067_20_layernorm_kernels_cu_1fdca12f4cuda3std6ranges3__45__cpo4cendE)
_ZN51_INTERNAL_8a329067_20_layernorm_kernels_cu_1fdca12f4cuda3std6ranges3__45__cpo4cendE:
	.zero		1
	.type		_ZN51_INTERNAL_8a329067_20_layernorm_kernels_cu_1fdca12f4cuda3std3__420unreachable_sentinelE,@object
	.size		_ZN51_INTERNAL_8a329067_20_layernorm_kernels_cu_1fdca12f4cuda3std3__420unreachable_sentinelE,(_ZN51_INTERNAL_8a329067_20_layernorm_kernels_cu_1fdca12f4cuda3std6ranges3__45__cpo5ssizeE - _ZN51_INTERNAL_8a329067_20_layernorm_kernels_cu_1fdca12f4cuda3std3__420unreachable_sentinelE)
_ZN51_INTERNAL_8a329067_20_layernorm_kernels_cu_1fdca12f4cuda3std3__420unreachable_sentinelE:
	.zero		1
	.type		_ZN51_INTERNAL_8a329067_20_layernorm_kernels_cu_1fdca12f4cuda3std6ranges3__45__cpo5ssizeE,@object
	.size		_ZN51_INTERNAL_8a329067_20_layernorm_kernels_cu_1fdca12f4cuda3std6ranges3__45__cpo5ssizeE,(_ZN51_INTERNAL_8a329067_20_layernorm_kernels_cu_1fdca12f6thrust24THRUST_300001_SM_1000_NS12placeholders3_10E - _ZN51_INTERNAL_8a329067_20_layernorm_kernels_cu_1fdca12f4cuda3std6ranges3__45__cpo5ssizeE)
_ZN51_INTERNAL_8a329067_20_layernorm_kernels_cu_1fdca12f4cuda3std6ranges3__45__cpo5ssizeE:
	.zero		1
	.type		_ZN51_INTERNAL_8a329067_20_layernorm_kernels_cu_1fdca12f6thrust24THRUST_300001_SM_1000_NS12placeholders3_10E,@object
	.size		_ZN51_INTERNAL_8a329067_20_layernorm_kernels_cu_1fdca12f6thrust24THRUST_300001_SM_1000_NS12placeholders3_10E,(_ZN51_INTERNAL_8a329067_20_layernorm_kernels_cu_1fdca12f4cuda3std3__45__cpo5crendE - _ZN51_INTERNAL_8a329067_20_layernorm_kernels_cu_1fdca12f6thrust24THRUST_300001_SM_1000_NS12placeholders3_10E)
_ZN51_INTERNAL_8a329067_20_layernorm_kernels_cu_1fdca12f6thrust24THRUST_300001_SM_1000_NS12placeholders3_10E:
	.zero		1
	.type		_ZN51_INTERNAL_8a329067_20_layernorm_kernels_cu_1fdca12f4cuda3std3__45__cpo5crendE,@object
	.size		_ZN51_INTERNAL_8a329067_20_layernorm_kernels_cu_1fdca12f4cuda3std3__45__cpo5crendE,(_ZN51_INTERNAL_8a329067_20_layernorm_kernels_cu_1fdca12f4cuda3std6ranges3__45__cpo4prevE - _ZN51_INTERNAL_8a329067_20_layernorm_kernels_cu_1fdca12f4cuda3std3__45__cpo5crendE)
_ZN51_INTERNAL_8a329067_20_layernorm_kernels_cu_1fdca12f4cuda3std3__45__cpo5crendE:
	.zero		1
	.type		_ZN51_INTERNAL_8a329067_20_layernorm_kernels_cu_1fdca12f4cuda3std6ranges3__45__cpo4prevE,@object
	.size		_ZN51_INTERNAL_8a329067_20_layernorm_kernels_cu_1fdca12f4cuda3std6ranges3__45__cpo4prevE,(_ZN51_INTERNAL_8a329067_20_layernorm_kernels_cu_1fdca12f4cuda3std6ranges3__45__cpo9iter_moveE - _ZN51_INTERNAL_8a329067_20_layernorm_kernels_cu_1fdca12f4cuda3std6ranges3__45__cpo4prevE)
_ZN51_INTERNAL_8a329067_20_layernorm_kernels_cu_1fdca12f4cuda3std6ranges3__45__cpo4prevE:
	.zero		1
	.type		_ZN51_INTERNAL_8a329067_20_layernorm_kernels_cu_1fdca12f4cuda3std6ranges3__45__cpo9iter_moveE,@object
	.size		_ZN51_INTERNAL_8a329067_20_layernorm_kernels_cu_1fdca12f4cuda3std6ranges3__45__cpo9iter_moveE,(_ZN51_INTERNAL_8a329067_20_layernorm_kernels_cu_1fdca12f6thrust24THRUST_300001_SM_1000_NS12placeholders2_2E - _ZN51_INTERNAL_8a329067_20_layernorm_kernels_cu_1fdca12f4cuda3std6ranges3__45__cpo9iter_moveE)
_ZN51_INTERNAL_8a329067_20_layernorm_kernels_cu_1fdca12f4cuda3std6ranges3__45__cpo9iter_moveE:
	.zero		1
	.type		_ZN51_INTERNAL_8a329067_20_layernorm_kernels_cu_1fdca12f6thrust24THRUST_300001_SM_1000_NS12placeholders2_2E,@object
	.size		_ZN51_INTERNAL_8a329067_20_layernorm_kernels_cu_1fdca12f6thrust24THRUST_300001_SM_1000_NS12placeholders2_2E,(_ZN51_INTERNAL_8a329067_20_layernorm_kernels_cu_1fdca12f6thrust24THRUST_300001_SM_1000_NS12placeholders2_4E - _ZN51_INTERNAL_8a329067_20_layernorm_kernels_cu_1fdca12f6thrust24THRUST_300001_SM_1000_NS12placeholders2_2E)
_ZN51_INTERNAL_8a329067_20_layernorm_kernels_cu_1fdca12f6thrust24THRUST_300001_SM_1000_NS12placeholders2_2E:
	.zero		1
	.type		_ZN51_INTERNAL_8a329067_20_layernorm_kernels_cu_1fdca12f6thrust24THRUST_300001_SM_1000_NS12placeholders2_4E,@object
	.size		_ZN51_INTERNAL_8a329067_20_layernorm_kernels_cu_1fdca12f6thrust24THRUST_300001_SM_1000_NS12placeholders2_4E,(_ZN51_INTERNAL_8a329067_20_layernorm_kernels_cu_1fdca12f4cuda3std3__45__cpo3endE - _ZN51_INTERNAL_8a329067_20_layernorm_kernels_cu_1fdca12f6thrust24THRUST_300001_SM_1000_NS12placeholders2_4E)
_ZN51_INTERNAL_8a329067_20_layernorm_kernels_cu_1fdca12f6thrust24THRUST_300001_SM_1000_NS12placeholders2_4E:
	.zero		1
	.type		_ZN51_INTERNAL_8a329067_20_layernorm_kernels_cu_1fdca12f4cuda3std3__45__cpo3endE,@object
	.size		_ZN51_INTERNAL_8a329067_20_layernorm_kernels_cu_1fdca12f4cuda3std3__45__cpo3endE,(_ZN51_INTERNAL_8a329067_20_layernorm_kernels_cu_1fdca12f4cuda3std6ranges3__45__cpo3endE - _ZN51_INTERNAL_8a329067_20_layernorm_kernels_cu_1fdca12f4cuda3std3__45__cpo3endE)
_ZN51_INTERNAL_8a329067_20_layernorm_kernels_cu_1fdca12f4cuda3std3__45__cpo3endE:
	.zero		1
	.type		_ZN51_INTERNAL_8a329067_20_layernorm_kernels_cu_1fdca12f4cuda3std6ranges3__45__cpo3endE,@object
	.size		_ZN51_INTERNAL_8a329067_20_layernorm_kernels_cu_1fdca12f4cuda3std6ranges3__45__cpo3endE,(_ZN51_INTERNAL_8a329067_20_layernorm_kernels_cu_1fdca12f4cuda3std3__419piecewise_constructE - _ZN51_INTERNAL_8a329067_20_layernorm_kernels_cu_1fdca12f4cuda3std6ranges3__45__cpo3endE)
_ZN51_INTERNAL_8a329067_20_layernorm_kernels_cu_1fdca12f4cuda3std6ranges3__45__cpo3endE:
	.zero		1
	.type		_ZN51_INTERNAL_8a329067_20_layernorm_kernels_cu_1fdca12f4cuda3std3__419piecewise_constructE,@object
	.size		_ZN51_INTERNAL_8a329067_20_layernorm_kernels_cu_1fdca12f4cuda3std3__419piecewise_constructE,(_ZN51_INTERNAL_8a329067_20_layernorm_kernels_cu_1fdca12f4cuda3std6ranges3__45__cpo5cdataE - _ZN51_INTERNAL_8a329067_20_layernorm_kernels_cu_1fdca12f4cuda3std3__419piecewise_constructE)
_ZN51_INTERNAL_8a329067_20_layernorm_kernels_cu_1fdca12f4cuda3std3__419piecewise_constructE:
	.zero		1
	.type		_ZN51_INTERNAL_8a329067_20_layernorm_kernels_cu_1fdca12f4cuda3std6ranges3__45__cpo5cdataE,@object
	.size		_ZN51_INTERNAL_8a329067_20_layernorm_kernels_cu_1fdca12f4cuda3std6ranges3__45__cpo5cdataE,(_ZN51_INTERNAL_8a329067_20_layernorm_kernels_cu_1fdca12f6thrust24THRUST_300001_SM_1000_NS12placeholders2_8E - _ZN51_INTERNAL_8a329067_20_layernorm_kernels_cu_1fdca12f4cuda3std6ranges3__45__cpo5cdataE)
_ZN51_INTERNAL_8a329067_20_layernorm_kernels_cu_1fdca12f4cuda3std6ranges3__45__cpo5cdataE:
	.zero		1
	.type		_ZN51_INTERNAL_8a329067_20_layernorm_kernels_cu_1fdca12f6thrust24THRUST_300001_SM_1000_NS12placeholders2_8E,@object
	.size		_ZN51_INTERNAL_8a329067_20_layernorm_kernels_cu_1fdca12f6thrust24THRUST_300001_SM_1000_NS12placeholders2_8E,(_ZN51_INTERNAL_8a329067_20_layernorm_kernels_cu_1fdca12f4cuda3std3__45__cpo4rendE - _ZN51_INTERNAL_8a329067_20_layernorm_kernels_cu_1fdca12f6thrust24THRUST_300001_SM_1000_NS12placeholders2_8E)
_ZN51_INTERNAL_8a329067_20_layernorm_kernels_cu_1fdca12f6thrust24THRUST_300001_SM_1000_NS12placeholders2_8E:
	.zero		1
	.type		_ZN51_INTERNAL_8a329067_20_layernorm_kernels_cu_1fdca12f4cuda3std3__45__cpo4rendE,@object
	.size		_ZN51_INTERNAL_8a329067_20_layernorm_kernels_cu_1fdca12f4cuda3std3__45__cpo4rendE,(_ZN51_INTERNAL_8a329067_20_layernorm_kernels_cu_1fdca12f4cuda3std6ranges3__45__cpo9iter_swapE - _ZN51_INTERNAL_8a329067_20_layernorm_kernels_cu_1fdca12f4cuda3std3__45__cpo4rendE)
_ZN51_INTERNAL_8a329067_20_layernorm_kernels_cu_1fdca12f4cuda3std3__45__cpo4rendE:
	.zero		1
	.type		_ZN51_INTERNAL_8a329067_20_layernorm_kernels_cu_1fdca12f4cuda3std6ranges3__45__cpo9iter_swapE,@object
	.size		_ZN51_INTERNAL_8a329067_20_layernorm_kernels_cu_1fdca12f4cuda3std6ranges3__45__cpo9iter_swapE,(_ZN51_INTERNAL_8a329067_20_layernorm_kernels_cu_1fdca12f4cuda3std3__48unexpectE - _ZN51_INTERNAL_8a329067_20_layernorm_kernels_cu_1fdca12f4cuda3std6ranges3__45__cpo9iter_swapE)
_ZN51_INTERNAL_8a329067_20_layernorm_kernels_cu_1fdca12f4cuda3std6ranges3__45__cpo9iter_swapE:
	.zero		1
	.type		_ZN51_INTERNAL_8a329067_20_layernorm_kernels_cu_1fdca12f4cuda3std3__48unexpectE,@object
	.size		_ZN51_INTERNAL_8a329067_20_layernorm_kernels_cu_1fdca12f4cuda3std3__48unexpectE,(_ZN51_INTERNAL_8a329067_20_layernorm_kernels_cu_1fdca12f6thrust24THRUST_300001_SM_1000_NS6system6detail10sequential3seqE - _ZN51_INTERNAL_8a329067_20_layernorm_kernels_cu_1fdca12f4cuda3std3__48unexpectE)
_ZN51_INTERNAL_8a329067_20_layernorm_kernels_cu_1fdca12f4cuda3std3__48unexpectE:
	.zero		1
	.type		_ZN51_INTERNAL_8a329067_20_layernorm_kernels_cu_1fdca12f6thrust24THRUST_300001_SM_1000_NS6system6detail10sequential3seqE,@object
	.size		_ZN51_INTERNAL_8a329067_20_layernorm_kernels_cu_1fdca12f6thrust24THRUST_300001_SM_1000_NS6system6detail10sequential3seqE,(.L_29 - _ZN51_INTERNAL_8a329067_20_layernorm_kernels_cu_1fdca12f6thrust24THRUST_300001_SM_1000_NS6system6detail10sequential3seqE)
_ZN51_INTERNAL_8a329067_20_layernorm_kernels_cu_1fdca12f6thrust24THRUST_300001_SM_1000_NS6system6detail10sequential3seqE:
	.zero		1
.L_29:


//--------------------- .nv.shared._ZN4vllm25fused_add_rms_norm_kernelIN3c104HalfELi0EEENSt9enable_ifIXooeqT0_Li0Entsr4vllm12_typeConvertIT_EE6existsEvE4typeEPS4_lS7_PKS4_fii --------------------------
	.section	.nv.shared._ZN4vllm25fused_add_rms_norm_kernelIN3c104HalfELi0EEENSt9enable_ifIXooeqT0_Li0Entsr4vllm12_typeConvertIT_EE6existsEvE4typeEPS4_lS7_PKS4_fii,"aw",@nobits
	.sectionflags	@""
	.align	4
.nv.shared._ZN4vllm25fused_add_rms_norm_kernelIN3c104HalfELi0EEENSt9enable_ifIXooeqT0_Li0Entsr4vllm12_typeConvertIT_EE6existsEvE4typeEPS4_lS7_PKS4_fii:
	.zero		1192


//--------------------- .nv.shared._ZN4vllm25fused_add_rms_norm_kernelIfLi0EEENSt9enable_ifIXooeqT0_Li0Entsr4vllm12_typeConvertIT_EE6existsEvE4typeEPS2_lS5_PKS2_fii --------------------------
	.section	.nv.shared._ZN4vllm25fused_add_rms_norm_kernelIfLi0EEENSt9enable_ifIXooeqT0_Li0Entsr4vllm12_typeConvertIT_EE6existsEvE4typeEPS2_lS5_PKS2_fii,"aw",@nobits
	.sectionflags	@""
	.align	4
.nv.shared._ZN4vllm25fused_add_rms_norm_kernelIfLi0EEENSt9enable_ifIXooeqT0_Li0Entsr4vllm12_typeConvertIT_EE6existsEvE4typeEPS2_lS5_PKS2_fii:
	.zero		1192


//--------------------- .nv.shared._ZN4vllm25fused_add_rms_norm_kernelIN3c108BFloat16ELi8EEENSt9enable_ifIXaagtT0_Li0Esr4vllm12_typeConvertIT_EE6existsEvE4typeEPS4_lS7_PKS4_fii --------------------------
	.section	.nv.shared._ZN4vllm25fused_add_rms_norm_kernelIN3c108BFloat16ELi8EEENSt9enable_ifIXaagtT0_Li0Esr4vllm12_typeConvertIT_EE6existsEvE4typeEPS4_lS7_PKS4_fii,"aw",@nobits
	.sectionflags	@""
	.align	4
.nv.shared._ZN4vllm25fused_add_rms_norm_kernelIN3c108BFloat16ELi8EEENSt9enable_ifIXaagtT0_Li0Esr4vllm12_typeConvertIT_EE6existsEvE4typeEPS4_lS7_PKS4_fii:
	.zero		1192


//--------------------- .nv.shared._ZN4vllm25fused_add_rms_norm_kernelIN3c104HalfELi8EEENSt9enable_ifIXaagtT0_Li0Esr4vllm12_typeConvertIT_EE6existsEvE4typeEPS4_lS7_PKS4_fii --------------------------
	.section	.nv.shared._ZN4vllm25fused_add_rms_norm_kernelIN3c104HalfELi8EEENSt9enable_ifIXaagtT0_Li0Esr4vllm12_typeConvertIT_EE6existsEvE4typeEPS4_lS7_PKS4_fii,"aw",@nobits
	.sectionflags	@""
	.align	4
.nv.shared._ZN4vllm25fused_add_rms_norm_kernelIN3c104HalfELi8EEENSt9enable_ifIXaagtT0_Li0Esr4vllm12_typeConvertIT_EE6existsEvE4typeEPS4_lS7_PKS4_fii:
	.zero		1192


//--------------------- .nv.shared._ZN4vllm25fused_add_rms_norm_kernelIfLi8EEENSt9enable_ifIXaagtT0_Li0Esr4vllm12_typeConvertIT_EE6existsEvE4typeEPS2_lS5_PKS2_fii --------------------------
	.section	.nv.shared._ZN4vllm25fused_add_rms_norm_kernelIfLi8EEENSt9enable_ifIXaagtT0_Li0Esr4vllm12_typeConvertIT_EE6existsEvE4typeEPS2_lS5_PKS2_fii,"aw",@nobits
	.sectionflags	@""
	.align	4
.nv.shared._ZN4vllm25fused_add_rms_norm_kernelIfLi8EEENSt9enable_ifIXaagtT0_Li0Esr4vllm12_typeConvertIT_EE6existsEvE4typeEPS2_lS5_PKS2_fii:
	.zero		1192


//--------------------- .nv.shared._ZN4vllm15rms_norm_kernelIN3c108BFloat16ELi1ELi4EEEvPT_PKS3_lllllS6_fii --------------------------
	.section	.nv.shared._ZN4vllm15rms_norm_kernelIN3c108BFloat16ELi1ELi4EEEvPT_PKS3_lllllS6_fii,"aw",@nobits
	.sectionflags	@""
	.align	4
.nv.shared._ZN4vllm15rms_norm_kernelIN3c108BFloat16ELi1ELi4EEEvPT_PKS3_lllllS6_fii:
	.zero		1192


//--------------------- .nv.shared._ZN4vllm15rms_norm_kernelIN3c108BFloat16ELi2ELi4EEEvPT_PKS3_lllllS6_fii --------------------------
	.section	.nv.shared._ZN4vllm15rms_norm_kernelIN3c108BFloat16ELi2ELi4EEEvPT_PKS3_lllllS6_fii,"aw",@nobits
	.sectionflags	@""
	.align	4
.nv.shared._ZN4vllm15rms_norm_kernelIN3c108BFloat16ELi2ELi4EEEvPT_PKS3_lllllS6_fii:
	.zero		1192


//--------------------- .nv.shared._ZN4vllm15rms_norm_kernelIN3c108BFloat16ELi4ELi4EEEvPT_PKS3_lllllS6_fii --------------------------
	.section	.nv.shared._ZN4vllm15rms_norm_kernelIN3c108BFloat16ELi4ELi4EEEvPT_PKS3_lllllS6_fii,"aw",@nobits
	.sectionflags	@""
	.align	4
.nv.shared._ZN4vllm15rms_norm_kernelIN3c108BFloat16ELi4ELi4EEEvPT_PKS3_lllllS6_fii:
	.zero		1192


//--------------------- .nv.shared._ZN4vllm15rms_norm_kernelIN3c108BFloat16ELi8ELi4EEEvPT_PKS3_lllllS6_fii --------------------------
	.section	.nv.shared._ZN4vllm15rms_norm_kernelIN3c108BFloat16ELi8ELi4EEEvPT_PKS3_lllllS6_fii,"aw",@nobits
	.sectionflags	@""
	.align	4
.nv.shared._ZN4vllm15rms_norm_kernelIN3c108BFloat16ELi8ELi4EEEvPT_PKS3_lllllS6_fii:
	.zero		1192


//--------------------- .nv.shared._ZN4vllm15rms_norm_kernelIN3c108BFloat16ELi16ELi4EEEvPT_PKS3_lllllS6_fii --------------------------
	.section	.nv.shared._ZN4vllm15rms_norm_kernelIN3c108BFloat16ELi16ELi4EEEvPT_PKS3_lllllS6_fii,"aw",@nobits
	.sectionflags	@""
	.align	4
.nv.shared._ZN4vllm15rms_norm_kernelIN3c108BFloat16ELi16ELi4EEEvPT_PKS3_lllllS6_fii:
	.zero		1192


//--------------------- .nv.shared._ZN4vllm15rms_norm_kernelIN3c104HalfELi1ELi4EEEvPT_PKS3_lllllS6_fii --------------------------
	.section	.nv.shared._ZN4vllm15rms_norm_kernelIN3c104HalfELi1ELi4EEEvPT_PKS3_lllllS6_fii,"aw",@nobits
	.sectionflags	@""
	.align	4
.nv.shared._ZN4vllm15rms_norm_kernelIN3c104HalfELi1ELi4EEEvPT_PKS3_lllllS6_fii:
	.zero		1192


//--------------------- .nv.shared._ZN4vllm15rms_norm_kernelIN3c104HalfELi2ELi4EEEvPT_PKS3_lllllS6_fii --------------------------
	.section	.nv.shared._ZN4vllm15rms_norm_kernelIN3c104HalfELi2ELi4EEEvPT_PKS3_lllllS6_fii,"aw",@nobits
	.sectionflags	@""
	.align	4
.nv.shared._ZN4vllm15rms_norm_kernelIN3c104HalfELi2ELi4EEEvPT_PKS3_lllllS6_fii:
	.zero		1192


//--------------------- .nv.shared._ZN4vllm15rms_norm_kernelIN3c104HalfELi4ELi4EEEvPT_PKS3_lllllS6_fii --------------------------
	.section	.nv.shared._ZN4vllm15rms_norm_kernelIN3c104HalfELi4ELi4EEEvPT_PKS3_lllllS6_fii,"aw",@nobits
	.sectionflags	@""
	.align	4
.nv.shared._ZN4vllm15rms_norm_kernelIN3c104HalfELi4ELi4EEEvPT_PKS3_lllllS6_fii:
	.zero		1192


//--------------------- .nv.shared._ZN4vllm15rms_norm_kernelIN3c104HalfELi8ELi4EEEvPT_PKS3_lllllS6_fii --------------------------
	.section	.nv.shared._ZN4vllm15rms_norm_kernelIN3c104HalfELi8ELi4EEEvPT_PKS3_lllllS6_fii,"aw",@nobits
	.sectionflags	@""
	.align	4
.nv.shared._ZN4vllm15rms_norm_kernelIN3c104HalfELi8ELi4EEEvPT_PKS3_lllllS6_fii:
	.zero		1192


//--------------------- .nv.shared._ZN4vllm15rms_norm_kernelIN3c104HalfELi16ELi4EEEvPT_PKS3_lllllS6_fii --------------------------
	.section	.nv.shared._ZN4vllm15rms_norm_kernelIN3c104HalfELi16ELi4EEEvPT_PKS3_lllllS6_fii,"aw",@nobits
	.sectionflags	@""
	.align	4
.nv.shared._ZN4vllm15rms_norm_kernelIN3c104HalfELi16ELi4EEEvPT_PKS3_lllllS6_fii:
	.zero		1192


//--------------------- .nv.shared._ZN4vllm15rms_norm_kernelIfLi1ELi4EEEvPT_PKS1_lllllS4_fii --------------------------
	.section	.nv.shared._ZN4vllm15rms_norm_kernelIfLi1ELi4EEEvPT_PKS1_lllllS4_fii,"aw",@nobits
	.sectionflags	@""
	.align	4
.nv.shared._ZN4vllm15rms_norm_kernelIfLi1ELi4EEEvPT_PKS1_lllllS4_fii:
	.zero		1192


//--------------------- .nv.shared._ZN4vllm15rms_norm_kernelIfLi2ELi4EEEvPT_PKS1_lllllS4_fii --------------------------
	.section	.nv.shared._ZN4vllm15rms_norm_kernelIfLi2ELi4EEEvPT_PKS1_lllllS4_fii,"aw",@nobits
	.sectionflags	@""
	.align	4
.nv.shared._ZN4vllm15rms_norm_kernelIfLi2ELi4EEEvPT_PKS1_lllllS4_fii:
	.zero		1192


//--------------------- .nv.shared._ZN4vllm15rms_norm_kernelIfLi4ELi4EEEvPT_PKS1_lllllS4_fii --------------------------
	.section	.nv.shared._ZN4vllm15rms_norm_kernelIfLi4ELi4EEEvPT_PKS1_lllllS4_fii,"aw",@nobits
	.sectionflags	@""
	.align	4
.nv.shared._ZN4vllm15rms_norm_kernelIfLi4ELi4EEEvPT_PKS1_lllllS4_fii:
	.zero		1192


//--------------------- .nv.shared._ZN4vllm15rms_norm_kernelIfLi8ELi4EEEvPT_PKS1_lllllS4_fii --------------------------
	.section	.nv.shared._ZN4vllm15rms_norm_kernelIfLi8ELi4EEEvPT_PKS1_lllllS4_fii,"aw",@nobits
	.sectionflags	@""
	.align	4
.nv.shared._ZN4vllm15rms_norm_kernelIfLi8ELi4EEEvPT_PKS1_lllllS4_fii:
	.zero		1192


//--------------------- .nv.shared._ZN4vllm15rms_norm_kernelIfLi16ELi4EEEvPT_PKS1_lllllS4_fii --------------------------
	.section	.nv.shared._ZN4vllm15rms_norm_kernelIfLi16ELi4EEEvPT_PKS1_lllllS4_fii,"aw",@nobits
	.sectionflags	@""
	.align	4
.nv.shared._ZN4vllm15rms_norm_kernelIfLi16ELi4EEEvPT_PKS1_lllllS4_fii:
	.zero		1192


//--------------------- .nv.shared._ZN4vllm15rms_norm_kernelIN3c108BFloat16ELi1ELi3EEEvPT_PKS3_lllllS6_fii --------------------------
	.section	.nv.shared._ZN4vllm15rms_norm_kernelIN3c108BFloat16ELi1ELi3EEEvPT_PKS3_lllllS6_fii,"aw",@nobits
	.sectionflags	@""
	.align	4
.nv.shared._ZN4vllm15rms_norm_kernelIN3c108BFloat16ELi1ELi3EEEvPT_PKS3_lllllS6_fii:
	.zero		1192


//--------------------- .nv.shared._ZN4vllm15rms_norm_kernelIN3c108BFloat16ELi2ELi3EEEvPT_PKS3_lllllS6_fii --------------------------
	.section	.nv.shared._ZN4vllm15rms_norm_kernelIN3c108BFloat16ELi2ELi3EEEvPT_PKS3_lllllS6_fii,"aw",@nobits
	.sectionflags	@""
	.align	4
.nv.shared._ZN4vllm15rms_norm_kernelIN3c108BFloat16ELi2ELi3EEEvPT_PKS3_lllllS6_fii:
	.zero		1192


//--------------------- .nv.shared._ZN4vllm15rms_norm_kernelIN3c108BFloat16ELi4ELi3EEEvPT_PKS3_lllllS6_fii --------------------------
	.section	.nv.shared._ZN4vllm15rms_norm_kernelIN3c108BFloat16ELi4ELi3EEEvPT_PKS3_lllllS6_fii,"aw",@nobits
	.sectionflags	@""
	.align	4
.nv.shared._ZN4vllm15rms_norm_kernelIN3c108BFloat16ELi4ELi3EEEvPT_PKS3_lllllS6_fii:
	.zero		1192


//--------------------- .nv.shared._ZN4vllm15rms_norm_kernelIN3c108BFloat16ELi8ELi3EEEvPT_PKS3_lllllS6_fii --------------------------
	.section	.nv.shared._ZN4vllm15rms_norm_kernelIN3c108BFloat16ELi8ELi3EEEvPT_PKS3_lllllS6_fii,"aw",@nobits
	.sectionflags	@""
	.align	4
.nv.shared._ZN4vllm15rms_norm_kernelIN3c108BFloat16ELi8ELi3EEEvPT_PKS3_lllllS6_fii:
	.zero		1192


//--------------------- .nv.shared._ZN4vllm15rms_norm_kernelIN3c108BFloat16ELi16ELi3EEEvPT_PKS3_lllllS6_fii --------------------------
	.section	.nv.shared._ZN4vllm15rms_norm_kernelIN3c108BFloat16ELi16ELi3EEEvPT_PKS3_lllllS6_fii,"aw",@nobits
	.sectionflags	@""
	.align	4
.nv.shared._ZN4vllm15rms_norm_kernelIN3c108BFloat16ELi16ELi3EEEvPT_PKS3_lllllS6_fii:
	.zero		1192


//--------------------- .nv.shared._ZN4vllm15rms_norm_kernelIN3c104HalfELi1ELi3EEEvPT_PKS3_lllllS6_fii --------------------------
	.section	.nv.shared._ZN4vllm15rms_norm_kernelIN3c104HalfELi1ELi3EEEvPT_PKS3_lllllS6_fii,"aw",@nobits
	.sectionflags	@""
	.align	4
.nv.shared._ZN4vllm15rms_norm_kernelIN3c104HalfELi1ELi3EEEvPT_PKS3_lllllS6_fii:
	.zero		1192


//--------------------- .nv.shared._ZN4vllm15rms_norm_kernelIN3c104HalfELi2ELi3EEEvPT_PKS3_lllllS6_fii --------------------------
	.section	.nv.shared._ZN4vllm15rms_norm_kernelIN3c104HalfELi2ELi3EEEvPT_PKS3_lllllS6_fii,"aw",@nobits
	.sectionflags	@""
	.align	4
.nv.shared._ZN4vllm15rms_norm_kernelIN3c104HalfELi2ELi3EEEvPT_PKS3_lllllS6_fii:
	.zero		1192


//--------------------- .nv.shared._ZN4vllm15rms_norm_kernelIN3c104HalfELi4ELi3EEEvPT_PKS3_lllllS6_fii --------------------------
	.section	.nv.shared._ZN4vllm15rms_norm_kernelIN3c104HalfELi4ELi3EEEvPT_PKS3_lllllS6_fii,"aw",@nobits
	.sectionflags	@""
	.align	4
.nv.shared._ZN4vllm15rms_norm_kernelIN3c104HalfELi4ELi3EEEvPT_PKS3_lllllS6_fii:
	.zero		1192


//--------------------- .nv.shared._ZN4vllm15rms_norm_kernelIN3c104HalfELi8ELi3EEEvPT_PKS3_lllllS6_fii --------------------------
	.section	.nv.shared._ZN4vllm15rms_norm_kernelIN3c104HalfELi8ELi3EEEvPT_PKS3_lllllS6_fii,"aw",@nobits
	.sectionflags	@""
	.align	4
.nv.shared._ZN4vllm15rms_norm_kernelIN3c104HalfELi8ELi3EEEvPT_PKS3_lllllS6_fii:
	.zero		1192


//--------------------- .nv.shared._ZN4vllm15rms_norm_kernelIN3c104HalfELi16ELi3EEEvPT_PKS3_lllllS6_fii --------------------------
	.section	.nv.shared._ZN4vllm15rms_norm_kernelIN3c104HalfELi16ELi3EEEvPT_PKS3_lllllS6_fii,"aw",@nobits
	.sectionflags	@""
	.align	4
.nv.shared._ZN4vllm15rms_norm_kernelIN3c104HalfELi16ELi3EEEvPT_PKS3_lllllS6_fii:
	.zero		1192


//--------------------- .nv.shared._ZN4vllm15rms_norm_kernelIfLi1ELi3EEEvPT_PKS1_lllllS4_fii --------------------------
	.section	.nv.shared._ZN4vllm15rms_norm_kernelIfLi1ELi3EEEvPT_PKS1_lllllS4_fii,"aw",@nobits
	.sectionflags	@""
	.align	4
.nv.shared._ZN4vllm15rms_norm_kernelIfLi1ELi3EEEvPT_PKS1_lllllS4_fii:
	.zero		1192


//--------------------- .nv.shared._ZN4vllm15rms_norm_kernelIfLi2ELi3EEEvPT_PKS1_lllllS4_fii --------------------------
	.section	.nv.shared._ZN4vllm15rms_norm_kernelIfLi2ELi3EEEvPT_PKS1_lllllS4_fii,"aw",@nobits
	.sectionflags	@""
	.align	4
.nv.shared._ZN4vllm15rms_norm_kernelIfLi2ELi3EEEvPT_PKS1_lllllS4_fii:
	.zero		1192


//--------------------- .nv.shared._ZN4vllm15rms_norm_kernelIfLi4ELi3EEEvPT_PKS1_lllllS4_fii --------------------------
	.section	.nv.shared._ZN4vllm15rms_norm_kernelIfLi4ELi3EEEvPT_PKS1_lllllS4_fii,"aw",@nobits
	.sectionflags	@""
	.align	4
.nv.shared._ZN4vllm15rms_norm_kernelIfLi4ELi3EEEvPT_PKS1_lllllS4_fii:
	.zero		1192


//--------------------- .nv.shared._ZN4vllm15rms_norm_kernelIfLi8ELi3EEEvPT_PKS1_lllllS4_fii --------------------------
	.section	.nv.shared._ZN4vllm15rms_norm_kernelIfLi8ELi3EEEvPT_PKS1_lllllS4_fii,"aw",@nobits
	.sectionflags	@""
	.align	4
.nv.shared._ZN4vllm15rms_norm_kernelIfLi8ELi3EEEvPT_PKS1_lllllS4_fii:
	.zero		1192


//--------------------- .nv.shared._ZN4vllm15rms_norm_kernelIfLi16ELi3EEEvPT_PKS1_lllllS4_fii --------------------------
	.section	.nv.shared._ZN4vllm15rms_norm_kernelIfLi16ELi3EEEvPT_PKS1_lllllS4_fii,"aw",@nobits
	.sectionflags	@""
	.align	4
.nv.shared._ZN4vllm15rms_norm_kernelIfLi16ELi3EEEvPT_PKS1_lllllS4_fii:
	.zero		1192


//--------------------- .nv.shared._ZN4vllm15rms_norm_kernelIN3c108BFloat16ELi1ELi2EEEvPT_PKS3_lllllS6_fii --------------------------
	.section	.nv.shared._ZN4vllm15rms_norm_kernelIN3c108BFloat16ELi1ELi2EEEvPT_PKS3_lllllS6_fii,"aw",@nobits
	.sectionflags	@""
	.align	4
.nv.shared._ZN4vllm15rms_norm_kernelIN3c108BFloat16ELi1ELi2EEEvPT_PKS3_lllllS6_fii:
	.zero		1192


//--------------------- .nv.shared._ZN4vllm15rms_norm_kernelIN3c108BFloat16ELi2ELi2EEEvPT_PKS3_lllllS6_fii --------------------------
	.section	.nv.shared._ZN4vllm15rms_norm_kernelIN3c108BFloat16ELi2ELi2EEEvPT_PKS3_lllllS6_fii,"aw",@nobits
	.sectionflags	@""
	.align	4
.nv.shared._ZN4vllm15rms_norm_kernelIN3c108BFloat16ELi2ELi2EEEvPT_PKS3_lllllS6_fii:
	.zero		1192


//--------------------- .nv.shared._ZN4vllm15rms_norm_kernelIN3c108BFloat16ELi4ELi2EEEvPT_PKS3_lllllS6_fii --------------------------
	.section	.nv.shared._ZN4vllm15rms_norm_kernelIN3c108BFloat16ELi4ELi2EEEvPT_PKS3_lllllS6_fii,"aw",@nobits
	.sectionflags	@""
	.align	4
.nv.shared._ZN4vllm15rms_norm_kernelIN3c108BFloat16ELi4ELi2EEEvPT_PKS3_lllllS6_fii:
	.zero		1192


//--------------------- .nv.shared._ZN4vllm15rms_norm_kernelIN3c108BFloat16ELi8ELi2EEEvPT_PKS3_lllllS6_fii --------------------------
	.section	.nv.shared._ZN4vllm15rms_norm_kernelIN3c108BFloat16ELi8ELi2EEEvPT_PKS3_lllllS6_fii,"aw",@nobits
	.sectionflags	@""
	.align	4
.nv.shared._ZN4vllm15rms_norm_kernelIN3c108BFloat16ELi8ELi2EEEvPT_PKS3_lllllS6_fii:
	.zero		1192


//--------------------- .nv.shared._ZN4vllm15rms_norm_kernelIN3c108BFloat16ELi16ELi2EEEvPT_PKS3_lllllS6_fii --------------------------
	.section	.nv.shared._ZN4vllm15rms_norm_kernelIN3c108BFloat16ELi16ELi2EEEvPT_PKS3_lllllS6_fii,"aw",@nobits
	.sectionflags	@""
	.align	4
.nv.shared._ZN4vllm15rms_norm_kernelIN3c108BFloat16ELi16ELi2EEEvPT_PKS3_lllllS6_fii:
	.zero		1192


//--------------------- .nv.shared._ZN4vllm15rms_norm_kernelIN3c104HalfELi1ELi2EEEvPT_PKS3_lllllS6_fii --------------------------
	.section	.nv.shared._ZN4vllm15rms_norm_kernelIN3c104HalfELi1ELi2EEEvPT_PKS3_lllllS6_fii,"aw",@nobits
	.sectionflags	@""
	.align	4
.nv.shared._ZN4vllm15rms_norm_kernelIN3c104HalfELi1ELi2EEEvPT_PKS3_lllllS6_fii:
	.zero		1192


//--------------------- .nv.shared._ZN4vllm15rms_norm_kernelIN3c104HalfELi2ELi2EEEvPT_PKS3_lllllS6_fii --------------------------
	.section	.nv.shared._ZN4vllm15rms_norm_kernelIN3c104HalfELi2ELi2EEEvPT_PKS3_lllllS6_fii,"aw",@nobits
	.sectionflags	@""
	.align	4
.nv.shared._ZN4vllm15rms_norm_kernelIN3c104HalfELi2ELi2EEEvPT_PKS3_lllllS6_fii:
	.zero		1192


//--------------------- .nv.shared._ZN4vllm15rms_norm_kernelIN3c104HalfELi4ELi2EEEvPT_PKS3_lllllS6_fii --------------------------
	.section	.nv.shared._ZN4vllm15rms_norm_kernelIN3c104HalfELi4ELi2EEEvPT_PKS3_lllllS6_fii,"aw",@nobits
	.sectionflags	@""
	.align	4
.nv.shared._ZN4vllm15rms_norm_kernelIN3c104HalfELi4ELi2EEEvPT_PKS3_lllllS6_fii:
	.zero		1192


//--------------------- .nv.shared._ZN4vllm15rms_norm_kernelIN3c104HalfELi8ELi2EEEvPT_PKS3_lllllS6_fii --------------------------
	.section	.nv.shared._ZN4vllm15rms_norm_kernelIN3c104HalfELi8ELi2EEEvPT_PKS3_lllllS6_fii,"aw",@nobits
	.sectionflags	@""
	.align	4
.nv.shared._ZN4vllm15rms_norm_kernelIN3c104HalfELi8ELi2EEEvPT_PKS3_lllllS6_fii:
	.zero		1192


//--------------------- .nv.shared._ZN4vllm15rms_norm_kernelIN3c104HalfELi16ELi2EEEvPT_PKS3_lllllS6_fii --------------------------
	.section	.nv.shared._ZN4vllm15rms_norm_kernelIN3c104HalfELi16ELi2EEEvPT_PKS3_lllllS6_fii,"aw",@nobits
	.sectionflags	@""
	.align	4
.nv.shared._ZN4vllm15rms_norm_kernelIN3c104HalfELi16ELi2EEEvPT_PKS3_lllllS6_fii:
	.zero		1192


//--------------------- .nv.shared._ZN4vllm15rms_norm_kernelIfLi1ELi2EEEvPT_PKS1_lllllS4_fii --------------------------
	.section	.nv.shared._ZN4vllm15rms_norm_kernelIfLi1ELi2EEEvPT_PKS1_lllllS4_fii,"aw",@nobits
	.sectionflags	@""
	.align	4
.nv.shared._ZN4vllm15rms_norm_kernelIfLi1ELi2EEEvPT_PKS1_lllllS4_fii:
	.zero		1192


//--------------------- .nv.shared._ZN4vllm15rms_norm_kernelIfLi2ELi2EEEvPT_PKS1_lllllS4_fii --------------------------
	.section	.nv.shared._ZN4vllm15rms_norm_kernelIfLi2ELi2EEEvPT_PKS1_lllllS4_fii,"aw",@nobits
	.sectionflags	@""
	.align	4
.nv.shared._ZN4vllm15rms_norm_kernelIfLi2ELi2EEEvPT_PKS1_lllllS4_fii:
	.zero		1192


//--------------------- .nv.shared._ZN4vllm15rms_norm_kernelIfLi4ELi2EEEvPT_PKS1_lllllS4_fii --------------------------
	.section	.nv.shared._ZN4vllm15rms_norm_kernelIfLi4ELi2EEEvPT_PKS1_lllllS4_fii,"aw",@nobits
	.sectionflags	@""
	.align	4
.nv.shared._ZN4vllm15rms_norm_kernelIfLi4ELi2EEEvPT_PKS1_lllllS4_fii:
	.zero		1192


//--------------------- .nv.shared._ZN4vllm15rms_norm_kernelIfLi8ELi2EEEvPT_PKS1_lllllS4_fii --------------------------
	.section	.nv.shared._ZN4vllm15rms_norm_kernelIfLi8ELi2EEEvPT_PKS1_lllllS4_fii,"aw",@nobits
	.sectionflags	@""
	.align	4
.nv.shared._ZN4vllm15rms_norm_kernelIfLi8ELi2EEEvPT_PKS1_lllllS4_fii:
	.zero		1192


//--------------------- .nv.shared._ZN4vllm15rms_norm_kernelIfLi16ELi2EEEvPT_PKS1_lllllS4_fii --------------------------
	.section	.nv.shared._ZN4vllm15rms_norm_kernelIfLi16ELi2EEEvPT_PKS1_lllllS4_fii,"aw",@nobits
	.sectionflags	@""
	.align	4
.nv.shared._ZN4vllm15rms_norm_kernelIfLi16ELi2EEEvPT_PKS1_lllllS4_fii:
	.zero		1192


//--------------------- .nv.constant0._ZN4vllm25fused_add_rms_norm_kernelIN3c108BFloat16ELi0EEENSt9enable_ifIXooeqT0_Li0Entsr4vllm12_typeConvertIT_EE6existsEvE4typeEPS4_lS7_PKS4_fii --------------------------
	.section	.nv.constant0._ZN4vllm25fused_add_rms_norm_kernelIN3c108BFloat16ELi0EEENSt9enable_ifIXooeqT0_Li0Entsr4vllm12_typeConvertIT_EE6existsEvE4typeEPS4_lS7_PKS4_fii,"a",@progbits
	.sectionflags	@""
	.align	4
.nv.constant0._ZN4vllm25fused_add_rms_norm_kernelIN3c108BFloat16ELi0EEENSt9enable_ifIXooeqT0_Li0Entsr4vllm12_typeConvertIT_EE6existsEvE4typeEPS4_lS7_PKS4_fii:
	.zero		940


//--------------------- .nv.constant0._ZN4vllm25fused_add_rms_norm_kernelIN3c104HalfELi0EEENSt9enable_ifIXooeqT0_Li0Entsr4vllm12_typeConvertIT_EE6existsEvE4typeEPS4_lS7_PKS4_fii --------------------------
	.section	.nv.constant0._ZN4vllm25fused_add_rms_norm_kernelIN3c104HalfELi0EEENSt9enable_ifIXooeqT0_Li0Entsr4vllm12_typeConvertIT_EE6existsEvE4typeEPS4_lS7_PKS4_fii,"a",@progbits
	.sectionflags	@""
	.align	4
.nv.constant0._ZN4vllm25fused_add_rms_norm_kernelIN3c104HalfELi0EEENSt9enable_ifIXooeqT0_Li0Entsr4vllm12_typeConvertIT_EE6existsEvE4typeEPS4_lS7_PKS4_fii:
	.zero		940


//--------------------- .nv.constant0._ZN4vllm25fused_add_rms_norm_kernelIfLi0EEENSt9enable_ifIXooeqT0_Li0Entsr4vllm12_typeConvertIT_EE6existsEvE4typeEPS2_lS5_PKS2_fii --------------------------
	.section	.nv.constant0._ZN4vllm25fused_add_rms_norm_kernelIfLi0EEENSt9enable_ifIXooeqT0_Li0Entsr4vllm12_typeConvertIT_EE6existsEvE4typeEPS2_lS5_PKS2_fii,"a",@progbits
	.sectionflags	@""
	.align	4
.nv.constant0._ZN4vllm25fused_add_rms_norm_kernelIfLi0EEENSt9enable_ifIXooeqT0_Li0Entsr4vllm12_typeConvertIT_EE6existsEvE4typeEPS2_lS5_PKS2_fii:
	.zero		940


//--------------------- .nv.constant0._ZN4vllm25fused_add_rms_norm_kernelIN3c108BFloat16ELi8EEENSt9enable_ifIXaagtT0_Li0Esr4vllm12_typeConvertIT_EE6existsEvE4typeEPS4_lS7_PKS4_fii --------------------------
	.section	.nv.constant0._ZN4vllm25fused_add_rms_norm_kernelIN3c108BFloat16ELi8EEENSt9enable_ifIXaagtT0_Li0Esr4vllm12_typeConvertIT_EE6existsEvE4typeEPS4_lS7_PKS4_fii,"a",@progbits
	.sectionflags	@""
	.align	4
.nv.constant0._ZN4vllm25fused_add_rms_norm_kernelIN3c108BFloat16ELi8EEENSt9enable_ifIXaagtT0_Li0Esr4vllm12_typeConvertIT_EE6existsEvE4typeEPS4_lS7_PKS4_fii:
	.zero		940


//--------------------- .nv.constant0._ZN4vllm25fused_add_rms_norm_kernelIN3c104HalfELi8EEENSt9enable_ifIXaagtT0_Li0Esr4vllm12_typeConvertIT_EE6existsEvE4typeEPS4_lS7_PKS4_fii --------------------------
	.section	.nv.constant0._ZN4vllm25fused_add_rms_norm_kernelIN3c104HalfELi8EEENSt9enable_ifIXaagtT0_Li0Esr4vllm12_typeConvertIT_EE6existsEvE4typeEPS4_lS7_PKS4_fii,"a",@progbits
	.sectionflags	@""
	.align	4
.nv.constant0._ZN4vllm25fused_add_rms_norm_kernelIN3c104HalfELi8EEENSt9enable_ifIXaagtT0_Li0Esr4vllm12_typeConvertIT_EE6existsEvE4typeEPS4_lS7_PKS4_fii:
	.zero		940


//--------------------- .nv.constant0._ZN4vllm25fused_add_rms_norm_kernelIfLi8EEENSt9enable_ifIXaagtT0_Li0Esr4vllm12_typeConvertIT_EE6existsEvE4typeEPS2_lS5_PKS2_fii --------------------------
	.section	.nv.constant0._ZN4vllm25fused_add_rms_norm_kernelIfLi8EEENSt9enable_ifIXaagtT0_Li0Esr4vllm12_typeConvertIT_EE6existsEvE4typeEPS2_lS5_PKS2_fii,"a",@progbits
	.sectionflags	@""
	.align	4
.nv.constant0._ZN4vllm25fused_add_rms_norm_kernelIfLi8EEENSt9enable_ifIXaagtT0_Li0Esr4vllm12_typeConvertIT_EE6existsEvE4typeEPS2_lS5_PKS2_fii:
	.zero		940


//--------------------- .nv.constant0._ZN4vllm15rms_norm_kernelIN3c108BFloat16ELi1ELi4EEEvPT_PKS3_lllllS6_fii --------------------------
	.section	.nv.constant0._ZN4vllm15rms_norm_kernelIN3c108BFloat16ELi1ELi4EEEvPT_PKS3_lllllS6_fii,"a",@progbits
	.sectionflags	@""
	.align	4
.nv.constant0._ZN4vllm15rms_norm_kernelIN3c108BFloat16ELi1ELi4EEEvPT_PKS3_lllllS6_fii:
	.zero		972


//--------------------- .nv.constant0._ZN4vllm15rms_norm_kernelIN3c108BFloat16ELi2ELi4EEEvPT_PKS3_lllllS6_fii --------------------------
	.section	.nv.constant0._ZN4vllm15rms_norm_kernelIN3c108BFloat16ELi2ELi4EEEvPT_PKS3_lllllS6_fii,"a",@progbits
	.sectionflags	@""
	.align	4
.nv.constant0._ZN4vllm15rms_norm_kernelIN3c108BFloat16ELi2ELi4EEEvPT_PKS3_lllllS6_fii:
	.zero		972


//--------------------- .nv.constant0._ZN4vllm15rms_norm_kernelIN3c108BFloat16ELi4ELi4EEEvPT_PKS3_lllllS6_fii --------------------------
	.section	.nv.constant0._ZN4vllm15rms_norm_kernelIN3c108BFloat16ELi4ELi4EEEvPT_PKS3_lllllS6_fii,"a",@progbits
	.sectionflags	@""
	.align	4
.nv.constant0._ZN4vllm15rms_norm_kernelIN3c108BFloat16ELi4ELi4EEEvPT_PKS3_lllllS6_fii:
	.zero		972


//--------------------- .nv.constant0._ZN4vllm15rms_norm_kernelIN3c108BFloat16ELi8ELi4EEEvPT_PKS3_lllllS6_fii --------------------------
	.section	.nv.constant0._ZN4vllm15rms_norm_kernelIN3c108BFloat16ELi8ELi4EEEvPT_PKS3_lllllS6_fii,"a",@progbits
	.sectionflags	@""
	.align	4
.nv.constant0._ZN4vllm15rms_norm_kernelIN3c108BFloat16ELi8ELi4EEEvPT_PKS3_lllllS6_fii:
	.zero		972


//--------------------- .nv.constant0._ZN4vllm15rms_norm_kernelIN3c108BFloat16ELi16ELi4EEEvPT_PKS3_lllllS6_fii --------------------------
	.section	.nv.constant0._ZN4vllm15rms_norm_kernelIN3c108BFloat16ELi16ELi4EEEvPT_PKS3_lllllS6_fii,"a",@progbits
	.sectionflags	@""
	.align	4
.nv.constant0._ZN4vllm15rms_norm_kernelIN3c108BFloat16ELi16ELi4EEEvPT_PKS3_lllllS6_fii:
	.zero		972


//--------------------- .nv.constant0._ZN4vllm15rms_norm_kernelIN3c104HalfELi1ELi4EEEvPT_PKS3_lllllS6_fii --------------------------
	.section	.nv.constant0._ZN4vllm15rms_norm_kernelIN3c104HalfELi1ELi4EEEvPT_PKS3_lllllS6_fii,"a",@progbits
	.sectionflags	@""
	.align	4
.nv.constant0._ZN4vllm15rms_norm_kernelIN3c104HalfELi1ELi4EEEvPT_PKS3_lllllS6_fii:
	.zero		972


//--------------------- .nv.constant0._ZN4vllm15rms_norm_kernelIN3c104HalfELi2ELi4EEEvPT_PKS3_lllllS6_fii --------------------------
	.section	.nv.constant0._ZN4vllm15rms_norm_kernelIN3c104HalfELi2ELi4EEEvPT_PKS3_lllllS6_fii,"a",@progbits
	.sectionflags	@""
	.align	4
.nv.constant0._ZN4vllm15rms_norm_kernelIN3c104HalfELi2ELi4EEEvPT_PKS3_lllllS6_fii:
	.zero		972


//--------------------- .nv.constant0._ZN4vllm15rms_norm_kernelIN3c104HalfELi4ELi4EEEvPT_PKS3_lllllS6_fii --------------------------
	.section	.nv.constant0._ZN4vllm15rms_norm_kernelIN3c104HalfELi4ELi4EEEvPT_PKS3_lllllS6_fii,"a",@progbits
	.sectionflags	@""
	.align	4
.nv.constant0._ZN4vllm15rms_norm_kernelIN3c104HalfELi4ELi4EEEvPT_PKS3_lllllS6_fii:
	.zero		972


//--------------------- .nv.constant0._ZN4vllm15rms_norm_kernelIN3c104HalfELi8ELi4EEEvPT_PKS3_lllllS6_fii --------------------------
	.section	.nv.constant0._ZN4vllm15rms_norm_kernelIN3c104HalfELi8ELi4EEEvPT_PKS3_lllllS6_fii,"a",@progbits
	.sectionflags	@""
	.align	4
.nv.constant0._ZN4vllm15rms_norm_kernelIN3c104HalfELi8ELi4EEEvPT_PKS3_lllllS6_fii:
	.zero		972


//--------------------- .nv.constant0._ZN4vllm15rms_norm_kernelIN3c104HalfELi16ELi4EEEvPT_PKS3_lllllS6_fii --------------------------
	.section	.nv.constant0._ZN4vllm15rms_norm_kernelIN3c104HalfELi16ELi4EEEvPT_PKS3_lllllS6_fii,"a",@progbits
	.sectionflags	@""
	.align	4
.nv.constant0._ZN4vllm15rms_norm_kernelIN3c104HalfELi16ELi4EEEvPT_PKS3_lllllS6_fii:
	.zero		972


//--------------------- .nv.constant0._ZN4vllm15rms_norm_kernelIfLi1ELi4EEEvPT_PKS1_lllllS4_fii --------------------------
	.section	.nv.constant0._ZN4vllm15rms_norm_kernelIfLi1ELi4EEEvPT_PKS1_lllllS4_fii,"a",@progbits
	.sectionflags	@""
	.align	4
.nv.constant0._ZN4vllm15rms_norm_kernelIfLi1ELi4EEEvPT_PKS1_lllllS4_fii:
	.zero		972


//--------------------- .nv.constant0._ZN4vllm15rms_norm_kernelIfLi2ELi4EEEvPT_PKS1_lllllS4_fii --------------------------
	.section	.nv.constant0._ZN4vllm15rms_norm_kernelIfLi2ELi4EEEvPT_PKS1_lllllS4_fii,"a",@progbits
	.sectionflags	@""
	.align	4
.nv.constant0._ZN4vllm15rms_norm_kernelIfLi2ELi4EEEvPT_PKS1_lllllS4_fii:
	.zero		972


//--------------------- .nv.constant0._ZN4vllm15rms_norm_kernelIfLi4ELi4EEEvPT_PKS1_lllllS4_fii --------------------------
	.section	.nv.constant0._ZN4vllm15rms_norm_kernelIfLi4ELi4EEEvPT_PKS1_lllllS4_fii,"a",@progbits
	.sectionflags	@""
	.align	4
.nv.constant0._ZN4vllm15rms_norm_kernelIfLi4ELi4EEEvPT_PKS1_lllllS4_fii:
	.zero		972


//--------------------- .nv.constant0._ZN4vllm15rms_norm_kernelIfLi8ELi4EEEvPT_PKS1_lllllS4_fii --------------------------
	.section	.nv.constant0._ZN4vllm15rms_norm_kernelIfLi8ELi4EEEvPT_PKS1_lllllS4_fii,"a",@progbits
	.sectionflags	@""
	.align	4
.nv.constant0._ZN4vllm15rms_norm_kernelIfLi8ELi4EEEvPT_PKS1_lllllS4_fii:
	.zero		972


//--------------------- .nv.constant0._ZN4vllm15rms_norm_kernelIfLi16ELi4EEEvPT_PKS1_lllllS4_fii --------------------------
	.section	.nv.constant0._ZN4vllm15rms_norm_kernelIfLi16ELi4EEEvPT_PKS1_lllllS4_fii,"a",@progbits
	.sectionflags	@""
	.align	4
.nv.constant0._ZN4vllm15rms_norm_kernelIfLi16ELi4EEEvPT_PKS1_lllllS4_fii:
	.zero		972


//--------------------- .nv.constant0._ZN4vllm15rms_norm_kernelIN3c108BFloat16ELi1ELi3EEEvPT_PKS3_lllllS6_fii --------------------------
	.section	.nv.constant0._ZN4vllm15rms_norm_kernelIN3c108BFloat16ELi1ELi3EEEvPT_PKS3_lllllS6_fii,"a",@progbits
	.sectionflags	@""
	.align	4
.nv.constant0._ZN4vllm15rms_norm_kernelIN3c108BFloat16ELi1ELi3EEEvPT_PKS3_lllllS6_fii:
	.zero		972


//--------------------- .nv.constant0._ZN4vllm15rms_norm_kernelIN3c108BFloat16ELi2ELi3EEEvPT_PKS3_lllllS6_fii --------------------------
	.section	.nv.constant0._ZN4vllm15rms_norm_kernelIN3c108BFloat16ELi2ELi3EEEvPT_PKS3_lllllS6_fii,"a",@progbits
	.sectionflags	@""
	.align	4
.nv.constant0._ZN4vllm15rms_norm_kernelIN3c108BFloat16ELi2ELi3EEEvPT_PKS3_lllllS6_fii:
	.zero		972


//--------------------- .nv.constant0._ZN4vllm15rms_norm_kernelIN3c108BFloat16ELi4ELi3EEEvPT_PKS3_lllllS6_fii --------------------------
	.section	.nv.constant0._ZN4vllm15rms_norm_kernelIN3c108BFloat16ELi4ELi3EEEvPT_PKS3_lllllS6_fii,"a",@progbits
	.sectionflags	@""
	.align	4
.nv.constant0._ZN4vllm15rms_norm_kernelIN3c108BFloat16ELi4ELi3EEEvPT_PKS3_lllllS6_fii:
	.zero		972


//--------------------- .nv.constant0._ZN4vllm15rms_norm_kernelIN3c108BFloat16ELi8ELi3EEEvPT_PKS3_lllllS6_fii --------------------------
	.section	.nv.constant0._ZN4vllm15rms_norm_kernelIN3c108BFloat16ELi8ELi3EEEvPT_PKS3_lllllS6_fii,"a",@progbits
	.sectionflags	@""
	.align	4
.nv.constant0._ZN4vllm15rms_norm_kernelIN3c108BFloat16ELi8ELi3EEEvPT_PKS3_lllllS6_fii:
	.zero		972


//--------------------- .nv.constant0._ZN4vllm15rms_norm_kernelIN3c108BFloat16ELi16ELi3EEEvPT_PKS3_lllllS6_fii --------------------------
	.section	.nv.constant0._ZN4vllm15rms_norm_kernelIN3c108BFloat16ELi16ELi3EEEvPT_PKS3_lllllS6_fii,"a",@progbits
	.sectionflags	@""
	.align	4
.nv.constant0._ZN4vllm15rms_norm_kernelIN3c108BFloat16ELi16ELi3EEEvPT_PKS3_lllllS6_fii:
	.zero		972


//--------------------- .nv.constant0._ZN4vllm15rms_norm_kernelIN3c104HalfELi1ELi3EEEvPT_PKS3_lllllS6_fii --------------------------
	.section	.nv.constant0._ZN4vllm15rms_norm_kernelIN3c104HalfELi1ELi3EEEvPT_PKS3_lllllS6_fii,"a",@progbits
	.sectionflags	@""
	.align	4
.nv.constant0._ZN4vllm15rms_norm_kernelIN3c104HalfELi1ELi3EEEvPT_PKS3_lllllS6_fii:
	.zero		972


//--------------------- .nv.constant0._ZN4vllm15rms_norm_kernelIN3c104HalfELi2ELi3EEEvPT_PKS3_lllllS6_fii --------------------------
	.section	.nv.constant0._ZN4vllm15rms_norm_kernelIN3c104HalfELi2ELi3EEEvPT_PKS3_lllllS6_fii,"a",@progbits
	.sectionflags	@""
	.align	4
.nv.constant0._ZN4vllm15rms_norm_kernelIN3c104HalfELi2ELi3EEEvPT_PKS3_lllllS6_fii:
	.zero		972


//--------------------- .nv.constant0._ZN4vllm15rms_norm_kernelIN3c104HalfELi4ELi3EEEvPT_PKS3_lllllS6_fii --------------------------
	.section	.nv.constant0._ZN4vllm15rms_norm_kernelIN3c104HalfELi4ELi3EEEvPT_PKS3_lllllS6_fii,"a",@progbits
	.sectionflags	@""
	.align	4
.nv.constant0._ZN4vllm15rms_norm_kernelIN3c104HalfELi4ELi3EEEvPT_PKS3_lllllS6_fii:
	.zero		972


//--------------------- .nv.constant0._ZN4vllm15rms_norm_kernelIN3c104HalfELi8ELi3EEEvPT_PKS3_lllllS6_fii --------------------------
	.section	.nv.constant0._ZN4vllm15rms_norm_kernelIN3c104HalfELi8ELi3EEEvPT_PKS3_lllllS6_fii,"a",@progbits
	.sectionflags	@""
	.align	4
.nv.constant0._ZN4vllm15rms_norm_kernelIN3c104HalfELi8ELi3EEEvPT_PKS3_lllllS6_fii:
	.zero		972


//--------------------- .nv.constant0._ZN4vllm15rms_norm_kernelIN3c104HalfELi16ELi3EEEvPT_PKS3_lllllS6_fii --------------------------
	.section	.nv.constant0._ZN4vllm15rms_norm_kernelIN3c104HalfELi16ELi3EEEvPT_PKS3_lllllS6_fii,"a",@progbits
	.sectionflags	@""
	.align	4
.nv.constant0._ZN4vllm15rms_norm_kernelIN3c104HalfELi16ELi3EEEvPT_PKS3_lllllS6_fii:
	.zero		972


//--------------------- .nv.constant0._ZN4vllm15rms_norm_kernelIfLi1ELi3EEEvPT_PKS1_lllllS4_fii --------------------------
	.section	.nv.constant0._ZN4vllm15rms_norm_kernelIfLi1ELi3EEEvPT_PKS1_lllllS4_fii,"a",@progbits
	.sectionflags	@""
	.align	4
.nv.constant0._ZN4vllm15rms_norm_kernelIfLi1ELi3EEEvPT_PKS1_lllllS4_fii:
	.zero		972


//--------------------- .nv.constant0._ZN4vllm15rms_norm_kernelIfLi2ELi3EEEvPT_PKS1_lllllS4_fii --------------------------
	.section	.nv.constant0._ZN4vllm15rms_norm_kernelIfLi2ELi3EEEvPT_PKS1_lllllS4_fii,"a",@progbits
	.sectionflags	@""
	.align	4
.nv.constant0._ZN4vllm15rms_norm_kernelIfLi2ELi3EEEvPT_PKS1_lllllS4_fii:
	.zero		972


//--------------------- .nv.constant0._ZN4vllm15rms_norm_kernelIfLi4ELi3EEEvPT_PKS1_lllllS4_fii --------------------------
	.section	.nv.constant0._ZN4vllm15rms_norm_kernelIfLi4ELi3EEEvPT_PKS1_lllllS4_fii,"a",@progbits
	.sectionflags	@""
	.align	4
.nv.constant0._ZN4vllm15rms_norm_kernelIfLi4ELi3EEEvPT_PKS1_lllllS4_fii:
	.zero		972


//--------------------- .nv.constant0._ZN4vllm15rms_norm_kernelIfLi8ELi3EEEvPT_PKS1_lllllS4_fii --------------------------
	.section	.nv.constant0._ZN4vllm15rms_norm_kernelIfLi8ELi3EEEvPT_PKS1_lllllS4_fii,"a",@progbits
	.sectionflags	@""
	.align	4
.nv.constant0._ZN4vllm15rms_norm_kernelIfLi8ELi3EEEvPT_PKS1_lllllS4_fii:
	.zero		972


//--------------------- .nv.constant0._ZN4vllm15rms_norm_kernelIfLi16ELi3EEEvPT_PKS1_lllllS4_fii --------------------------
	.section	.nv.constant0._ZN4vllm15rms_norm_kernelIfLi16ELi3EEEvPT_PKS1_lllllS4_fii,"a",@progbits
	.sectionflags	@""
	.align	4
.nv.constant0._ZN4vllm15rms_norm_kernelIfLi16ELi3EEEvPT_PKS1_lllllS4_fii:
	.zero		972


//--------------------- .nv.constant0._ZN4vllm15rms_norm_kernelIN3c108BFloat16ELi1ELi2EEEvPT_PKS3_lllllS6_fii --------------------------
	.section	.nv.constant0._ZN4vllm15rms_norm_kernelIN3c108BFloat16ELi1ELi2EEEvPT_PKS3_lllllS6_fii,"a",@progbits
	.sectionflags	@""
	.align	4
.nv.constant0._ZN4vllm15rms_norm_kernelIN3c108BFloat16ELi1ELi2EEEvPT_PKS3_lllllS6_fii:
	.zero		972


//--------------------- .nv.constant0._ZN4vllm15rms_norm_kernelIN3c108BFloat16ELi2ELi2EEEvPT_PKS3_lllllS6_fii --------------------------
	.section	.nv.constant0._ZN4vllm15rms_norm_kernelIN3c108BFloat16ELi2ELi2EEEvPT_PKS3_lllllS6_fii,"a",@progbits
	.sectionflags	@""
	.align	4
.nv.constant0._ZN4vllm15rms_norm_kernelIN3c108BFloat16ELi2ELi2EEEvPT_PKS3_lllllS6_fii:
	.zero		972


//--------------------- .nv.constant0._ZN4vllm15rms_norm_kernelIN3c108BFloat16ELi4ELi2EEEvPT_PKS3_lllllS6_fii --------------------------
	.section	.nv.constant0._ZN4vllm15rms_norm_kernelIN3c108BFloat16ELi4ELi2EEEvPT_PKS3_lllllS6_fii,"a",@progbits
	.sectionflags	@""
	.align	4
.nv.constant0._ZN4vllm15rms_norm_kernelIN3c108BFloat16ELi4ELi2EEEvPT_PKS3_lllllS6_fii:
	.zero		972


//--------------------- .nv.constant0._ZN4vllm15rms_norm_kernelIN3c108BFloat16ELi8ELi2EEEvPT_PKS3_lllllS6_fii --------------------------
	.section	.nv.constant0._ZN4vllm15rms_norm_kernelIN3c108BFloat16ELi8ELi2EEEvPT_PKS3_lllllS6_fii,"a",@progbits
	.sectionflags	@""
	.align	4
.nv.constant0._ZN4vllm15rms_norm_kernelIN3c108BFloat16ELi8ELi2EEEvPT_PKS3_lllllS6_fii:
	.zero		972


//--------------------- .nv.constant0._ZN4vllm15rms_norm_kernelIN3c108BFloat16ELi16ELi2EEEvPT_PKS3_lllllS6_fii --------------------------
	.section	.nv.constant0._ZN4vllm15rms_norm_kernelIN3c108BFloat16ELi16ELi2EEEvPT_PKS3_lllllS6_fii,"a",@progbits
	.sectionflags	@""
	.align	4
.nv.constant0._ZN4vllm15rms_norm_kernelIN3c108BFloat16ELi16ELi2EEEvPT_PKS3_lllllS6_fii:
	.zero		972


//--------------------- .nv.constant0._ZN4vllm15rms_norm_kernelIN3c104HalfELi1ELi2EEEvPT_PKS3_lllllS6_fii --------------------------
	.section	.nv.constant0._ZN4vllm15rms_norm_kernelIN3c104HalfELi1ELi2EEEvPT_PKS3_lllllS6_fii,"a",@progbits
	.sectionflags	@""
	.align	4
.nv.constant0._ZN4vllm15rms_norm_kernelIN3c104HalfELi1ELi2EEEvPT_PKS3_lllllS6_fii:
	.zero		972


//--------------------- .nv.constant0._ZN4vllm15rms_norm_kernelIN3c104HalfELi2ELi2EEEvPT_PKS3_lllllS6_fii --------------------------
	.section	.nv.constant0._ZN4vllm15rms_norm_kernelIN3c104HalfELi2ELi2EEEvPT_PKS3_lllllS6_fii,"a",@progbits
	.sectionflags	@""
	.align	4
.nv.constant0._ZN4vllm15rms_norm_kernelIN3c104HalfELi2ELi2EEEvPT_PKS3_lllllS6_fii:
	.zero		972


//--------------------- .nv.constant0._ZN4vllm15rms_norm_kernelIN3c104HalfELi4ELi2EEEvPT_PKS3_lllllS6_fii --------------------------
	.section	.nv.constant0._ZN4vllm15rms_norm_kernelIN3c104HalfELi4ELi2EEEvPT_PKS3_lllllS6_fii,"a",@progbits
	.sectionflags	@""
	.align	4
.nv.constant0._ZN4vllm15rms_norm_kernelIN3c104HalfELi4ELi2EEEvPT_PKS3_lllllS6_fii:
	.zero		972


//--------------------- .nv.constant0._ZN4vllm15rms_norm_kernelIN3c104HalfELi8ELi2EEEvPT_PKS3_lllllS6_fii --------------------------
	.section	.nv.constant0._ZN4vllm15rms_norm_kernelIN3c104HalfELi8ELi2EEEvPT_PKS3_lllllS6_fii,"a",@progbits
	.sectionflags	@""
	.align	4
.nv.constant0._ZN4vllm15rms_norm_kernelIN3c104HalfELi8ELi2EEEvPT_PKS3_lllllS6_fii:
	.zero		972


//--------------------- .nv.constant0._ZN4vllm15rms_norm_kernelIN3c104HalfELi16ELi2EEEvPT_PKS3_lllllS6_fii --------------------------
	.section	.nv.constant0._ZN4vllm15rms_norm_kernelIN3c104HalfELi16ELi2EEEvPT_PKS3_lllllS6_fii,"a",@progbits
	.sectionflags	@""
	.align	4
.nv.constant0._ZN4vllm15rms_norm_kernelIN3c104HalfELi16ELi2EEEvPT_PKS3_lllllS6_fii:
	.zero		972


//--------------------- .nv.constant0._ZN4vllm15rms_norm_kernelIfLi1ELi2EEEvPT_PKS1_lllllS4_fii --------------------------
	.section	.nv.constant0._ZN4vllm15rms_norm_kernelIfLi1ELi2EEEvPT_PKS1_lllllS4_fii,"a",@progbits
	.sectionflags	@""
	.align	4
.nv.constant0._ZN4vllm15rms_norm_kernelIfLi1ELi2EEEvPT_PKS1_lllllS4_fii:
	.zero		972


//--------------------- .nv.constant0._ZN4vllm15rms_norm_kernelIfLi2ELi2EEEvPT_PKS1_lllllS4_fii --------------------------
	.section	.nv.constant0._ZN4vllm15rms_norm_kernelIfLi2ELi2EEEvPT_PKS1_lllllS4_fii,"a",@progbits
	.sectionflags	@""
	.align	4
.nv.constant0._ZN4vllm15rms_norm_kernelIfLi2ELi2EEEvPT_PKS1_lllllS4_fii:
	.zero		972


//--------------------- .nv.constant0._ZN4vllm15rms_norm_kernelIfLi4ELi2EEEvPT_PKS1_lllllS4_fii --------------------------
	.section	.nv.constant0._ZN4vllm15rms_norm_kernelIfLi4ELi2EEEvPT_PKS1_lllllS4_fii,"a",@progbits
	.sectionflags	@""
	.align	4
.nv.constant0._ZN4vllm15rms_norm_kernelIfLi4ELi2EEEvPT_PKS1_lllllS4_fii:
	.zero		972


//--------------------- .nv.constant0._ZN4vllm15rms_norm_kernelIfLi8ELi2EEEvPT_PKS1_lllllS4_fii --------------------------
	.section	.nv.constant0._ZN4vllm15rms_norm_kernelIfLi8ELi2EEEvPT_PKS1_lllllS4_fii,"a",@progbits
	.sectionflags	@""
	.align	4
.nv.constant0._ZN4vllm15rms_norm_kernelIfLi8ELi2EEEvPT_PKS1_lllllS4_fii:
	.zero		972


//--------------------- .nv.constant0._ZN4vllm15rms_norm_kernelIfLi16ELi2EEEvPT_PKS1_lllllS4_fii --------------------------
	.section	.nv.constant0._ZN4vllm15rms_norm_kernelIfLi16ELi2EEEvPT_PKS1_lllllS4_fii,"a",@progbits
	.sectionflags	@""
	.align	4
.nv.constant0._ZN4vllm15rms_norm_kernelIfLi16ELi2EEEvPT_PKS1_lllllS4_fii:
	.zero		972


//--------------------- .nv.constant0._ZN3cub18CUB_300001_SM_10006detail11EmptyKernelIvEEvv --------------------------
	.section	.nv.constant0._ZN3cub18CUB_300001_SM_10006detail11EmptyKernelIvEEvv,"a",@progbits
	.sectionflags	@""
	.align	4
.nv.constant0._ZN3cub18CUB_300001_SM_10006detail11EmptyKernelIvEEvv:
	.zero		896


//--------------------- SYMBOLS --------------------------

	.type		.nv.reservedSmem.offset0,@object
	.size		.nv.reservedSmem.offset0,0x4
	.type		.nv.reservedSmem.cap,@object
	.size		.nv.reservedSmem.cap,0x4
